	.target	sm_90a

	.elftype	@"ET_EXEC"


//--------------------- .note.nv.tkinfo           --------------------------
	.section	.note.nv.tkinfo,"",@"SHT_NOTE"
	.sectionflags	@"SHF_NOTE_NV_TKINFO"
	.tkinfo
        /*0018*/ 	.word	0x00000002
        /*0030*/ 	.string	""
        /*0030*/ 	.string	"ptxas"
        /*0030*/ 	.string	"Cuda compilation tools, release 13.0, V13.0.88"
        /*0030*/ 	.string	"Build cuda_13.0.r13.0/compiler.36424714_0"
        /*0030*/ 	.string	"-v  -suppress-debug-info  -lineinfo  -arch sm_90a "



//--------------------- .note.nv.cuinfo           --------------------------
	.section	.note.nv.cuinfo,"",@"SHT_NOTE"
	.sectionflags	@"SHF_NOTE_NV_CUINFO"
        /*0018*/ 	.short	0x0002
        /*001a*/ 	.short	0x005a
        /*001c*/ 	.short	0x0082
	.zero		2


//--------------------- .nv.info                  --------------------------
	.section	.nv.info,"",@"SHT_CUDA_INFO"
	.align	4


	//----- nvinfo : EIATTR_REGCOUNT
	.align		4
        /*0000*/ 	.byte	0x04, 0x2f
        /*0002*/ 	.short	(.L_1 - .L_0)
	.align		4
.L_0:
        /*0004*/ 	.word	index@(matmul_kernel)
        /*0008*/ 	.word	0x000000ff


	//----- nvinfo : EIATTR_FRAME_SIZE
	.align		4
.L_1:
        /*000c*/ 	.byte	0x04, 0x11
        /*000e*/ 	.short	(.L_3 - .L_2)
	.align		4
.L_2:
        /*0010*/ 	.word	index@(matmul_kernel)
        /*0014*/ 	.word	0x00000f00


	//----- nvinfo : EIATTR_MIN_STACK_SIZE
	.align		4
.L_3:
        /*0018*/ 	.byte	0x04, 0x12
        /*001a*/ 	.short	(.L_5 - .L_4)
	.align		4
.L_4:
        /*001c*/ 	.word	index@(matmul_kernel)
        /*0020*/ 	.word	0x00000f00
.L_5:


//--------------------- .nv.compat                --------------------------
	.section	.nv.compat,"",@"SHT_CUDA_COMPAT_INFO"
	.align	4
        /*0000*/ 	.byte	0x02, 0x09, 0x01, 0x00, 0x02, 0x02, 0x04, 0x00, 0x02, 0x05, 0x05, 0x00, 0x03, 0x07, 0x01, 0x01
        /*0010*/ 	.byte	0x02, 0x03, 0x00, 0x00, 0x02, 0x06, 0x01, 0x00, 0x04, 0x0b, 0x08, 0x00, 0x00, 0x00, 0x00, 0x00
        /*0020*/ 	.byte	0x00, 0x00, 0x00, 0x00


//--------------------- .nv.info.matmul_kernel    --------------------------
	.section	.nv.info.matmul_kernel,"",@"SHT_CUDA_INFO"
	.sectionflags	@""
	.align	4


	//----- nvinfo : EIATTR_CUDA_API_VERSION
	.align		4
        /*0000*/ 	.byte	0x04, 0x37
        /*0002*/ 	.short	(.L_7 - .L_6)
.L_6:
        /*0004*/ 	.word	0x00000082


	//----- nvinfo : EIATTR_KPARAM_INFO
	.align		4
.L_7:
        /*0008*/ 	.byte	0x04, 0x17
        /*000a*/ 	.short	(.L_9 - .L_8)
.L_8:
        /*000c*/ 	.word	0x00000000
        /*0010*/ 	.short	0x000d
        /*0012*/ 	.short	0x0048
        /*0014*/ 	.byte	0x00, 0xf4, 0x21, 0x00


	//----- nvinfo : EIATTR_KPARAM_INFO
	.align		4
.L_9:
        /*0018*/ 	.byte	0x04, 0x17
        /*001a*/ 	.short	(.L_11 - .L_10)
.L_10:
        /*001c*/ 	.word	0x00000000
        /*0020*/ 	.short	0x000c
        /*0022*/ 	.short	0x0040
        /*0024*/ 	.byte	0x00, 0xf4, 0x21, 0x00


	//----- nvinfo : EIATTR_KPARAM_INFO
	.align		4
.L_11:
        /*0028*/ 	.byte	0x04, 0x17
        /*002a*/ 	.short	(.L_13 - .L_12)
.L_12:
        /*002c*/ 	.word	0x00000000
        /*0030*/ 	.short	0x000b
        /*0032*/ 	.short	0x0038
        /*0034*/ 	.byte	0x00, 0xf0, 0x11, 0x00


	//----- nvinfo : EIATTR_KPARAM_INFO
	.align		4
.L_13:
        /*0038*/ 	.byte	0x04, 0x17
        /*003a*/ 	.short	(.L_15 - .L_14)
.L_14:
        /*003c*/ 	.word	0x00000000
        /*0040*/ 	.short	0x000a
        /*0042*/ 	.short	0x0034
        /*0044*/ 	.byte	0x00, 0xf0, 0x11, 0x00


	//----- nvinfo : EIATTR_KPARAM_INFO
	.align		4
.L_15:
        /*0048*/ 	.byte	0x04, 0x17
        /*004a*/ 	.short	(.L_17 - .L_16)
.L_16:
        /*004c*/ 	.word	0x00000000
        /*0050*/ 	.short	0x0009
        /*0052*/ 	.short	0x0030
        /*0054*/ 	.byte	0x00, 0xf0, 0x11, 0x00


	//----- nvinfo : EIATTR_KPARAM_INFO
	.align		4
.L_17:
        /*0058*/ 	.byte	0x04, 0x17
        /*005a*/ 	.short	(.L_19 - .L_18)
.L_18:
        /*005c*/ 	.word	0x00000000
        /*0060*/ 	.short	0x0008
        /*0062*/ 	.short	0x002c
        /*0064*/ 	.byte	0x00, 0xf0, 0x11, 0x00


	//----- nvinfo : EIATTR_KPARAM_INFO
	.align		4
.L_19:
        /*0068*/ 	.byte	0x04, 0x17
        /*006a*/ 	.short	(.L_21 - .L_20)
.L_20:
        /*006c*/ 	.word	0x00000000
        /*0070*/ 	.short	0x0007
        /*0072*/ 	.short	0x0028
        /*0074*/ 	.byte	0x00, 0xf0, 0x11, 0x00


	//----- nvinfo : EIATTR_KPARAM_INFO
	.align		4
.L_21:
        /*0078*/ 	.byte	0x04, 0x17
        /*007a*/ 	.short	(.L_23 - .L_22)
.L_22:
        /*007c*/ 	.word	0x00000000
        /*0080*/ 	.short	0x0006
        /*0082*/ 	.short	0x0024
        /*0084*/ 	.byte	0x00, 0xf0, 0x11, 0x00


	//----- nvinfo : EIATTR_KPARAM_INFO
	.align		4
.L_23:
        /*0088*/ 	.byte	0x04, 0x17
        /*008a*/ 	.short	(.L_25 - .L_24)
.L_24:
        /*008c*/ 	.word	0x00000000
        /*0090*/ 	.short	0x0005
        /*0092*/ 	.short	0x0020
        /*0094*/ 	.byte	0x00, 0xf0, 0x11, 0x00


	//----- nvinfo : EIATTR_KPARAM_INFO
	.align		4
.L_25:
        /*0098*/ 	.byte	0x04, 0x17
        /*009a*/ 	.short	(.L_27 - .L_26)
.L_26:
        /*009c*/ 	.word	0x00000000
        /*00a0*/ 	.short	0x0004
        /*00a2*/ 	.short	0x001c
        /*00a4*/ 	.byte	0x00, 0xf0, 0x11, 0x00


	//----- nvinfo : EIATTR_KPARAM_INFO
	.align		4
.L_27:
        /*00a8*/ 	.byte	0x04, 0x17
        /*00aa*/ 	.short	(.L_29 - .L_28)
.L_28:
        /*00ac*/ 	.word	0x00000000
        /*00b0*/ 	.short	0x0003
        /*00b2*/ 	.short	0x0018
        /*00b4*/ 	.byte	0x00, 0xf0, 0x11, 0x00


	//----- nvinfo : EIATTR_KPARAM_INFO
	.align		4
.L_29:
        /*00b8*/ 	.byte	0x04, 0x17
        /*00ba*/ 	.short	(.L_31 - .L_30)
.L_30:
        /*00bc*/ 	.word	0x00000000
        /*00c0*/ 	.short	0x0002
        /*00c2*/ 	.short	0x0010
        /*00c4*/ 	.byte	0x00, 0xf4, 0x21, 0x00


	//----- nvinfo : EIATTR_KPARAM_INFO
	.align		4
.L_31:
        /*00c8*/ 	.byte	0x04, 0x17
        /*00ca*/ 	.short	(.L_33 - .L_32)
.L_32:
        /*00cc*/ 	.word	0x00000000
        /*00d0*/ 	.short	0x0001
        /*00d2*/ 	.short	0x0008
        /*00d4*/ 	.byte	0x00, 0xf4, 0x21, 0x00


	//----- nvinfo : EIATTR_KPARAM_INFO
	.align		4
.L_33:
        /*00d8*/ 	.byte	0x04, 0x17
        /*00da*/ 	.short	(.L_35 - .L_34)
.L_34:
        /*00dc*/ 	.word	0x00000000
        /*00e0*/ 	.short	0x0000
        /*00e2*/ 	.short	0x0000
        /*00e4*/ 	.byte	0x00, 0xf4, 0x21, 0x00


	//----- nvinfo : EIATTR_SPARSE_MMA_MASK
	.align		4
.L_35:
        /*00e8*/ 	.byte	0x03, 0x50
        /*00ea*/ 	.short	0x0000


	//----- nvinfo : EIATTR_MAXREG_COUNT
	.align		4
        /*00ec*/ 	.byte	0x03, 0x1b
        /*00ee*/ 	.short	0x00ff


	//----- nvinfo : EIATTR_NUM_BARRIERS
	.align		4
        /*00f0*/ 	.byte	0x02, 0x4c
        /*00f2*/ 	.byte	0x01
	.zero		1


	//----- nvinfo : EIATTR_ANNOTATIONS
	.align		4
        /*00f4*/ 	.byte	0x04, 0x55
        /*00f6*/ 	.short	(.L_37 - .L_36)


	//   ....[0]....
.L_36:
        /*00f8*/ 	.word	0x00000001
        /*00fc*/ 	.byte	0x70, 0x3b, 0x00, 0x00, 0x01, 0x00, 0x00, 0x00, 0xb0, 0x3b, 0x00, 0x00, 0x01, 0x00, 0x00, 0x00
        /* <DEDUP_REMOVED lines=1553> */
        /*621c*/ 	.byte	0xa0, 0xce, 0x01, 0x00


	//----- nvinfo : EIATTR_MERCURY_ISA_VERSION
	.align		4
.L_37:
        /*6220*/ 	.byte	0x03, 0x5f
        /*6222*/ 	.short	0x0101


	//----- nvinfo : EIATTR_EXIT_INSTR_OFFSETS
	.align		4
        /*6224*/ 	.byte	0x04, 0x1c
        /*6226*/ 	.short	(.L_39 - .L_38)


	//   ....[0]....
.L_38:
        /*6228*/ 	.word	0x000205f0


	//   ....[1]....
        /*622c*/ 	.word	0x00020620


	//----- nvinfo : EIATTR_REQNTID
	.align		4
.L_39:
        /*6230*/ 	.byte	0x04, 0x10
        /*6232*/ 	.short	(.L_41 - .L_40)
.L_40:
        /*6234*/ 	.word	0x00000080
        /*6238*/ 	.word	0x00000001
        /*623c*/ 	.word	0x00000001


	//----- nvinfo : EIATTR_CBANK_PARAM_SIZE
	.align		4
.L_41:
        /*6240*/ 	.byte	0x03, 0x19
        /*6242*/ 	.short	0x0050


	//----- nvinfo : EIATTR_PARAM_CBANK
	.align		4
        /*6244*/ 	.byte	0x04, 0x0a
        /*6246*/ 	.short	(.L_43 - .L_42)
	.align		4
.L_42:
        /*6248*/ 	.word	index@(.nv.constant0.matmul_kernel)
        /*624c*/ 	.short	0x0210
        /*624e*/ 	.short	0x0050


	//----- nvinfo : EIATTR_SW_WAR
	.align		4
.L_43:
        /*6250*/ 	.byte	0x04, 0x36
        /*6252*/ 	.short	(.L_45 - .L_44)
.L_44:
        /*6254*/ 	.word	0x00000008
.L_45:


//--------------------- .nv.callgraph             --------------------------
	.section	.nv.callgraph,"",@"SHT_CUDA_CALLGRAPH"
	.align	4
	.sectionentsize	8
	.align		4
        /*0000*/ 	.word	0x00000000
	.align		4
        /*0004*/ 	.word	0xffffffff
	.align		4
        /*0008*/ 	.word	0x00000000
	.align		4
        /*000c*/ 	.word	0xfffffffe
	.align		4
        /*0010*/ 	.word	0x00000000
	.align		4
        /*0014*/ 	.word	0xfffffffd
	.align		4
        /*0018*/ 	.word	0x00000000
	.align		4
        /*001c*/ 	.word	0xfffffffc


//--------------------- .text.matmul_kernel       --------------------------
	.section	.text.matmul_kernel,"ax",@progbits
	.align	128
        .global         matmul_kernel
        .type           matmul_kernel,@function
        .size           matmul_kernel,(.L_x_3 - matmul_kernel)
        .other          matmul_kernel,@"STO_CUDA_ENTRY STV_DEFAULT"
matmul_kernel:
.text.matmul_kernel:
[----:B------:R-:W0:Y:S08]  /*0000*/  LDC R1, c[0x0][0x28] ;  /* 0x00000a00ff017b82 */ /* 0x000e300000000800 */
[----:B------:R-:W1:Y:S01]  /*0010*/  LDC.64 R24, c[0x0][0x228] ;  /* 0x00008a00ff187b82 */ /* 0x000e620000000a00 */
[----:B------:R-:W2:Y:S01]  /*0020*/  S2R R5, SR_CTAID.X ;  /* 0x0000000000057919 */ /* 0x000ea20000002500 */
[----:B------:R-:W-:Y:S01]  /*0030*/  ULDC.64 UR60, c[0x0][0x208] ;  /* 0x00008200003c7ab9 */ /* 0x000fe20000000a00 */
[----:B0-----:R-:W-:Y:S01]  /*0040*/  VIADD R1, R1, 0xfffff100 ;  /* 0xfffff10001017836 */ /* 0x001fe20000000000 */
[----:B------:R-:W-:Y:S01]  /*0050*/  CS2R R60, SRZ ;  /* 0x00000000003c7805 */ /* 0x000fe2000001ff00 */
[----:B------:R-:W0:Y:S01]  /*0060*/  S2R R27, SR_TID.X ;  /* 0x00000000001b7919 */ /* 0x000e220000002100 */
[----:B------:R-:W-:-:S02]  /*0070*/  CS2R R62, SRZ ;  /* 0x00000000003e7805 */ /* 0x000fc4000001ff00 */
[----:B------:R-:W-:Y:S01]  /*0080*/  CS2R R32, SRZ ;  /* 0x0000000000207805 */ /* 0x000fe2000001ff00 */
[----:B------:R-:W3:Y:S01]  /*0090*/  LDC R26, c[0x0][0x230] ;  /* 0x00008c00ff1a7b82 */ /* 0x000ee20000000800 */
[----:B------:R-:W-:Y:S02]  /*00a0*/  CS2R R34, SRZ ;  /* 0x0000000000227805 */ /* 0x000fe4000001ff00 */
[----:B------:R-:W-:Y:S02]  /*00b0*/  CS2R R64, SRZ ;  /* 0x0000000000407805 */ /* 0x000fe4000001ff00 */
[----:B------:R-:W-:Y:S02]  /*00c0*/  CS2R R66, SRZ ;  /* 0x0000000000427805 */ /* 0x000fe4000001ff00 */
[----:B------:R-:W-:Y:S02]  /*00d0*/  CS2R R36, SRZ ;  /* 0x0000000000247805 */ /* 0x000fe4000001ff00 */
[----:B------:R-:W-:-:S02]  /*00e0*/  CS2R R38, SRZ ;  /* 0x0000000000267805 */ /* 0x000fc4000001ff00 */
[----:B------:R-:W-:Y:S02]  /*00f0*/  CS2R R40, SRZ ;  /* 0x0000000000287805 */ /* 0x000fe4000001ff00 */
        /* <DEDUP_REMOVED lines=8> */
[----:B------:R-:W-:Y:S01]  /*0180*/  CS2R R82, SRZ ;  /* 0x0000000000527805 */ /* 0x000fe2000001ff00 */
[----:B-1----:R-:W-:Y:S01]  /*0190*/  VIADD R0, R25, 0x3f ;  /* 0x0000003f19007836 */ /* 0x002fe20000000000 */
[----:B------:R-:W-:Y:S02]  /*01a0*/  CS2R R76, SRZ ;  /* 0x00000000004c7805 */ /* 0x000fe4000001ff00 */
[----:B------:R-:W-:-:S02]  /*01b0*/  CS2R R78, SRZ ;  /* 0x00000000004e7805 */ /* 0x000fc4000001ff00 */
[----:B------:R-:W-:Y:S02]  /*01c0*/  CS2R R44, SRZ ;  /* 0x00000000002c7805 */ /* 0x000fe4000001ff00 */
[----:B------:R-:W-:Y:S02]  /*01d0*/  CS2R R46, SRZ ;  /* 0x00000000002e7805 */ /* 0x000fe4000001ff00 */
[----:B------:R-:W-:Y:S02]  /*01e0*/  SHF.R.S32.HI R3, RZ, 0x1f, R0 ;  /* 0x0000001fff037819 */ /* 0x000fe40000011400 */
[----:B------:R-:W-:Y:S02]  /*01f0*/  CS2R R20, SRZ ;  /* 0x0000000000147805 */ /* 0x000fe4000001ff00 */
[----:B------:R-:W-:Y:S01]  /*0200*/  CS2R R22, SRZ ;  /* 0x0000000000167805 */ /* 0x000fe2000001ff00 */
[----:B---3--:R-:W-:Y:S01]  /*0210*/  VIADD R26, R26, 0x7f ;  /* 0x0000007f1a1a7836 */ /* 0x008fe20000000000 */
[----:B------:R-:W-:-:S02]  /*0220*/  LEA.HI R3, R3, R0, RZ, 0x6 ;  /* 0x0000000003037211 */ /* 0x000fc400078f30ff */
[----:B------:R-:W-:Y:S02]  /*0230*/  CS2R R16, SRZ ;  /* 0x0000000000107805 */ /* 0x000fe4000001ff00 */
[----:B--2---:R-:W-:Y:S02]  /*0240*/  IABS R8, R5 ;  /* 0x0000000500087213 */ /* 0x004fe40000000000 */
[----:B------:R-:W-:Y:S02]  /*0250*/  CS2R R18, SRZ ;  /* 0x0000000000127805 */ /* 0x000fe4000001ff00 */
[----:B------:R-:W-:Y:S02]  /*0260*/  SHF.R.S32.HI R3, RZ, 0x6, R3 ;  /* 0x00000006ff037819 */ /* 0x000fe40000011403 */
[----:B------:R-:W-:Y:S02]  /*0270*/  CS2R R12, SRZ ;  /* 0x00000000000c7805 */ /* 0x000fe4000001ff00 */
[----:B0-----:R-:W-:-:S02]  /*0280*/  LOP3.LUT R153, R27, 0x7f, RZ, 0xc0, !PT ;  /* 0x0000007f1b997812 */ /* 0x001fc400078ec0ff */
[----:B------:R-:W-:Y:S01]  /*0290*/  CS2R R14, SRZ ;  /* 0x00000000000e7805 */ /* 0x000fe2000001ff00 */
[----:B------:R-:W-:-:S05]  /*02a0*/  IMAD.SHL.U32 R4, R3, 0x4, RZ ;  /* 0x0000000403047824 */ /* 0x000fca00078e00ff */
[-C--:B------:R-:W-:Y:S02]  /*02b0*/  IABS R7, R4.reuse ;  /* 0x0000000400077213 */ /* 0x080fe40000000000 */
[----:B------:R-:W-:Y:S02]  /*02c0*/  IABS R10, R4 ;  /* 0x00000004000a7213 */ /* 0x000fe40000000000 */
[----:B------:R-:W0:Y:S08]  /*02d0*/  I2F.RP R0, R7 ;  /* 0x0000000700007306 */ /* 0x000e300000209400 */
[----:B0-----:R-:W0:Y:S02]  /*02e0*/  MUFU.RCP R0, R0 ;  /* 0x0000000000007308 */ /* 0x001e240000001000 */
[----:B0-----:R-:W-:-:S02]  /*02f0*/  VIADD R2, R0, 0xffffffe ;  /* 0x0ffffffe00027836 */ /* 0x001fc40000000000 */
[----:B------:R-:W-:-:S04]  /*0300*/  IMAD.MOV R0, RZ, RZ, -R10 ;  /* 0x000000ffff007224 */ /* 0x000fc800078e0a0a */
[----:B------:R0:W1:Y:S02]  /*0310*/  F2I.FTZ.U32.TRUNC.NTZ R3, R2 ;  /* 0x0000000200037305 */ /* 0x000064000021f000 */
[----:B0-----:R-:W-:Y:S02]  /*0320*/  IMAD.MOV.U32 R2, RZ, RZ, RZ ;  /* 0x000000ffff027224 */ /* 0x001fe400078e00ff */
[----:B-1----:R-:W-:-:S04]  /*0330*/  IMAD.MOV R6, RZ, RZ, -R3 ;  /* 0x000000ffff067224 */ /* 0x002fc800078e0a03 */
[----:B------:R-:W-:Y:S02]  /*0340*/  IMAD R9, R6, R7, RZ ;  /* 0x0000000706097224 */ /* 0x000fe400078e02ff */
[----:B------:R-:W-:Y:S02]  /*0350*/  IMAD.MOV.U32 R6, RZ, RZ, R8 ;  /* 0x000000ffff067224 */ /* 0x000fe400078e0008 */
[----:B------:R-:W-:-:S06]  /*0360*/  IMAD.HI.U32 R3, R3, R9, R2 ;  /* 0x0000000903037227 */ /* 0x000fcc00078e0002 */
[----:B------:R-:W-:-:S04]  /*0370*/  IMAD.HI.U32 R3, R3, R6, RZ ;  /* 0x0000000603037227 */ /* 0x000fc800078e00ff */
[----:B------:R-:W-:-:S05]  /*0380*/  IMAD R0, R3, R0, R6 ;  /* 0x0000000003007224 */ /* 0x000fca00078e0206 */
[----:B------:R-:W-:-:S13]  /*0390*/  ISETP.GT.U32.AND P1, PT, R7, R0, PT ;  /* 0x000000000700720c */ /* 0x000fda0003f24070 */
[----:B------:R-:W-:Y:S02]  /*03a0*/  @!P1 IMAD.IADD R0, R0, 0x1, -R7 ;  /* 0x0000000100009824 */ /* 0x000fe400078e0a07 */
[----:B------:R-:W-:Y:S01]  /*03b0*/  @!P1 VIADD R3, R3, 0x1 ;  /* 0x0000000103039836 */ /* 0x000fe20000000000 */
[----:B------:R-:W-:Y:S02]  /*03c0*/  ISETP.NE.AND P1, PT, R4, RZ, PT ;  /* 0x000000ff0400720c */ /* 0x000fe40003f25270 */
[----:B------:R-:W-:Y:S02]  /*03d0*/  ISETP.GE.U32.AND P0, PT, R0, R7, PT ;  /* 0x000000070000720c */ /* 0x000fe40003f06070 */
[----:B------:R-:W-:-:S04]  /*03e0*/  LOP3.LUT R0, R5, R4, RZ, 0x3c, !PT ;  /* 0x0000000405007212 */ /* 0x000fc800078e3cff */
[----:B------:R-:W-:Y:S01]  /*03f0*/  ISETP.GE.AND P2, PT, R0, RZ, PT ;  /* 0x000000ff0000720c */ /* 0x000fe20003f46270 */
[----:B------:R-:W-:-:S06]  /*0400*/  VIADD R0, R24, 0xff ;  /* 0x000000ff18007836 */ /* 0x000fcc0000000000 */
[----:B------:R-:W-:-:S04]  /*0410*/  @P0 VIADD R3, R3, 0x1 ;  /* 0x0000000103030836 */ /* 0x000fc80000000000 */
[----:B------:R-:W-:Y:S01]  /*0420*/  IMAD.MOV.U32 R2, RZ, RZ, R3 ;  /* 0x000000ffff027224 */ /* 0x000fe200078e0003 */
[----:B------:R-:W-:-:S03]  /*0430*/  SHF.R.S32.HI R3, RZ, 0x1f, R0 ;  /* 0x0000001fff037819 */ /* 0x000fc60000011400 */
[----:B------:R-:W-:Y:S01]  /*0440*/  @!P2 IMAD.MOV R2, RZ, RZ, -R2 ;  /* 0x000000ffff02a224 */ /* 0x000fe200078e0a02 */
[----:B------:R-:W-:Y:S02]  /*0450*/  @!P1 LOP3.LUT R2, RZ, R4, RZ, 0x33, !PT ;  /* 0x00000004ff029212 */ /* 0x000fe400078e33ff */
[----:B------:R-:W-:-:S03]  /*0460*/  LEA.HI R3, R3, R0, RZ, 0x8 ;  /* 0x0000000003037211 */ /* 0x000fc600078f40ff */
[----:B------:R-:W-:Y:S02]  /*0470*/  IMAD.SHL.U32 R6, R2, 0x4, RZ ;  /* 0x0000000402067824 */ /* 0x000fe400078e00ff */
[----:B------:R-:W-:-:S03]  /*0480*/  IMAD.MOV R2, RZ, RZ, -R2 ;  /* 0x000000ffff027224 */ /* 0x000fc600078e0a02 */
[----:B------:R-:W-:Y:S01]  /*0490*/  LEA.HI.SX32 R3, R3, -R6, 0x18 ;  /* 0x8000000603037211 */ /* 0x000fe200078fc2ff */
[----:B------:R-:W-:-:S03]  /*04a0*/  IMAD R8, R4, R2, R5 ;  /* 0x0000000204087224 */ /* 0x000fc600078e0205 */
[----:B------:R-:W-:-:S04]  /*04b0*/  VIMNMX R11, R3, 0x4, PT ;  /* 0x00000004030b7848 */ /* 0x000fc80003fe0100 */
[-C--:B------:R-:W-:Y:S02]  /*04c0*/  IABS R7, R11.reuse ;  /* 0x0000000b00077213 */ /* 0x080fe40000000000 */
[----:B------:R-:W-:Y:S02]  /*04d0*/  IABS R4, R11 ;  /* 0x0000000b00047213 */ /* 0x000fe40000000000 */
[----:B------:R-:W0:Y:S08]  /*04e0*/  I2F.RP R0, R7 ;  /* 0x0000000700007306 */ /* 0x000e300000209400 */
[----:B0-----:R-:W0:Y:S02]  /*04f0*/  MUFU.RCP R0, R0 ;  /* 0x0000000000007308 */ /* 0x001e240000001000 */
[----:B0-----:R-:W-:-:S02]  /*0500*/  VIADD R3, R0, 0xffffffe ;  /* 0x0ffffffe00037836 */ /* 0x001fc40000000000 */
[----:B------:R-:W-:Y:S02]  /*0510*/  IMAD.MOV R0, RZ, RZ, -R4 ;  /* 0x000000ffff007224 */ /* 0x000fe400078e0a04 */
[----:B------:R-:W0:Y:S02]  /*0520*/  S2R R4, SR_CgaCtaId ;  /* 0x0000000000047919 */ /* 0x000e240000008800 */
[----:B------:R-:W1:Y:S02]  /*0530*/  F2I.FTZ.U32.TRUNC.NTZ R3, R3 ;  /* 0x0000000300037305 */ /* 0x000e64000021f000 */
[----:B-1----:R-:W-:-:S04]  /*0540*/  IMAD.MOV R9, RZ, RZ, -R3 ;  /* 0x000000ffff097224 */ /* 0x002fc800078e0a03 */
[----:B------:R-:W-:Y:S01]  /*0550*/  IMAD.MOV.U32 R2, RZ, RZ, R9 ;  /* 0x000000ffff027224 */ /* 0x000fe200078e0009 */
[----:B------:R-:W-:-:S03]  /*0560*/  IABS R9, R8 ;  /* 0x0000000800097213 */ /* 0x000fc60000000000 */
[----:B------:R-:W-:Y:S02]  /*0570*/  IMAD R5, R2, R7, RZ ;  /* 0x0000000702057224 */ /* 0x000fe400078e02ff */
[----:B------:R-:W-:-:S04]  /*0580*/  IMAD.MOV.U32 R2, RZ, RZ, RZ ;  /* 0x000000ffff027224 */ /* 0x000fc800078e00ff */
[----:B------:R-:W-:Y:S01]  /*0590*/  IMAD.HI.U32 R2, R3, R5, R2 ;  /* 0x0000000503027227 */ /* 0x000fe200078e0002 */
[----:B------:R-:W-:-:S04]  /*05a0*/  MOV R3, 0x400 ;  /* 0x0000040000037802 */ /* 0x000fc80000000f00 */
[----:B0-----:R-:W-:Y:S01]  /*05b0*/  LEA R152, R4, R3, 0x18 ;  /* 0x0000000304987211 */ /* 0x001fe200078ec0ff */
[----:B------:R-:W-:Y:S01]  /*05c0*/  IMAD.HI.U32 R2, R2, R9, RZ ;  /* 0x0000000902027227 */ /* 0x000fe200078e00ff */
[----:B------:R-:W-:-:S03]  /*05d0*/  CS2R R4, SRZ ;  /* 0x0000000000047805 */ /* 0x000fc6000001ff00 */
[----:B------:R-:W-:-:S05]  /*05e0*/  IMAD R0, R2, R0, R9 ;  /* 0x0000000002007224 */ /* 0x000fca00078e0209 */
[----:B------:R-:W-:-:S13]  /*05f0*/  ISETP.GT.U32.AND P1, PT, R7, R0, PT ;  /* 0x000000000700720c */ /* 0x000fda0003f24070 */
[----:B------:R-:W-:Y:S02]  /*0600*/  @!P1 IMAD.IADD R0, R0, 0x1, -R7 ;  /* 0x0000000100009824 */ /* 0x000fe400078e0a07 */
[----:B------:R-:W-:Y:S01]  /*0610*/  @!P1 VIADD R2, R2, 0x1 ;  /* 0x0000000102029836 */ /* 0x000fe20000000000 */
[----:B------:R-:W-:Y:S02]  /*0620*/  ISETP.NE.AND P1, PT, R11, RZ, PT ;  /* 0x000000ff0b00720c */ /* 0x000fe40003f25270 */
[----:B------:R-:W-:Y:S02]  /*0630*/  ISETP.GE.U32.AND P0, PT, R0, R7, PT ;  /* 0x000000070000720c */ /* 0x000fe40003f06070 */
[----:B------:R-:W-:-:S04]  /*0640*/  LOP3.LUT R0, R8, R11, RZ, 0x3c, !PT ;  /* 0x0000000b08007212 */ /* 0x000fc800078e3cff */
[----:B------:R-:W-:-:S07]  /*0650*/  ISETP.GE.AND P2, PT, R0, RZ, PT ;  /* 0x000000ff0000720c */ /* 0x000fce0003f46270 */
[----:B------:R-:W-:Y:S01]  /*0660*/  @P0 VIADD R2, R2, 0x1 ;  /* 0x0000000102020836 */ /* 0x000fe20000000000 */
[----:B------:R-:W-:-:S05]  /*0670*/  ISETP.GE.AND P0, PT, R26, 0x80, PT ;  /* 0x000000801a00780c */ /* 0x000fca0003f06270 */
[----:B------:R-:W-:Y:S01]  /*0680*/  @!P2 IMAD.MOV R2, RZ, RZ, -R2 ;  /* 0x000000ffff02a224 */ /* 0x000fe200078e0a02 */
[----:B------:R-:W-:-:S05]  /*0690*/  @!P1 LOP3.LUT R2, RZ, R11, RZ, 0x33, !PT ;  /* 0x0000000bff029212 */ /* 0x000fca00078e33ff */
[----:B------:R-:W-:-:S04]  /*06a0*/  IMAD.MOV R0, RZ, RZ, -R2 ;  /* 0x000000ffff007224 */ /* 0x000fc800078e0a02 */
[----:B------:R-:W-:Y:S01]  /*06b0*/  IMAD R0, R11, R0, R8 ;  /* 0x000000000b007224 */ /* 0x000fe200078e0208 */
[----:B------:R-:W-:Y:S02]  /*06c0*/  CS2R R8, SRZ ;  /* 0x0000000000087805 */ /* 0x000fe4000001ff00 */
[----:B------:R-:W-:Y:S01]  /*06d0*/  CS2R R10, SRZ ;  /* 0x00000000000a7805 */ /* 0x000fe2000001ff00 */
[----:B------:R-:W-:Y:S01]  /*06e0*/  IMAD.IADD R3, R6, 0x1, R0 ;  /* 0x0000000106037824 */ /* 0x000fe200078e0200 */
[----:B------:R-:W-:Y:S01]  /*06f0*/  CS2R R6, SRZ ;  /* 0x0000000000067805 */ /* 0x000fe2000001ff00 */
[----:B------:R-:W-:Y:S02]  /*0700*/  IMAD.SHL.U32 R0, R2, 0x40, RZ ;  /* 0x0000004002007824 */ /* 0x000fe400078e00ff */
[----:B------:R-:W-:Y:S02]  /*0710*/  IMAD R2, R3, 0x100, R153 ;  /* 0x0000010003027824 */ /* 0x000fe400078e0299 */
[C---:B------:R-:W-:Y:S01]  /*0720*/  VIADD R68, R0.reuse, 0x1 ;  /* 0x0000000100447836 */ /* 0x040fe20000000000 */
[C---:B------:R-:W-:Y:S01]  /*0730*/  IADD3 R132, R0.reuse, 0x3c, RZ ;  /* 0x0000003c00847810 */ /* 0x040fe20007ffe0ff */
[----:B------:R-:W-:-:S02]  /*0740*/  VIADD R94, R0, 0x2 ;  /* 0x00000002005e7836 */ /* 0x000fc40000000000 */
[C---:B------:R-:W-:Y:S02]  /*0750*/  VIADD R93, R0.reuse, 0x3 ;  /* 0x00000003005d7836 */ /* 0x040fe40000000000 */
[C---:B------:R-:W-:Y:S02]  /*0760*/  VIADD R92, R0.reuse, 0x4 ;  /* 0x00000004005c7836 */ /* 0x040fe40000000000 */
[C---:B------:R-:W-:Y:S02]  /*0770*/  VIADD R91, R0.reuse, 0x5 ;  /* 0x00000005005b7836 */ /* 0x040fe40000000000 */
[C---:B------:R-:W-:Y:S02]  /*0780*/  VIADD R89, R0.reuse, 0x6 ;  /* 0x0000000600597836 */ /* 0x040fe40000000000 */
[C---:B------:R-:W-:Y:S02]  /*0790*/  VIADD R87, R0.reuse, 0x7 ;  /* 0x0000000700577836 */ /* 0x040fe40000000000 */
        /* <DEDUP_REMOVED lines=55> */
[----:B------:R-:W-:Y:S01]  /*0b10*/  VIADD R3, R2, 0x80 ;  /* 0x0000008002037836 */ /* 0x000fe20000000000 */
[----:B------:R-:W-:Y:S06]  /*0b20*/  @!P0 BRA `(.L_x_0) ;  /* 0x000001c400e88947 */ /* 0x000fec0003800000 */
[----:B------:R-:W-:Y:S01]  /*0b30*/  IABS R20, R24 ;  /* 0x0000001800147213 */ /* 0x000fe20000000000 */
[----:B------:R-:W0:Y:S01]  /*0b40*/  LDC.64 R190, c[0x0][0x210] ;  /* 0x00008400ffbe7b82 */ /* 0x000e220000000a00 */
[----:B------:R-:W-:Y:S01]  /*0b50*/  IABS R6, R25 ;  /* 0x0000001900067213 */ /* 0x000fe20000000000 */
[----:B------:R-:W-:Y:S01]  /*0b60*/  IMAD.MOV.U32 R195, RZ, RZ, RZ ;  /* 0x000000ffffc37224 */ /* 0x000fe200078e00ff */
[----:B------:R-:W1:Y:S01]  /*0b70*/  I2F.RP R7, R20 ;  /* 0x0000001400077306 */ /* 0x000e620000209400 */
[----:B------:R-:W-:Y:S02]  /*0b80*/  IABS R12, R2 ;  /* 0x00000002000c7213 */ /* 0x000fe40000000000 */
[----:B------:R-:W-:Y:S02]  /*0b90*/  CS2R R142, SRZ ;  /* 0x00000000008e7805 */ /* 0x000fe4000001ff00 */
[----:B------:R-:W-:Y:S02]  /*0ba0*/  IABS R15, R133 ;  /* 0x00000085000f7213 */ /* 0x000fe40000000000 */
[----:B------:R-:W-:-:S02]  /*0bb0*/  CS2R R144, SRZ ;  /* 0x0000000000907805 */ /* 0x000fc4000001ff00 */
[----:B------:R-:W-:Y:S01]  /*0bc0*/  IABS R17, R115 ;  /* 0x0000007300117213 */ /* 0x000fe20000000000 */
[----:B------:R-:W2:Y:S01]  /*0bd0*/  LDC R137, c[0x0][0x240] ;  /* 0x00009000ff897b82 */ /* 0x000ea20000000800 */
[----:B------:R-:W-:Y:S01]  /*0be0*/  IABS R19, R131 ;  /* 0x0000008300137213 */ /* 0x000fe20000000000 */
[----:B------:R-:W3:Y:S01]  /*0bf0*/  I2F.RP R10, R6 ;  /* 0x00000006000a7306 */ /* 0x000ee20000209400 */
[----:B------:R-:W-:Y:S02]  /*0c00*/  IABS R21, R130 ;  /* 0x0000008200157213 */ /* 0x000fe40000000000 */
[----:B------:R-:W-:Y:S02]  /*0c10*/  CS2R R146, SRZ ;  /* 0x0000000000927805 */ /* 0x000fe4000001ff00 */
[----:B------:R-:W-:Y:S02]  /*0c20*/  ISETP.GE.AND P4, PT, R2, RZ, PT ;  /* 0x000000ff0200720c */ /* 0x000fe40003f86270 */
[----:B------:R-:W-:-:S02]  /*0c30*/  CS2R R148, SRZ ;  /* 0x0000000000947805 */ /* 0x000fc4000001ff00 */
[----:B------:R-:W-:Y:S02]  /*0c40*/  ISETP.GE.AND P3, PT, R134, RZ, PT ;  /* 0x000000ff8600720c */ /* 0x000fe40003f66270 */
[----:B------:R-:W-:Y:S02]  /*0c50*/  CS2R R150, SRZ ;  /* 0x0000000000967805 */ /* 0x000fe4000001ff00 */
[----:B------:R-:W-:Y:S01]  /*0c60*/  ISETP.GE.AND P2, PT, R115, RZ, PT ;  /* 0x000000ff7300720c */ /* 0x000fe20003f46270 */
[----:B-1----:R-:W1:Y:S01]  /*0c70*/  MUFU.RCP R7, R7 ;  /* 0x0000000700077308 */ /* 0x002e620000001000 */
[----:B------:R-:W-:Y:S01]  /*0c80*/  IABS R23, R125 ;  /* 0x0000007d00177213 */ /* 0x000fe20000000000 */
[----:B------:R-:W-:Y:S01]  /*0c90*/  UMOV UR35, 0x40000040 ;  /* 0x4000004000237882 */ /* 0x000fe20000000000 */
[----:B------:R-:W-:Y:S02]  /*0ca0*/  ISETP.GE.AND P5, PT, R133, RZ, PT ;  /* 0x000000ff8500720c */ /* 0x000fe40003fa6270 */
[----:B------:R-:W-:-:S02]  /*0cb0*/  IABS R33, R123 ;  /* 0x0000007b00217213 */ /* 0x000fc40000000000 */
[----:B------:R-:W-:Y:S01]  /*0cc0*/  IABS R35, R121 ;  /* 0x0000007900237213 */ /* 0x000fe20000000000 */
[----:B---3--:R-:W3:Y:S01]  /*0cd0*/  MUFU.RCP R10, R10 ;  /* 0x0000000a000a7308 */ /* 0x008ee20000001000 */
[----:B------:R-:W-:Y:S02]  /*0ce0*/  IABS R37, R119 ;  /* 0x0000007700257213 */ /* 0x000fe40000000000 */
[----:B------:R-:W-:Y:S02]  /*0cf0*/  IABS R39, R117 ;  /* 0x0000007500277213 */ /* 0x000fe40000000000 */
[----:B------:R-:W-:Y:S02]  /*0d00*/  IABS R41, R113 ;  /* 0x0000007100297213 */ /* 0x000fe40000000000 */
[----:B------:R-:W-:Y:S01]  /*0d10*/  IABS R43, R111 ;  /* 0x0000006f002b7213 */ /* 0x000fe20000000000 */
[----:B-1----:R-:W-:Y:S01]  /*0d20*/  VIADD R4, R7, 0xffffffe ;  /* 0x0ffffffe07047836 */ /* 0x002fe20000000000 */
[----:B------:R-:W-:-:S02]  /*0d30*/  IABS R45, R109 ;  /* 0x0000006d002d7213 */ /* 0x000fc40000000000 */
[----:B------:R-:W-:Y:S01]  /*0d40*/  IABS R47, R107 ;  /* 0x0000006b002f7213 */ /* 0x000fe20000000000 */
[----:B------:R1:W4:Y:S01]  /*0d50*/  F2I.FTZ.U32.TRUNC.NTZ R5, R4 ;  /* 0x0000000400057305 */ /* 0x000322000021f000 */
[----:B------:R-:W-:Y:S02]  /*0d60*/  IABS R49, R105 ;  /* 0x0000006900317213 */ /* 0x000fe40000000000 */
[----:B------:R-:W-:Y:S01]  /*0d70*/  IABS R51, R103 ;  /* 0x0000006700337213 */ /* 0x000fe20000000000 */
[----:B---3--:R-:W-:Y:S01]  /*0d80*/  VIADD R8, R10, 0xffffffe ;  /* 0x0ffffffe0a087836 */ /* 0x008fe20000000000 */
[----:B------:R-:W-:Y:S02]  /*0d90*/  IABS R10, R3 ;  /* 0x00000003000a7213 */ /* 0x000fe40000000000 */
[----:B------:R-:W-:Y:S01]  /*0da0*/  IABS R53, R100 ;  /* 0x0000006400357213 */ /* 0x000fe20000000000 */
[----:B------:R3:W5:Y:S01]  /*0db0*/  F2I.FTZ.U32.TRUNC.NTZ R9, R8 ;  /* 0x0000000800097305 */ /* 0x000762000021f000 */
[----:B-1----:R-:W-:Y:S01]  /*0dc0*/  IMAD.MOV.U32 R4, RZ, RZ, RZ ;  /* 0x000000ffff047224 */ /* 0x002fe200078e00ff */
[----:B------:R-:W-:-:S02]  /*0dd0*/  IABS R55, R102 ;  /* 0x0000006600377213 */ /* 0x000fc40000000000 */
[----:B------:R-:W-:Y:S02]  /*0de0*/  IABS R61, R31 ;  /* 0x0000001f003d7213 */ /* 0x000fe40000000000 */
[----:B------:R-:W-:Y:S01]  /*0df0*/  IABS R65, R97 ;  /* 0x0000006100417213 */ /* 0x000fe20000000000 */
[----:B----4-:R-:W-:Y:S01]  /*0e00*/  IMAD.MOV R11, RZ, RZ, -R5 ;  /* 0x000000ffff0b7224 */ /* 0x010fe200078e0a05 */
[----:B------:R-:W-:Y:S01]  /*0e10*/  IABS R63, R59 ;  /* 0x0000003b003f7213 */ /* 0x000fe20000000000 */
[----:B---3--:R-:W-:Y:S01]  /*0e20*/  IMAD.MOV.U32 R8, RZ, RZ, RZ ;  /* 0x000000ffff087224 */ /* 0x008fe200078e00ff */
[----:B------:R-:W-:Y:S01]  /*0e30*/  IABS R67, R90 ;  /* 0x0000005a00437213 */ /* 0x000fe20000000000 */
[----:B------:R-:W-:Y:S02]  /*0e40*/  IMAD R11, R11, R20, RZ ;  /* 0x000000140b0b7224 */ /* 0x000fe400078e02ff */
[----:B-----5:R-:W-:Y:S02]  /*0e50*/  IMAD.MOV R13, RZ, RZ, -R9 ;  /* 0x000000ffff0d7224 */ /* 0x020fe400078e0a09 */
[----:B------:R-:W-:-:S04]  /*0e60*/  IMAD.HI.U32 R5, R5, R11, R4 ;  /* 0x0000000b05057227 */ /* 0x000fc800078e0004 */
[----:B------:R-:W-:Y:S01]  /*0e70*/  IMAD R7, R13, R6, RZ ;  /* 0x000000060d077224 */ /* 0x000fe200078e02ff */
[----:B------:R-:W-:-:S03]  /*0e80*/  IABS R13, R134 ;  /* 0x00000086000d7213 */ /* 0x000fc60000000000 */
[----:B------:R-:W-:-:S04]  /*0e90*/  IMAD.HI.U32 R4, R9, R7, R8 ;  /* 0x0000000709047227 */ /* 0x000fc800078e0008 */
[----:B------:R-:W-:Y:S02]  /*0ea0*/  IMAD.MOV.U32 R9, RZ, RZ, R12 ;  /* 0x000000ffff097224 */ /* 0x000fe400078e000c */
[----:B------:R-:W-:-:S04]  /*0eb0*/  IMAD.HI.U32 R8, R4, R13, RZ ;  /* 0x0000000d04087227 */ /* 0x000fc800078e00ff */
[----:B------:R-:W-:-:S04]  /*0ec0*/  IMAD.HI.U32 R7, R5, R9, RZ ;  /* 0x0000000905077227 */ /* 0x000fc800078e00ff */
[----:B------:R-:W-:-:S04]  /*0ed0*/  IMAD.HI.U32 R5, R5, R10, RZ ;  /* 0x0000000a05057227 */ /* 0x000fc800078e00ff */
[----:B------:R-:W-:Y:S02]  /*0ee0*/  IMAD.MOV R7, RZ, RZ, -R7 ;  /* 0x000000ffff077224 */ /* 0x000fe400078e0a07 */
[----:B------:R-:W-:Y:S02]  /*0ef0*/  IMAD.MOV R11, RZ, RZ, -R5 ;  /* 0x000000ffff0b7224 */ /* 0x000fe400078e0a05 */
[C---:B------:R-:W-:Y:S01]  /*0f00*/  IMAD R5, R20.reuse, R7, R9 ;  /* 0x0000000714057224 */ /* 0x040fe200078e0209 */
[----:B------:R-:W-:Y:S01]  /*0f10*/  IABS R9, R132 ;  /* 0x0000008400097213 */ /* 0x000fe20000000000 */
[C---:B------:R-:W-:Y:S02]  /*0f20*/  IMAD R7, R20.reuse, R11, R10 ;  /* 0x0000000b14077224 */ /* 0x040fe400078e020a */
[----:B------:R-:W-:Y:S01]  /*0f30*/  IMAD.MOV R8, RZ, RZ, -R8 ;  /* 0x000000ffff087224 */ /* 0x000fe200078e0a08 */
[----:B------:R-:W-:Y:S01]  /*0f40*/  ISETP.GT.U32.AND P0, PT, R20, R5, PT ;  /* 0x000000051400720c */ /* 0x000fe20003f04070 */
[----:B------:R-:W-:Y:S01]  /*0f50*/  IMAD.HI.U32 R10, R4, R19, RZ ;  /* 0x00000013040a7227 */ /* 0x000fe200078e00ff */
[----:B------:R-:W-:-:S03]  /*0f60*/  ISETP.GT.U32.AND P1, PT, R20, R7, PT ;  /* 0x000000071400720c */ /* 0x000fc60003f24070 */
[----:B------:R-:W-:Y:S02]  /*0f70*/  IMAD R11, R6, R8, R13 ;  /* 0x00000008060b7224 */ /* 0x000fe400078e020d */
[----:B------:R-:W-:-:S04]  /*0f80*/  IMAD.HI.U32 R8, R4, R15, RZ ;  /* 0x0000000f04087227 */ /* 0x000fc800078e00ff */
[----:B------:R-:W-:Y:S02]  /*0f90*/  IMAD.MOV R8, RZ, RZ, -R8 ;  /* 0x000000ffff087224 */ /* 0x000fe400078e0a08 */
[--C-:B------:R-:W-:Y:S02]  /*0fa0*/  @!P0 IMAD.IADD R5, R5, 0x1, -R20.reuse ;  /* 0x0000000105058824 */ /* 0x100fe400078e0a14 */
[----:B------:R-:W-:Y:S01]  /*0fb0*/  @!P1 IMAD.IADD R7, R7, 0x1, -R20 ;  /* 0x0000000107079824 */ /* 0x000fe200078e0a14 */
[C---:B------:R-:W-:Y:S01]  /*0fc0*/  ISETP.GT.U32.AND P1, PT, R6.reuse, R11, PT ;  /* 0x0000000b0600720c */ /* 0x040fe20003f24070 */
[----:B------:R-:W-:Y:S01]  /*0fd0*/  IMAD R12, R6, R8, R15 ;  /* 0x00000008060c7224 */ /* 0x000fe200078e020f */
[----:B------:R-:W-:Y:S01]  /*0fe0*/  ISETP.GT.U32.AND P6, PT, R20, R5, PT ;  /* 0x000000051400720c */ /* 0x000fe20003fc4070 */
[----:B------:R-:W-:Y:S01]  /*0ff0*/  IMAD.HI.U32 R8, R4, R17, RZ ;  /* 0x0000001104087227 */ /* 0x000fe200078e00ff */
[----:B------:R-:W-:-:S03]  /*1000*/  ISETP.GT.U32.AND P0, PT, R20, R7, PT ;  /* 0x000000071400720c */ /* 0x000fc60003f04070 */
[----:B------:R-:W-:Y:S02]  /*1010*/  IMAD.MOV.U32 R15, RZ, RZ, R9 ;  /* 0x000000ffff0f7224 */ /* 0x000fe400078e0009 */
[----:B------:R-:W-:Y:S02]  /*1020*/  IMAD.MOV R8, RZ, RZ, -R8 ;  /* 0x000000ffff087224 */ /* 0x000fe400078e0a08 */
[----:B------:R-:W-:-:S04]  /*1030*/  IMAD.HI.U32 R13, R4, R21, RZ ;  /* 0x00000015040d7227 */ /* 0x000fc800078e00ff */
[----:B------:R-:W-:Y:S01]  /*1040*/  @!P6 IMAD.IADD R5, R5, 0x1, -R20 ;  /* 0x000000010505e824 */ /* 0x000fe200078e0a14 */
[----:B------:R-:W-:Y:S01]  /*1050*/  ISETP.GE.AND P6, PT, R3, RZ, PT ;  /* 0x000000ff0300720c */ /* 0x000fe20003fc6270 */
[----:B------:R-:W-:Y:S02]  /*1060*/  @!P1 IMAD.IADD R11, R11, 0x1, -R6 ;  /* 0x000000010b0b9824 */ /* 0x000fe400078e0a06 */
[----:B------:R-:W-:Y:S01]  /*1070*/  @!P0 IMAD.IADD R7, R7, 0x1, -R20 ;  /* 0x0000000107078824 */ /* 0x000fe200078e0a14 */
[----:B------:R-:W-:Y:S01]  /*1080*/  ISETP.NE.AND P0, PT, R24, RZ, PT ;  /* 0x000000ff1800720c */ /* 0x000fe20003f05270 */
[----:B------:R-:W-:Y:S01]  /*1090*/  IMAD.MOV R10, RZ, RZ, -R10 ;  /* 0x000000ffff0a7224 */ /* 0x000fe200078e0a0a */
[----:B------:R-:W-:Y:S01]  /*10a0*/  ISETP.GT.U32.AND P1, PT, R6, R11, PT ;  /* 0x0000000b0600720c */ /* 0x000fe20003f24070 */
[----:B------:R-:W-:Y:S01]  /*10b0*/  IMAD.HI.U32 R9, R4, R15, RZ ;  /* 0x0000000f04097227 */ /* 0x000fe200078e00ff */
[----:B------:R-:W-:-:S03]  /*10c0*/  LOP3.LUT R24, RZ, R24, RZ, 0x33, !PT ;  /* 0x00000018ff187212 */ /* 0x000fc600078e33ff */
[C---:B------:R-:W-:Y:S02]  /*10d0*/  IMAD R14, R6.reuse, R8, R17 ;  /* 0x00000008060e7224 */ /* 0x040fe400078e0211 */
[----:B------:R-:W-:Y:S01]  /*10e0*/  @!P6 IMAD.MOV R7, RZ, RZ, -R7 ;  /* 0x000000ffff07e224 */ /* 0x000fe200078e0a07 */
[C---:B------:R-:W-:Y:S01]  /*10f0*/  ISETP.GT.U32.AND P6, PT, R6.reuse, R12, PT ;  /* 0x0000000c0600720c */ /* 0x040fe20003fc4070 */
[----:B------:R-:W-:Y:S02]  /*1100*/  IMAD.MOV R13, RZ, RZ, -R13 ;  /* 0x000000ffff0d7224 */ /* 0x000fe400078e0a0d */
[C---:B------:R-:W-:Y:S01]  /*1110*/  IMAD R17, R6.reuse, R10, R19 ;  /* 0x0000000a06117224 */ /* 0x040fe200078e0213 */
[----:B------:R-:W-:Y:S01]  /*1120*/  IABS R19, R129 ;  /* 0x0000008100137213 */ /* 0x000fe20000000000 */
[----:B------:R-:W-:Y:S02]  /*1130*/  IMAD.MOV R9, RZ, RZ, -R9 ;  /* 0x000000ffff097224 */ /* 0x000fe400078e0a09 */
[C---:B------:R-:W-:Y:S01]  /*1140*/  IMAD R18, R6.reuse, R13, R21 ;  /* 0x0000000d06127224 */ /* 0x040fe200078e0215 */
[----:B------:R-:W-:Y:S01]  /*1150*/  IABS R21, R127 ;  /* 0x0000007f00157213 */ /* 0x000fe20000000000 */
[----:B------:R-:W-:Y:S01]  /*1160*/  @!P4 IMAD.MOV R5, RZ, RZ, -R5 ;  /* 0x000000ffff05c224 */ /* 0x000fe200078e0a05 */
[C---:B------:R-:W-:Y:S01]  /*1170*/  ISETP.GT.U32.AND P4, PT, R6.reuse, R14, PT ;  /* 0x0000000e0600720c */ /* 0x040fe20003f84070 */
[--C-:B------:R-:W-:Y:S01]  /*1180*/  @!P1 IMAD.IADD R11, R11, 0x1, -R6.reuse ;  /* 0x000000010b0b9824 */ /* 0x100fe200078e0a06 */
[C---:B------:R-:W-:Y:S01]  /*1190*/  ISETP.GT.U32.AND P1, PT, R6.reuse, R17, PT ;  /* 0x000000110600720c */ /* 0x040fe20003f24070 */
[----:B------:R-:W-:Y:S01]  /*11a0*/  IMAD R16, R6, R9, R15 ;  /* 0x0000000906107224 */ /* 0x000fe200078e020f */
[----:B------:R-:W-:Y:S01]  /*11b0*/  SEL R8, R24, R5, !P0 ;  /* 0x0000000518087207 */ /* 0x000fe20004000000 */
[----:B------:R-:W-:Y:S01]  /*11c0*/  @!P6 IMAD.IADD R12, R12, 0x1, -R6 ;  /* 0x000000010c0ce824 */ /* 0x000fe200078e0a06 */
[----:B------:R-:W-:Y:S01]  /*11d0*/  ISETP.GT.U32.AND P6, PT, R6, R18, PT ;  /* 0x000000120600720c */ /* 0x000fe20003fc4070 */
[----:B------:R-:W-:Y:S01]  /*11e0*/  IMAD.HI.U32 R5, R4, R19, RZ ;  /* 0x0000001304057227 */ /* 0x000fe200078e00ff */
[----:B------:R-:W-:-:S02]  /*11f0*/  SEL R9, R24, R7, !P0 ;  /* 0x0000000718097207 */ /* 0x000fc40004000000 */
[----:B------:R-:W-:Y:S01]  /*1200*/  ISETP.GT.U32.AND P0, PT, R6, R16, PT ;  /* 0x000000100600720c */ /* 0x000fe20003f04070 */
[----:B------:R-:W-:Y:S01]  /*1210*/  IMAD.HI.U32 R10, R4, R21, RZ ;  /* 0x00000015040a7227 */ /* 0x000fe200078e00ff */
[----:B------:R-:W-:Y:S02]  /*1220*/  IABS R13, R128 ;  /* 0x00000080000d7213 */ /* 0x000fe40000000000 */
[----:B------:R-:W-:Y:S01]  /*1230*/  IABS R15, R99 ;  /* 0x00000063000f7213 */ /* 0x000fe20000000000 */
[--C-:B------:R-:W-:Y:S01]  /*1240*/  @!P4 IMAD.IADD R14, R14, 0x1, -R6.reuse ;  /* 0x000000010e0ec824 */ /* 0x100fe200078e0a06 */
[----:B------:R-:W-:Y:S01]  /*1250*/  ISETP.GT.U32.AND P4, PT, R6, R12, PT ;  /* 0x0000000c0600720c */ /* 0x000fe20003f84070 */
[--C-:B------:R-:W-:Y:S02]  /*1260*/  @!P1 IMAD.IADD R17, R17, 0x1, -R6.reuse ;  /* 0x0000000111119824 */ /* 0x100fe400078e0a06 */
[--C-:B------:R-:W-:Y:S01]  /*1270*/  @!P6 IMAD.IADD R18, R18, 0x1, -R6.reuse ;  /* 0x000000011212e824 */ /* 0x100fe200078e0a06 */
[C---:B------:R-:W-:Y:S01]  /*1280*/  ISETP.GT.U32.AND P1, PT, R6.reuse, R14, PT ;  /* 0x0000000e0600720c */ /* 0x040fe20003f24070 */
[----:B------:R-:W-:Y:S01]  /*1290*/  IMAD.MOV R5, RZ, RZ, -R5 ;  /* 0x000000ffff057224 */ /* 0x000fe200078e0a05 */
[----:B------:R-:W-:Y:S01]  /*12a0*/  ISETP.GT.U32.AND P6, PT, R6, R17, PT ;  /* 0x000000110600720c */ /* 0x000fe20003fc4070 */
[----:B------:R-:W-:-:S02]  /*12b0*/  @!P0 IMAD.IADD R16, R16, 0x1, -R6 ;  /* 0x0000000110108824 */ /* 0x000fc400078e0a06 */
[----:B------:R-:W-:Y:S02]  /*12c0*/  IMAD.MOV R10, RZ, RZ, -R10 ;  /* 0x000000ffff0a7224 */ /* 0x000fe400078e0a0a */
[C---:B------:R-:W-:Y:S01]  /*12d0*/  IMAD R19, R6.reuse, R5, R19 ;  /* 0x0000000506137224 */ /* 0x040fe200078e0213 */
[----:B------:R-:W-:Y:S01]  /*12e0*/  ISETP.GT.U32.AND P0, PT, R6, R16, PT ;  /* 0x000000100600720c */ /* 0x000fe20003f04070 */
[----:B------:R-:W-:-:S04]  /*12f0*/  IMAD.HI.U32 R7, R4, R13, RZ ;  /* 0x0000000d04077227 */ /* 0x000fc800078e00ff */
[----:B------:R-:W-:Y:S02]  /*1300*/  IMAD R21, R6, R10, R21 ;  /* 0x0000000a06157224 */ /* 0x000fe400078e0215 */
[--C-:B------:R-:W-:Y:S01]  /*1310*/  @!P4 IMAD.IADD R12, R12, 0x1, -R6.reuse ;  /* 0x000000010c0cc824 */ /* 0x100fe200078e0a06 */
[C---:B------:R-:W-:Y:S01]  /*1320*/  ISETP.GT.U32.AND P4, PT, R6.reuse, R19, PT ;  /* 0x000000130600720c */ /* 0x040fe20003f84070 */
[----:B------:R-:W-:Y:S02]  /*1330*/  IMAD.MOV R7, RZ, RZ, -R7 ;  /* 0x000000ffff077224 */ /* 0x000fe400078e0a07 */
[--C-:B------:R-:W-:Y:S01]  /*1340*/  @!P6 IMAD.IADD R17, R17, 0x1, -R6.reuse ;  /* 0x000000011111e824 */ /* 0x100fe200078e0a06 */
[C---:B------:R-:W-:Y:S01]  /*1350*/  ISETP.GT.U32.AND P6, PT, R6.reuse, R21, PT ;  /* 0x000000150600720c */ /* 0x040fe20003fc4070 */
[----:B------:R-:W-:Y:S01]  /*1360*/  IMAD R20, R6, R7, R13 ;  /* 0x0000000706147224 */ /* 0x000fe200078e020d */
[----:B------:R-:W-:Y:S01]  /*1370*/  IABS R13, R124 ;  /* 0x0000007c000d7213 */ /* 0x000fe20000000000 */
[----:B------:R-:W-:Y:S01]  /*1380*/  IMAD.MOV.U32 R7, RZ, RZ, R11 ;  /* 0x000000ffff077224 */ /* 0x000fe200078e000b */
[----:B------:R-:W-:Y:S01]  /*1390*/  IABS R11, R126 ;  /* 0x0000007e000b7213 */ /* 0x000fe20000000000 */
[--C-:B------:R-:W-:Y:S01]  /*13a0*/  @!P0 IMAD.IADD R16, R16, 0x1, -R6.reuse ;  /* 0x0000000110108824 */ /* 0x100fe200078e0a06 */
[----:B------:R-:W-:Y:S01]  /*13b0*/  ISETP.GE.AND P0, PT, R132, RZ, PT ;  /* 0x000000ff8400720c */ /* 0x000fe20003f06270 */
[----:B------:R-:W-:Y:S01]  /*13c0*/  @!P1 IMAD.IADD R14, R14, 0x1, -R6 ;  /* 0x000000010e0e9824 */ /* 0x000fe200078e0a06 */
[----:B------:R-:W-:Y:S01]  /*13d0*/  ISETP.GT.U32.AND P1, PT, R6, R20, PT ;  /* 0x000000140600720c */ /* 0x000fe20003f24070 */
[----:B------:R-:W-:-:S04]  /*13e0*/  IMAD.HI.U32 R5, R4, R11, RZ ;  /* 0x0000000b04057227 */ /* 0x000fc800078e00ff */
[--C-:B------:R-:W-:Y:S01]  /*13f0*/  @!P4 IMAD.IADD R19, R19, 0x1, -R6.reuse ;  /* 0x000000011313c824 */ /* 0x100fe200078e0a06 */
[----:B------:R-:W-:Y:S01]  /*1400*/  ISETP.GE.AND P4, PT, R130, RZ, PT ;  /* 0x000000ff8200720c */ /* 0x000fe20003f86270 */
[----:B------:R-:W-:Y:S01]  /*1410*/  @!P3 IMAD.MOV R7, RZ, RZ, -R7 ;  /* 0x000000ffff07b224 */ /* 0x000fe200078e0a07 */
[C---:B------:R-:W-:Y:S01]  /*1420*/  ISETP.GT.U32.AND P3, PT, R6.reuse, R18, PT ;  /* 0x000000120600720c */ /* 0x040fe20003f64070 */
[----:B------:R-:W-:Y:S02]  /*1430*/  IMAD.MOV R5, RZ, RZ, -R5 ;  /* 0x000000ffff057224 */ /* 0x000fe400078e0a05 */
[----:B------:R-:W-:Y:S01]  /*1440*/  @!P6 IMAD.IADD R21, R21, 0x1, -R6 ;  /* 0x000000011515e824 */ /* 0x000fe200078e0a06 */
[C---:B------:R-:W-:Y:S01]  /*1450*/  ISETP.GT.U32.AND P6, PT, R6.reuse, R19, PT ;  /* 0x000000130600720c */ /* 0x040fe20003fc4070 */
[----:B------:R-:W-:Y:S02]  /*1460*/  IMAD R22, R6, R5, R11 ;  /* 0x0000000506167224 */ /* 0x000fe400078e020b */
[----:B------:R-:W-:-:S04]  /*1470*/  IMAD.HI.U32 R10, R4, R23, RZ ;  /* 0x00000017040a7227 */ /* 0x000fc800078e00ff */
[----:B------:R-:W-:Y:S01]  /*1480*/  @!P0 IMAD.MOV R16, RZ, RZ, -R16 ;  /* 0x000000ffff108224 */ /* 0x000fe200078e0a10 */
[----:B------:R-:W-:Y:S01]  /*1490*/  ISETP.GT.U32.AND P0, PT, R6, R22, PT ;  /* 0x000000160600720c */ /* 0x000fe20003f04070 */
[----:B------:R-:W-:Y:S02]  /*14a0*/  IMAD.MOV R10, RZ, RZ, -R10 ;  /* 0x000000ffff0a7224 */ /* 0x000fe400078e0a0a */
[----:B------:R-:W-:Y:S01]  /*14b0*/  @!P1 IMAD.IADD R20, R20, 0x1, -R6 ;  /* 0x0000000114149824 */ /* 0x000fe200078e0a06 */
[----:B------:R-:W-:Y:S01]  /*14c0*/  ISETP.GE.AND P1, PT, R129, RZ, PT ;  /* 0x000000ff8100720c */ /* 0x000fe20003f26270 */
[----:B------:R-:W-:Y:S01]  /*14d0*/  @!P2 IMAD.MOV R14, RZ, RZ, -R14 ;  /* 0x000000ffff0ea224 */ /* 0x000fe200078e0a0e */
[----:B------:R-:W-:Y:S01]  /*14e0*/  ISETP.GT.U32.AND P2, PT, R6, R21, PT ;  /* 0x000000150600720c */ /* 0x000fe20003f44070 */
[----:B------:R-:W-:Y:S01]  /*14f0*/  @!P3 IMAD.IADD R18, R18, 0x1, -R6 ;  /* 0x000000011212b824 */ /* 0x000fe200078e0a06 */
[----:B------:R-:W-:Y:S01]  /*1500*/  ISETP.GE.AND P3, PT, R131, RZ, PT ;  /* 0x000000ff8300720c */ /* 0x000fe20003f66270 */
[----:B------:R-:W-:-:S02]  /*1510*/  IMAD R23, R6, R10, R23 ;  /* 0x0000000a06177224 */ /* 0x000fc400078e0217 */
[----:B------:R-:W-:Y:S01]  /*1520*/  IMAD.MOV.U32 R11, RZ, RZ, R13 ;  /* 0x000000ffff0b7224 */ /* 0x000fe200078e000d */
[----:B------:R-:W-:Y:S01]  /*1530*/  IABS R13, R122 ;  /* 0x0000007a000d7213 */ /* 0x000fe20000000000 */
[----:B------:R-:W-:Y:S01]  /*1540*/  @!P5 IMAD.MOV R12, RZ, RZ, -R12 ;  /* 0x000000ffff0cd224 */ /* 0x000fe200078e0a0c */
[----:B------:R-:W-:Y:S01]  /*1550*/  ISETP.GT.U32.AND P5, PT, R6, R20, PT ;  /* 0x000000140600720c */ /* 0x000fe20003fa4070 */
[----:B------:R-:W-:Y:S01]  /*1560*/  @!P6 IMAD.IADD R19, R19, 0x1, -R6 ;  /* 0x000000011313e824 */ /* 0x000fe200078e0a06 */
[----:B------:R-:W-:Y:S01]  /*1570*/  ISETP.GE.AND P6, PT, R127, RZ, PT ;  /* 0x000000ff7f00720c */ /* 0x000fe20003fc6270 */
[----:B------:R-:W-:-:S04]  /*1580*/  IMAD.HI.U32 R5, R4, R11, RZ ;  /* 0x0000000b04057227 */ /* 0x000fc800078e00ff */
[----:B------:R-:W-:Y:S01]  /*1590*/  @!P4 IMAD.MOV R18, RZ, RZ, -R18 ;  /* 0x000000ffff12c224 */ /* 0x000fe200078e0a12 */
[----:B------:R-:W-:Y:S01]  /*15a0*/  ISETP.GT.U32.AND P4, PT, R6, R23, PT ;  /* 0x000000170600720c */ /* 0x000fe20003f84070 */
[----:B------:R-:W-:Y:S02]  /*15b0*/  IMAD.MOV R5, RZ, RZ, -R5 ;  /* 0x000000ffff057224 */ /* 0x000fe400078e0a05 */
[--C-:B------:R-:W-:Y:S01]  /*15c0*/  @!P0 IMAD.IADD R22, R22, 0x1, -R6.reuse ;  /* 0x0000000116168824 */ /* 0x100fe200078e0a06 */
[----:B------:R-:W-:Y:S01]  /*15d0*/  ISETP.GE.AND P0, PT, R124, RZ, PT ;  /* 0x000000ff7c00720c */ /* 0x000fe20003f06270 */
[--C-:B------:R-:W-:Y:S01]  /*15e0*/  @!P2 IMAD.IADD R21, R21, 0x1, -R6.reuse ;  /* 0x000000011515a824 */ /* 0x100fe200078e0a06 */
[----:B------:R-:W-:Y:S01]  /*15f0*/  ISETP.GE.AND P2, PT, R125, RZ, PT ;  /* 0x000000ff7d00720c */ /* 0x000fe20003f46270 */
[C---:B------:R-:W-:Y:S01]  /*1600*/  IMAD R24, R6.reuse, R5, R11 ;  /* 0x0000000506187224 */ /* 0x040fe200078e020b */
[----:B------:R-:W-:Y:S01]  /*1610*/  IABS R11, R114 ;  /* 0x00000072000b7213 */ /* 0x000fe20000000000 */
[----:B------:R-:W-:Y:S01]  /*1620*/  @!P1 IMAD.MOV R19, RZ, RZ, -R19 ;  /* 0x000000ffff139224 */ /* 0x000fe200078e0a13 */
[----:B------:R-:W-:Y:S01]  /*1630*/  ISETP.GT.U32.AND P1, PT, R6, R22, PT ;  /* 0x000000160600720c */ /* 0x000fe20003f24070 */
[--C-:B------:R-:W-:Y:S01]  /*1640*/  @!P5 IMAD.IADD R20, R20, 0x1, -R6.reuse ;  /* 0x000000011414d824 */ /* 0x100fe200078e0a06 */
[----:B------:R-:W-:Y:S01]  /*1650*/  ISETP.GE.AND P5, PT, R126, RZ, PT ;  /* 0x000000ff7e00720c */ /* 0x000fe20003fa6270 */
[----:B------:R-:W-:Y:S01]  /*1660*/  @!P6 IMAD.MOV R21, RZ, RZ, -R21 ;  /* 0x000000ffff15e224 */ /* 0x000fe200078e0a15 */
[----:B------:R-:W-:Y:S01]  /*1670*/  ISETP.GT.U32.AND P6, PT, R6, R24, PT ;  /* 0x000000180600720c */ /* 0x000fe20003fc4070 */
[----:B------:R-:W-:-:S02]  /*1680*/  @!P4 IMAD.IADD R23, R23, 0x1, -R6 ;  /* 0x000000011717c824 */ /* 0x000fc400078e0a06 */
[----:B------:R-:W-:-:S03]  /*1690*/  IMAD.HI.U32 R5, R4, R11, RZ ;  /* 0x0000000b04057227 */ /* 0x000fc600078e00ff */
[----:B------:R-:W-:Y:S01]  /*16a0*/  ISETP.GT.U32.AND P4, PT, R6, R23, PT ;  /* 0x000000170600720c */ /* 0x000fe20003f84070 */
[----:B------:R-:W-:Y:S02]  /*16b0*/  IMAD.MOV R32, RZ, RZ, -R5 ;  /* 0x000000ffff207224 */ /* 0x000fe400078e0a05 */
[----:B------:R-:W-:-:S04]  /*16c0*/  IMAD.HI.U32 R5, R4, R13, RZ ;  /* 0x0000000d04057227 */ /* 0x000fc800078e00ff */
[----:B------:R-:W-:Y:S01]  /*16d0*/  @!P1 IMAD.IADD R22, R22, 0x1, -R6 ;  /* 0x0000000116169824 */ /* 0x000fe200078e0a06 */
[----:B------:R-:W-:Y:S01]  /*16e0*/  ISETP.GE.AND P1, PT, R123, RZ, PT ;  /* 0x000000ff7b00720c */ /* 0x000fe20003f26270 */
[----:B------:R-:W-:Y:S01]  /*16f0*/  IMAD R32, R6, R32, R11 ;  /* 0x0000002006207224 */ /* 0x000fe200078e020b */
[----:B------:R-:W-:Y:S01]  /*1700*/  IABS R11, R120 ;  /* 0x00000078000b7213 */ /* 0x000fe20000000000 */
[----:B------:R-:W-:Y:S02]  /*1710*/  IMAD.MOV R5, RZ, RZ, -R5 ;  /* 0x000000ffff057224 */ /* 0x000fe400078e0a05 */
[----:B------:R-:W-:-:S04]  /*1720*/  IMAD.HI.U32 R10, R4, R33, RZ ;  /* 0x00000021040a7227 */ /* 0x000fc800078e00ff */
[----:B------:R-:W-:Y:S02]  /*1730*/  @!P6 IMAD.IADD R24, R24, 0x1, -R6 ;  /* 0x000000011818e824 */ /* 0x000fe400078e0a06 */
[----:B------:R-:W-:Y:S01]  /*1740*/  @!P5 IMAD.MOV R22, RZ, RZ, -R22 ;  /* 0x000000ffff16d224 */ /* 0x000fe200078e0a16 */
[C---:B------:R-:W-:Y:S01]  /*1750*/  ISETP.GT.U32.AND P5, PT, R6.reuse, R32, PT ;  /* 0x000000200600720c */ /* 0x040fe20003fa4070 */
[C---:B------:R-:W-:Y:S01]  /*1760*/  IMAD R34, R6.reuse, R5, R13 ;  /* 0x0000000506227224 */ /* 0x040fe200078e020d */
[----:B------:R-:W-:Y:S01]  /*1770*/  ISETP.GT.U32.AND P6, PT, R6, R24, PT ;  /* 0x000000180600720c */ /* 0x000fe20003fc4070 */
[----:B------:R-:W-:Y:S01]  /*1780*/  IMAD.MOV R10, RZ, RZ, -R10 ;  /* 0x000000ffff0a7224 */ /* 0x000fe200078e0a0a */
[----:B------:R-:W-:Y:S01]  /*1790*/  IABS R13, R118 ;  /* 0x00000076000d7213 */ /* 0x000fe20000000000 */
[----:B------:R-:W-:-:S04]  /*17a0*/  IMAD.HI.U32 R5, R4, R35, RZ ;  /* 0x0000002304057227 */ /* 0x000fc800078e00ff */
[--C-:B------:R-:W-:Y:S01]  /*17b0*/  @!P4 IMAD.IADD R23, R23, 0x1, -R6.reuse ;  /* 0x000000011717c824 */ /* 0x100fe200078e0a06 */
[----:B------:R-:W-:Y:S01]  /*17c0*/  ISETP.GE.AND P4, PT, R122, RZ, PT ;  /* 0x000000ff7a00720c */ /* 0x000fe20003f86270 */
[C---:B------:R-:W-:Y:S02]  /*17d0*/  IMAD R33, R6.reuse, R10, R33 ;  /* 0x0000000a06217224 */ /* 0x040fe400078e0221 */
[----:B------:R-:W-:Y:S02]  /*17e0*/  IMAD.MOV R5, RZ, RZ, -R5 ;  /* 0x000000ffff057224 */ /* 0x000fe400078e0a05 */
[----:B------:R-:W-:Y:S01]  /*17f0*/  @!P2 IMAD.MOV R23, RZ, RZ, -R23 ;  /* 0x000000ffff17a224 */ /* 0x000fe200078e0a17 */
[C---:B------:R-:W-:Y:S01]  /*1800*/  ISETP.GT.U32.AND P2, PT, R6.reuse, R33, PT ;  /* 0x000000210600720c */ /* 0x040fe20003f44070 */
[----:B------:R-:W-:Y:S02]  /*1810*/  IMAD R35, R6, R5, R35 ;  /* 0x0000000506237224 */ /* 0x000fe400078e0223 */
[----:B------:R-:W-:-:S02]  /*1820*/  @!P5 IMAD.IADD R32, R32, 0x1, -R6 ;  /* 0x000000012020d824 */ /* 0x000fc400078e0a06 */
[----:B------:R-:W-:Y:S01]  /*1830*/  @!P6 IMAD.IADD R24, R24, 0x1, -R6 ;  /* 0x000000011818e824 */ /* 0x000fe200078e0a06 */
[----:B------:R-:W-:Y:S01]  /*1840*/  ISETP.GT.U32.AND P5, PT, R6, R35, PT ;  /* 0x000000230600720c */ /* 0x000fe20003fa4070 */
[----:B------:R-:W-:Y:S01]  /*1850*/  IMAD.HI.U32 R5, R4, R11, RZ ;  /* 0x0000000b04057227 */ /* 0x000fe200078e00ff */
[----:B------:R-:W-:-:S03]  /*1860*/  ISETP.GT.U32.AND P6, PT, R6, R34, PT ;  /* 0x000000220600720c */ /* 0x000fc60003fc4070 */
[----:B------:R-:W-:Y:S02]  /*1870*/  @!P0 IMAD.MOV R24, RZ, RZ, -R24 ;  /* 0x000000ffff188224 */ /* 0x000fe400078e0a18 */
[----:B------:R-:W-:Y:S01]  /*1880*/  @!P2 IMAD.IADD R33, R33, 0x1, -R6 ;  /* 0x000000012121a824 */ /* 0x000fe200078e0a06 */
[----:B------:R-:W-:Y:S01]  /*1890*/  ISETP.GT.U32.AND P2, PT, R6, R32, PT ;  /* 0x000000200600720c */ /* 0x000fe20003f44070 */
[----:B------:R-:W-:Y:S02]  /*18a0*/  IMAD.MOV R5, RZ, RZ, -R5 ;  /* 0x000000ffff057224 */ /* 0x000fe400078e0a05 */
[----:B------:R-:W-:Y:S01]  /*18b0*/  IMAD.HI.U32 R10, R4, R37, RZ ;  /* 0x00000025040a7227 */ /* 0x000fe200078e00ff */
[----:B------:R-:W-:-:S03]  /*18c0*/  ISETP.GT.U32.AND P0, PT, R6, R33, PT ;  /* 0x000000210600720c */ /* 0x000fc60003f04070 */
[--C-:B------:R-:W-:Y:S02]  /*18d0*/  @!P5 IMAD.IADD R35, R35, 0x1, -R6.reuse ;  /* 0x000000012323d824 */ /* 0x100fe400078e0a06 */
[----:B------:R-:W-:Y:S02]  /*18e0*/  @!P6 IMAD.IADD R34, R34, 0x1, -R6 ;  /* 0x000000012222e824 */ /* 0x000fe400078e0a06 */
[C---:B------:R-:W-:Y:S01]  /*18f0*/  IMAD R36, R6.reuse, R5, R11 ;  /* 0x0000000506247224 */ /* 0x040fe200078e020b */
[C---:B------:R-:W-:Y:S01]  /*1900*/  ISETP.GT.U32.AND P5, PT, R6.reuse, R35, PT ;  /* 0x000000230600720c */ /* 0x040fe20003fa4070 */
[----:B------:R-:W-:Y:S01]  /*1910*/  IMAD.MOV R10, RZ, RZ, -R10 ;  /* 0x000000ffff0a7224 */ /* 0x000fe200078e0a0a */
[----:B------:R-:W-:Y:S01]  /*1920*/  ISETP.GT.U32.AND P6, PT, R6, R34, PT ;  /* 0x000000220600720c */ /* 0x000fe20003fc4070 */
[----:B------:R-:W-:Y:S01]  /*1930*/  IMAD.HI.U32 R5, R4, R13, RZ ;  /* 0x0000000d04057227 */ /* 0x000fe200078e00ff */
[----:B------:R-:W-:Y:S02]  /*1940*/  IABS R11, R116 ;  /* 0x00000074000b7213 */ /* 0x000fe40000000000 */
[----:B------:R-:W-:Y:S01]  /*1950*/  @!P0 IADD3 R33, R33, -R6, RZ ;  /* 0x8000000621218210 */ /* 0x000fe20007ffe0ff */
[----:B------:R-:W-:-:S02]  /*1960*/  IMAD R37, R6, R10, R37 ;  /* 0x0000000a06257224 */ /* 0x000fc400078e0225 */
[----:B------:R-:W-:Y:S02]  /*1970*/  IMAD.MOV R5, RZ, RZ, -R5 ;  /* 0x000000ffff057224 */ /* 0x000fe400078e0a05 */
[----:B------:R-:W-:Y:S01]  /*1980*/  IMAD.HI.U32 R10, R4, R41, RZ ;  /* 0x00000029040a7227 */ /* 0x000fe200078e00ff */
[----:B------:R-:W-:-:S03]  /*1990*/  ISETP.GT.U32.AND P0, PT, R6, R37, PT ;  /* 0x000000250600720c */ /* 0x000fc60003f04070 */
[----:B------:R-:W-:Y:S01]  /*19a0*/  IMAD R38, R6, R5, R13 ;  /* 0x0000000506267224 */ /* 0x000fe200078e020d */
[----:B------:R-:W-:Y:S01]  /*19b0*/  IABS R13, R110 ;  /* 0x0000006e000d7213 */ /* 0x000fe20000000000 */
[--C-:B------:R-:W-:Y:S02]  /*19c0*/  @!P5 IMAD.IADD R35, R35, 0x1, -R6.reuse ;  /* 0x000000012323d824 */ /* 0x100fe400078e0a06 */
[----:B------:R-:W-:Y:S01]  /*19d0*/  @!P6 IMAD.IADD R34, R34, 0x1, -R6 ;  /* 0x000000012222e824 */ /* 0x000fe200078e0a06 */
[----:B------:R-:W-:Y:S01]  /*19e0*/  ISETP.GT.U32.AND P5, PT, R6, R38, PT ;  /* 0x000000260600720c */ /* 0x000fe20003fa4070 */
[----:B------:R-:W-:Y:S01]  /*19f0*/  IMAD.HI.U32 R5, R4, R39, RZ ;  /* 0x0000002704057227 */ /* 0x000fe200078e00ff */
[----:B------:R-:W-:-:S03]  /*1a00*/  ISETP.GE.AND P6, PT, R121, RZ, PT ;  /* 0x000000ff7900720c */ /* 0x000fc60003fc6270 */
[----:B------:R-:W-:Y:S02]  /*1a10*/  IMAD.MOV R5, RZ, RZ, -R5 ;  /* 0x000000ffff057224 */ /* 0x000fe400078e0a05 */
[----:B------:R-:W-:Y:S01]  /*1a20*/  @!P0 IMAD.IADD R37, R37, 0x1, -R6 ;  /* 0x0000000125258824 */ /* 0x000fe200078e0a06 */
[----:B------:R-:W-:Y:S01]  /*1a30*/  ISETP.GE.AND P0, PT, R119, RZ, PT ;  /* 0x000000ff7700720c */ /* 0x000fe20003f06270 */
[----:B------:R-:W-:Y:S02]  /*1a40*/  IMAD R39, R6, R5, R39 ;  /* 0x0000000506277224 */ /* 0x000fe400078e0227 */
[----:B------:R-:W-:-:S04]  /*1a50*/  IMAD.HI.U32 R5, R4, R11, RZ ;  /* 0x0000000b04057227 */ /* 0x000fc800078e00ff */
[----:B------:R-:W-:Y:S01]  /*1a60*/  @!P5 IMAD.IADD R38, R38, 0x1, -R6 ;  /* 0x000000012626d824 */ /* 0x000fe200078e0a06 */
[C---:B------:R-:W-:Y:S01]  /*1a70*/  ISETP.GT.U32.AND P5, PT, R6.reuse, R37, PT ;  /* 0x000000250600720c */ /* 0x040fe20003fa4070 */
[----:B------:R-:W-:Y:S01]  /*1a80*/  @!P6 IMAD.MOV R35, RZ, RZ, -R35 ;  /* 0x000000ffff23e224 */ /* 0x000fe200078e0a23 */
[C---:B------:R-:W-:Y:S01]  /*1a90*/  ISETP.GT.U32.AND P6, PT, R6.reuse, R39, PT ;  /* 0x000000270600720c */ /* 0x040fe20003fc4070 */
[----:B------:R-:W-:Y:S02]  /*1aa0*/  IMAD.MOV R5, RZ, RZ, -R5 ;  /* 0x000000ffff057224 */ /* 0x000fe400078e0a05 */
[----:B------:R-:W-:Y:S02]  /*1ab0*/  IMAD.MOV R10, RZ, RZ, -R10 ;  /* 0x000000ffff0a7224 */ /* 0x000fe400078e0a0a */
[C---:B------:R-:W-:Y:S01]  /*1ac0*/  IMAD R40, R6.reuse, R5, R11 ;  /* 0x0000000506287224 */ /* 0x040fe200078e020b */
[----:B------:R-:W-:Y:S01]  /*1ad0*/  IABS R11, R112 ;  /* 0x00000070000b7213 */ /* 0x000fe20000000000 */
[----:B------:R-:W-:-:S02]  /*1ae0*/  IMAD R41, R6, R10, R41 ;  /* 0x0000000a06297224 */ /* 0x000fc400078e0229 */
[----:B------:R-:W-:Y:S01]  /*1af0*/  @!P3 IMAD.MOV R17, RZ, RZ, -R17 ;  /* 0x000000ffff11b224 */ /* 0x000fe200078e0a11 */
[----:B------:R-:W-:Y:S01]  /*1b00*/  ISETP.GE.AND P3, PT, R128, RZ, PT ;  /* 0x000000ff8000720c */ /* 0x000fe20003f66270 */
[--C-:B------:R-:W-:Y:S01]  /*1b10*/  @!P5 IMAD.IADD R37, R37, 0x1, -R6.reuse ;  /* 0x000000012525d824 */ /* 0x100fe200078e0a06 */
[C---:B------:R-:W-:Y:S01]  /*1b20*/  ISETP.GT.U32.AND P5, PT, R6.reuse, R40, PT ;  /* 0x000000280600720c */ /* 0x040fe20003fa4070 */
[----:B------:R-:W-:Y:S01]  /*1b30*/  @!P6 IMAD.IADD R39, R39, 0x1, -R6 ;  /* 0x000000012727e824 */ /* 0x000fe200078e0a06 */
[----:B------:R-:W-:Y:S01]  /*1b40*/  ISETP.GT.U32.AND P6, PT, R6, R41, PT ;  /* 0x000000290600720c */ /* 0x000fe20003fc4070 */
[----:B------:R-:W-:-:S04]  /*1b50*/  IMAD.HI.U32 R10, R4, R43, RZ ;  /* 0x0000002b040a7227 */ /* 0x000fc800078e00ff */
[----:B------:R-:W-:Y:S02]  /*1b60*/  IMAD.MOV R10, RZ, RZ, -R10 ;  /* 0x000000ffff0a7224 */ /* 0x000fe400078e0a0a */
[--C-:B------:R-:W-:Y:S01]  /*1b70*/  @!P2 IMAD.IADD R32, R32, 0x1, -R6.reuse ;  /* 0x000000012020a824 */ /* 0x100fe200078e0a06 */
[C---:B------:R-:W-:Y:S01]  /*1b80*/  ISETP.GT.U32.AND P2, PT, R6.reuse, R36, PT ;  /* 0x000000240600720c */ /* 0x040fe20003f44070 */
[----:B------:R-:W-:Y:S02]  /*1b90*/  IMAD R43, R6, R10, R43 ;  /* 0x0000000a062b7224 */ /* 0x000fe400078e022b */
[--C-:B------:R-:W-:Y:S01]  /*1ba0*/  @!P5 IMAD.IADD R40, R40, 0x1, -R6.reuse ;  /* 0x000000012828d824 */ /* 0x100fe200078e0a06 */
[----:B------:R-:W-:Y:S01]  /*1bb0*/  ISETP.GE.AND P5, PT, R113, RZ, PT ;  /* 0x000000ff7100720c */ /* 0x000fe20003fa6270 */
[----:B------:R-:W-:Y:S02]  /*1bc0*/  @!P6 IMAD.IADD R41, R41, 0x1, -R6 ;  /* 0x000000012929e824 */ /* 0x000fe400078e0a06 */
[----:B------:R-:W-:Y:S01]  /*1bd0*/  @!P3 IMAD.MOV R20, RZ, RZ, -R20 ;  /* 0x000000ffff14b224 */ /* 0x000fe200078e0a14 */
[----:B------:R-:W-:Y:S01]  /*1be0*/  ISETP.GT.U32.AND P6, PT, R6, R40, PT ;  /* 0x000000280600720c */ /* 0x000fe20003fc4070 */
[----:B------:R-:W-:Y:S01]  /*1bf0*/  IMAD.HI.U32 R5, R4, R11, RZ ;  /* 0x0000000b04057227 */ /* 0x000fe200078e00ff */
[----:B------:R-:W-:-:S03]  /*1c00*/  ISETP.GE.AND P3, PT, R114, RZ, PT ;  /* 0x000000ff7200720c */ /* 0x000fc60003f66270 */
[----:B------:R-:W-:Y:S02]  /*1c10*/  IMAD.MOV R5, RZ, RZ, -R5 ;  /* 0x000000ffff057224 */ /* 0x000fe400078e0a05 */
[----:B------:R-:W-:Y:S01]  /*1c20*/  @!P0 IMAD.MOV R37, RZ, RZ, -R37 ;  /* 0x000000ffff258224 */ /* 0x000fe200078e0a25 */
[C---:B------:R-:W-:Y:S01]  /*1c30*/  ISETP.GT.U32.AND P0, PT, R6.reuse, R41, PT ;  /* 0x000000290600720c */ /* 0x040fe20003f04070 */
[----:B------:R-:W-:Y:S01]  /*1c40*/  IMAD R42, R6, R5, R11 ;  /* 0x00000005062a7224 */ /* 0x000fe200078e020b */
[----:B------:R-:W-:Y:S01]  /*1c50*/  IABS R11, R108 ;  /* 0x0000006c000b7213 */ /* 0x000fe20000000000 */
[----:B------:R-:W-:-:S04]  /*1c60*/  IMAD.HI.U32 R5, R4, R13, RZ ;  /* 0x0000000d04057227 */ /* 0x000fc800078e00ff */
[--C-:B------:R-:W-:Y:S01]  /*1c70*/  @!P6 IMAD.IADD R40, R40, 0x1, -R6.reuse ;  /* 0x000000012828e824 */ /* 0x100fe200078e0a06 */
[----:B------:R-:W-:Y:S01]  /*1c80*/  ISETP.GT.U32.AND P6, PT, R6, R43, PT ;  /* 0x0000002b0600720c */ /* 0x000fe20003fc4070 */
[----:B------:R-:W-:Y:S01]  /*1c90*/  @!P2 IMAD.IADD R36, R36, 0x1, -R6 ;  /* 0x000000012424a824 */ /* 0x000fe200078e0a06 */
[----:B------:R-:W-:Y:S01]  /*1ca0*/  ISETP.GE.AND P2, PT, R120, RZ, PT ;  /* 0x000000ff7800720c */ /* 0x000fe20003f46270 */
[----:B------:R-:W-:Y:S02]  /*1cb0*/  IMAD.MOV R5, RZ, RZ, -R5 ;  /* 0x000000ffff057224 */ /* 0x000fe400078e0a05 */
[----:B------:R-:W-:Y:S01]  /*1cc0*/  @!P3 IMAD.MOV R32, RZ, RZ, -R32 ;  /* 0x000000ffff20b224 */ /* 0x000fe200078e0a20 */
[C---:B------:R-:W-:Y:S01]  /*1cd0*/  ISETP.GT.U32.AND P3, PT, R6.reuse, R36, PT ;  /* 0x000000240600720c */ /* 0x040fe20003f64070 */
[----:B------:R-:W-:Y:S01]  /*1ce0*/  IMAD R44, R6, R5, R13 ;  /* 0x00000005062c7224 */ /* 0x000fe200078e020d */
[----:B------:R-:W-:Y:S01]  /*1cf0*/  IABS R13, R104 ;  /* 0x00000068000d7213 */ /* 0x000fe20000000000 */
[----:B------:R-:W-:-:S04]  /*1d00*/  IMAD.HI.U32 R5, R4, R45, RZ ;  /* 0x0000002d04057227 */ /* 0x000fc800078e00ff */
[--C-:B------:R-:W-:Y:S02]  /*1d10*/  @!P6 IMAD.IADD R43, R43, 0x1, -R6.reuse ;  /* 0x000000012b2be824 */ /* 0x100fe400078e0a06 */
[----:B------:R-:W-:Y:S01]  /*1d20*/  @!P0 IMAD.IADD R41, R41, 0x1, -R6 ;  /* 0x0000000129298824 */ /* 0x000fe200078e0a06 */
[C---:B------:R-:W-:Y:S01]  /*1d30*/  ISETP.GT.U32.AND P0, PT, R6.reuse, R44, PT ;  /* 0x0000002c0600720c */ /* 0x040fe20003f04070 */
[----:B------:R-:W-:Y:S01]  /*1d40*/  IMAD.MOV R10, RZ, RZ, -R5 ;  /* 0x000000ffff0a7224 */ /* 0x000fe200078e0a05 */
[----:B------:R-:W-:Y:S01]  /*1d50*/  ISETP.GT.U32.AND P6, PT, R6, R43, PT ;  /* 0x0000002b0600720c */ /* 0x000fe20003fc4070 */
[----:B------:R-:W-:-:S04]  /*1d60*/  IMAD.HI.U32 R5, R4, R11, RZ ;  /* 0x0000000b04057227 */ /* 0x000fc800078e00ff */
[----:B------:R-:W-:Y:S02]  /*1d70*/  IMAD R45, R6, R10, R45 ;  /* 0x0000000a062d7224 */ /* 0x000fe400078e022d */
[----:B------:R-:W-:Y:S01]  /*1d80*/  @!P3 IMAD.IADD R36, R36, 0x1, -R6 ;  /* 0x000000012424b824 */ /* 0x000fe200078e0a06 */
[----:B------:R-:W-:Y:S01]  /*1d90*/  ISETP.GE.AND P3, PT, R117, RZ, PT ;  /* 0x000000ff7500720c */ /* 0x000fe20003f66270 */
[----:B------:R-:W-:Y:S02]  /*1da0*/  IMAD.MOV R46, RZ, RZ, -R5 ;  /* 0x000000ffff2e7224 */ /* 0x000fe400078e0a05 */
[----:B------:R-:W-:Y:S01]  /*1db0*/  @!P2 IMAD.MOV R36, RZ, RZ, -R36 ;  /* 0x000000ffff24a224 */ /* 0x000fe200078e0a24 */
[C---:B------:R-:W-:Y:S01]  /*1dc0*/  ISETP.GT.U32.AND P2, PT, R6.reuse, R39, PT ;  /* 0x000000270600720c */ /* 0x040fe20003f44070 */
[----:B------:R-:W-:Y:S01]  /*1dd0*/  @!P6 IMAD.IADD R43, R43, 0x1, -R6 ;  /* 0x000000012b2be824 */ /* 0x000fe200078e0a06 */
[----:B------:R-:W-:Y:S01]  /*1de0*/  ISETP.GT.U32.AND P6, PT, R6, R45, PT ;  /* 0x0000002d0600720c */ /* 0x000fe20003fc4070 */
[----:B------:R-:W-:-:S04]  /*1df0*/  IMAD.HI.U32 R5, R4, R47, RZ ;  /* 0x0000002f04057227 */ /* 0x000fc800078e00ff */
[--C-:B------:R-:W-:Y:S02]  /*1e00*/  @!P0 IMAD.IADD R44, R44, 0x1, -R6.reuse ;  /* 0x000000012c2c8824 */ /* 0x100fe400078e0a06 */
[----:B------:R-:W-:Y:S02]  /*1e10*/  IMAD.MOV R5, RZ, RZ, -R5 ;  /* 0x000000ffff057224 */ /* 0x000fe400078e0a05 */
[----:B------:R-:W-:Y:S01]  /*1e20*/  @!P1 IMAD.MOV R33, RZ, RZ, -R33 ;  /* 0x000000ffff219224 */ /* 0x000fe200078e0a21 */
[C---:B------:R-:W-:Y:S01]  /*1e30*/  ISETP.GT.U32.AND P0, PT, R6.reuse, R44, PT ;  /* 0x0000002c0600720c */ /* 0x040fe20003f04070 */
[C---:B------:R-:W-:Y:S01]  /*1e40*/  IMAD R47, R6.reuse, R5, R47 ;  /* 0x00000005062f7224 */ /* 0x040fe200078e022f */
[C---:B------:R-:W-:Y:S01]  /*1e50*/  ISETP.GT.U32.AND P1, PT, R6.reuse, R38, PT ;  /* 0x000000260600720c */ /* 0x040fe20003f24070 */
[--C-:B------:R-:W-:Y:S02]  /*1e60*/  @!P6 IMAD.IADD R45, R45, 0x1, -R6.reuse ;  /* 0x000000012d2de824 */ /* 0x100fe400078e0a06 */
[----:B------:R-:W-:Y:S01]  /*1e70*/  @!P2 IMAD.IADD R39, R39, 0x1, -R6 ;  /* 0x000000012727a824 */ /* 0x000fe200078e0a06 */
[----:B------:R-:W-:Y:S01]  /*1e80*/  ISETP.GT.U32.AND P6, PT, R6, R47, PT ;  /* 0x0000002f0600720c */ /* 0x000fe20003fc4070 */
[----:B------:R-:W-:Y:S01]  /*1e90*/  IMAD.HI.U32 R5, R4, R49, RZ ;  /* 0x0000003104057227 */ /* 0x000fe200078e00ff */
[----:B------:R-:W-:-:S03]  /*1ea0*/  ISETP.GT.U32.AND P2, PT, R6, R42, PT ;  /* 0x0000002a0600720c */ /* 0x000fc60003f44070 */
[----:B------:R-:W-:Y:S02]  /*1eb0*/  IMAD R46, R6, R46, R11 ;  /* 0x0000002e062e7224 */ /* 0x000fe400078e020b */
[----:B------:R-:W-:Y:S02]  /*1ec0*/  IMAD.MOV R5, RZ, RZ, -R5 ;  /* 0x000000ffff057224 */ /* 0x000fe400078e0a05 */
[----:B------:R-:W-:Y:S01]  /*1ed0*/  @!P4 IMAD.MOV R34, RZ, RZ, -R34 ;  /* 0x000000ffff22c224 */ /* 0x000fe200078e0a22 */
[----:B------:R-:W-:Y:S01]  /*1ee0*/  ISETP.GE.AND P4, PT, R118, RZ, PT ;  /* 0x000000ff7600720c */ /* 0x000fe20003f86270 */
[----:B------:R-:W-:Y:S01]  /*1ef0*/  @!P0 IMAD.IADD R44, R44, 0x1, -R6 ;  /* 0x000000012c2c8824 */ /* 0x000fe200078e0a06 */
[C---:B------:R-:W-:Y:S01]  /*1f00*/  ISETP.GT.U32.AND P0, PT, R6.reuse, R46, PT ;  /* 0x0000002e0600720c */ /* 0x040fe20003f04070 */
[----:B------:R-:W-:Y:S02]  /*1f10*/  IMAD R49, R6, R5, R49 ;  /* 0x0000000506317224 */ /* 0x000fe400078e0231 */
[----:B------:R-:W-:-:S04]  /*1f20*/  IMAD.HI.U32 R10, R4, R13, RZ ;  /* 0x0000000d040a7227 */ /* 0x000fc800078e00ff */
[--C-:B------:R-:W-:Y:S01]  /*1f30*/  @!P1 IMAD.IADD R38, R38, 0x1, -R6.reuse ;  /* 0x0000000126269824 */ /* 0x100fe200078e0a06 */
[----:B------:R-:W-:Y:S01]  /*1f40*/  ISETP.GE.AND P1, PT, R116, RZ, PT ;  /* 0x000000ff7400720c */ /* 0x000fe20003f26270 */
[--C-:B------:R-:W-:Y:S01]  /*1f50*/  @!P6 IMAD.IADD R47, R47, 0x1, -R6.reuse ;  /* 0x000000012f2fe824 */ /* 0x100fe200078e0a06 */
[----:B------:R-:W-:Y:S01]  /*1f60*/  ISETP.GT.U32.AND P6, PT, R6, R49, PT ;  /* 0x000000310600720c */ /* 0x000fe20003fc4070 */
[----:B------:R-:W-:Y:S02]  /*1f70*/  @!P2 IMAD.IADD R42, R42, 0x1, -R6 ;  /* 0x000000012a2aa824 */ /* 0x000fe400078e0a06 */
[----:B------:R-:W-:Y:S02]  /*1f80*/  IMAD.MOV R10, RZ, RZ, -R10 ;  /* 0x000000ffff0a7224 */ /* 0x000fe400078e0a0a */
[----:B------:R-:W-:Y:S01]  /*1f90*/  @!P3 IMAD.MOV R39, RZ, RZ, -R39 ;  /* 0x000000ffff27b224 */ /* 0x000fe200078e0a27 */
[----:B------:R-:W-:Y:S01]  /*1fa0*/  ISETP.GE.AND P3, PT, R111, RZ, PT ;  /* 0x000000ff6f00720c */ /* 0x000fe20003f66270 */
[C---:B------:R-:W-:Y:S01]  /*1fb0*/  IMAD R48, R6.reuse, R10, R13 ;  /* 0x0000000a06307224 */ /* 0x040fe200078e020d */
[----:B------:R-:W-:Y:S01]  /*1fc0*/  ISETP.GT.U32.AND P2, PT, R6, R42, PT ;  /* 0x0000002a0600720c */ /* 0x000fe20003f44070 */
[----:B------:R-:W-:Y:S01]  /*1fd0*/  @!P4 IMAD.MOV R38, RZ, RZ, -R38 ;  /* 0x000000ffff26c224 */ /* 0x000fe200078e0a26 */
[----:B------:R-:W-:Y:S01]  /*1fe0*/  IABS R13, R106 ;  /* 0x0000006a000d7213 */ /* 0x000fe20000000000 */
[----:B------:R-:W-:Y:S01]  /*1ff0*/  @!P0 IMAD.IADD R46, R46, 0x1, -R6 ;  /* 0x000000012e2e8824 */ /* 0x000fe200078e0a06 */
[----:B------:R-:W-:Y:S01]  /*2000*/  ISETP.GE.AND P4, PT, R112, RZ, PT ;  /* 0x000000ff7000720c */ /* 0x000fe20003f86270 */
[----:B------:R-:W-:Y:S01]  /*2010*/  @!P1 IMAD.MOV R40, RZ, RZ, -R40 ;  /* 0x000000ffff289224 */ /* 0x000fe200078e0a28 */
[----:B------:R-:W-:Y:S01]  /*2020*/  ISETP.GT.U32.AND P0, PT, R6, R48, PT ;  /* 0x000000300600720c */ /* 0x000fe20003f04070 */
[----:B------:R-:W-:Y:S01]  /*2030*/  @!P6 IMAD.IADD R49, R49, 0x1, -R6 ;  /* 0x000000013131e824 */ /* 0x000fe200078e0a06 */
[----:B------:R-:W-:Y:S01]  /*2040*/  ISETP.GE.AND P1, PT, R110, RZ, PT ;  /* 0x000000ff6e00720c */ /* 0x000fe20003f26270 */
[----:B------:R-:W-:Y:S01]  /*2050*/  @!P5 IMAD.MOV R41, RZ, RZ, -R41 ;  /* 0x000000ffff29d224 */ /* 0x000fe200078e0a29 */
[----:B------:R-:W-:Y:S01]  /*2060*/  ISETP.GT.U32.AND P6, PT, R6, R45, PT ;  /* 0x0000002d0600720c */ /* 0x000fe20003fc4070 */
[----:B------:R-:W-:Y:S01]  /*2070*/  IMAD.HI.U32 R5, R4, R13, RZ ;  /* 0x0000000d04057227 */ /* 0x000fe200078e00ff */
[----:B------:R-:W-:-:S03]  /*2080*/  ISETP.GT.U32.AND P5, PT, R6, R46, PT ;  /* 0x0000002e0600720c */ /* 0x000fc60003fa4070 */
[----:B------:R-:W-:-:S04]  /*2090*/  IMAD.HI.U32 R10, R4, R51, RZ ;  /* 0x00000033040a7227 */ /* 0x000fc800078e00ff */
[----:B------:R-:W-:Y:S01]  /*20a0*/  @!P3 IMAD.MOV R43, RZ, RZ, -R43 ;  /* 0x000000ffff2bb224 */ /* 0x000fe200078e0a2b */
[----:B------:R-:W-:Y:S01]  /*20b0*/  ISETP.GT.U32.AND P3, PT, R6, R49, PT ;  /* 0x000000310600720c */ /* 0x000fe20003f64070 */
[----:B------:R-:W-:Y:S02]  /*20c0*/  IMAD.MOV R50, RZ, RZ, -R5 ;  /* 0x000000ffff327224 */ /* 0x000fe400078e0a05 */
[----:B------:R-:W-:Y:S01]  /*20d0*/  @!P2 IMAD.IADD R42, R42, 0x1, -R6 ;  /* 0x000000012a2aa824 */ /* 0x000fe200078e0a06 */
[----:B------:R-:W-:Y:S01]  /*20e0*/  ISETP.GE.AND P2, PT, R109, RZ, PT ;  /* 0x000000ff6d00720c */ /* 0x000fe20003f46270 */
[----:B------:R-:W-:Y:S02]  /*20f0*/  IMAD.MOV R10, RZ, RZ, -R10 ;  /* 0x000000ffff0a7224 */ /* 0x000fe400078e0a0a */
[----:B------:R-:W-:-:S04]  /*2100*/  IMAD.HI.U32 R5, R4, R53, RZ ;  /* 0x0000003504057227 */ /* 0x000fc800078e00ff */
[----:B------:R-:W-:Y:S01]  /*2110*/  @!P0 IMAD.IADD R48, R48, 0x1, -R6 ;  /* 0x0000000130308824 */ /* 0x000fe200078e0a06 */
[----:B------:R-:W-:Y:S01]  /*2120*/  ISETP.GE.AND P0, PT, R108, RZ, PT ;  /* 0x000000ff6c00720c */ /* 0x000fe20003f06270 */
[C---:B------:R-:W-:Y:S02]  /*2130*/  IMAD R50, R6.reuse, R50, R13 ;  /* 0x0000003206327224 */ /* 0x040fe400078e020d */
[C---:B------:R-:W-:Y:S02]  /*2140*/  IMAD R51, R6.reuse, R10, R51 ;  /* 0x0000000a06337224 */ /* 0x040fe400078e0233 */
[----:B------:R-:W-:Y:S02]  /*2150*/  IMAD.MOV R5, RZ, RZ, -R5 ;  /* 0x000000ffff057224 */ /* 0x000fe400078e0a05 */
[----:B------:R-:W-:Y:S01]  /*2160*/  @!P4 IMAD.MOV R42, RZ, RZ, -R42 ;  /* 0x000000ffff2ac224 */ /* 0x000fe200078e0a2a */
[----:B------:R-:W-:Y:S01]  /*2170*/  ISETP.GT.U32.AND P4, PT, R6, R47, PT ;  /* 0x0000002f0600720c */ /* 0x000fe20003f84070 */
[----:B------:R-:W-:-:S04]  /*2180*/  IMAD.HI.U32 R11, R4, R15, RZ ;  /* 0x0000000f040b7227 */ /* 0x000fc800078e00ff */
[----:B------:R-:W-:Y:S01]  /*2190*/  @!P1 IMAD.MOV R44, RZ, RZ, -R44 ;  /* 0x000000ffff2c9224 */ /* 0x000fe200078e0a2c */
[C---:B------:R-:W-:Y:S01]  /*21a0*/  ISETP.GT.U32.AND P1, PT, R6.reuse, R48, PT ;  /* 0x000000300600720c */ /* 0x040fe20003f24070 */
[C---:B------:R-:W-:Y:S02]  /*21b0*/  IMAD R53, R6.reuse, R5, R53 ;  /* 0x0000000506357224 */ /* 0x040fe400078e0235 */
[--C-:B------:R-:W-:Y:S01]  /*21c0*/  @!P6 IMAD.IADD R45, R45, 0x1, -R6.reuse ;  /* 0x000000012d2de824 */ /* 0x100fe200078e0a06 */
[----:B------:R-:W-:Y:S01]  /*21d0*/  ISETP.GT.U32.AND P6, PT, R6, R50, PT ;  /* 0x000000320600720c */ /* 0x000fe20003fc4070 */
[--C-:B------:R-:W-:Y:S01]  /*21e0*/  @!P5 IMAD.IADD R46, R46, 0x1, -R6.reuse ;  /* 0x000000012e2ed824 */ /* 0x100fe200078e0a06 */
[C---:B------:R-:W-:Y:S01]  /*21f0*/  ISETP.GT.U32.AND P5, PT, R6.reuse, R51, PT ;  /* 0x000000330600720c */ /* 0x040fe20003fa4070 */
[----:B------:R-:W-:Y:S02]  /*2200*/  IMAD.MOV R11, RZ, RZ, -R11 ;  /* 0x000000ffff0b7224 */ /* 0x000fe400078e0a0b */
[--C-:B------:R-:W-:Y:S01]  /*2210*/  @!P3 IMAD.IADD R49, R49, 0x1, -R6.reuse ;  /* 0x000000013131b824 */ /* 0x100fe200078e0a06 */
[C---:B------:R-:W-:Y:S01]  /*2220*/  ISETP.GT.U32.AND P3, PT, R6.reuse, R53, PT ;  /* 0x000000350600720c */ /* 0x040fe20003f64070 */
[----:B------:R-:W-:Y:S01]  /*2230*/  IMAD R52, R6, R11, R15 ;  /* 0x0000000b06347224 */ /* 0x000fe200078e020f */
[----:B------:R-:W-:Y:S01]  /*2240*/  IABS R11, R101 ;  /* 0x00000065000b7213 */ /* 0x000fe20000000000 */
[----:B------:R-:W-:-:S02]  /*2250*/  @!P4 IMAD.IADD R47, R47, 0x1, -R6 ;  /* 0x000000012f2fc824 */ /* 0x000fc400078e0a06 */
[--C-:B------:R-:W-:Y:S01]  /*2260*/  @!P1 IMAD.IADD R48, R48, 0x1, -R6.reuse ;  /* 0x0000000130309824 */ /* 0x100fe200078e0a06 */
[----:B------:R-:W-:Y:S01]  /*2270*/  ISETP.GT.U32.AND P4, PT, R6, R52, PT ;  /* 0x000000340600720c */ /* 0x000fe20003f84070 */
[--C-:B------:R-:W-:Y:S01]  /*2280*/  @!P6 IMAD.IADD R50, R50, 0x1, -R6.reuse ;  /* 0x000000013232e824 */ /* 0x100fe200078e0a06 */
[----:B------:R-:W-:Y:S01]  /*2290*/  ISETP.GE.AND P1, PT, R107, RZ, PT ;  /* 0x000000ff6b00720c */ /* 0x000fe20003f26270 */
[----:B------:R-:W-:Y:S01]  /*22a0*/  @!P5 IMAD.IADD R51, R51, 0x1, -R6 ;  /* 0x000000013333d824 */ /* 0x000fe200078e0a06 */
[----:B------:R-:W-:Y:S01]  /*22b0*/  ISETP.GE.AND P6, PT, R104, RZ, PT ;  /* 0x000000ff6800720c */ /* 0x000fe20003fc6270 */
[----:B------:R-:W-:Y:S01]  /*22c0*/  IMAD.HI.U32 R5, R4, R11, RZ ;  /* 0x0000000b04057227 */ /* 0x000fe200078e00ff */
[----:B------:R-:W-:-:S03]  /*22d0*/  ISETP.GE.AND P5, PT, R105, RZ, PT ;  /* 0x000000ff6900720c */ /* 0x000fc60003fa6270 */
[----:B------:R-:W-:Y:S01]  /*22e0*/  @!P3 IMAD.IADD R53, R53, 0x1, -R6 ;  /* 0x000000013535b824 */ /* 0x000fe200078e0a06 */
[C---:B------:R-:W-:Y:S01]  /*22f0*/  ISETP.GT.U32.AND P3, PT, R6.reuse, R50, PT ;  /* 0x000000320600720c */ /* 0x040fe20003f64070 */
[----:B------:R-:W-:Y:S01]  /*2300*/  @!P0 IMAD.MOV R46, RZ, RZ, -R46 ;  /* 0x000000ffff2e8224 */ /* 0x000fe200078e0a2e */
[----:B------:R-:W-:Y:S01]  /*2310*/  ISETP.GT.U32.AND P0, PT, R6, R51, PT ;  /* 0x000000330600720c */ /* 0x000fe20003f04070 */
[----:B------:R-:W-:-:S04]  /*2320*/  IMAD.HI.U32 R10, R4, R55, RZ ;  /* 0x00000037040a7227 */ /* 0x000fc800078e00ff */
[----:B------:R-:W-:Y:S02]  /*2330*/  IMAD.MOV R5, RZ, RZ, -R5 ;  /* 0x000000ffff057224 */ /* 0x000fe400078e0a05 */
[----:B------:R-:W-:Y:S02]  /*2340*/  IMAD.MOV R10, RZ, RZ, -R10 ;  /* 0x000000ffff0a7224 */ /* 0x000fe400078e0a0a */
[----:B------:R-:W-:Y:S01]  /*2350*/  @!P4 IMAD.IADD R52, R52, 0x1, -R6 ;  /* 0x000000013434c824 */ /* 0x000fe200078e0a06 */
[----:B------:R-:W-:Y:S01]  /*2360*/  ISETP.GE.AND P4, PT, R106, RZ, PT ;  /* 0x000000ff6a00720c */ /* 0x000fe20003f86270 */
[C---:B------:R-:W-:Y:S01]  /*2370*/  IMAD R54, R6.reuse, R5, R11 ;  /* 0x0000000506367224 */ /* 0x040fe200078e020b */
[----:B------:R-:W-:Y:S01]  /*2380*/  IABS R11, R98 ;  /* 0x00000062000b7213 */ /* 0x000fe20000000000 */
[C---:B------:R-:W-:Y:S01]  /*2390*/  IMAD R55, R6.reuse, R10, R55 ;  /* 0x0000000a06377224 */ /* 0x040fe200078e0237 */
[----:B------:R-:W-:Y:S01]  /*23a0*/  IABS R10, R57 ;  /* 0x00000039000a7213 */ /* 0x000fe20000000000 */
[----:B------:R-:W-:Y:S01]  /*23b0*/  @!P1 IMAD.MOV R47, RZ, RZ, -R47 ;  /* 0x000000ffff2f9224 */ /* 0x000fe200078e0a2f */
[C---:B------:R-:W-:Y:S01]  /*23c0*/  ISETP.GT.U32.AND P1, PT, R6.reuse, R52, PT ;  /* 0x000000340600720c */ /* 0x040fe20003f24070 */
[----:B------:R-:W-:Y:S01]  /*23d0*/  @!P6 IMAD.MOV R48, RZ, RZ, -R48 ;  /* 0x000000ffff30e224 */ /* 0x000fe200078e0a30 */
[----:B------:R-:W-:Y:S01]  /*23e0*/  ISETP.GT.U32.AND P6, PT, R6, R54, PT ;  /* 0x000000360600720c */ /* 0x000fe20003fc4070 */
[--C-:B------:R-:W-:Y:S01]  /*23f0*/  @!P3 IMAD.IADD R50, R50, 0x1, -R6.reuse ;  /* 0x000000013232b824 */ /* 0x100fe200078e0a06 */
[----:B------:R-:W-:Y:S01]  /*2400*/  ISETP.GT.U32.AND P3, PT, R6, R55, PT ;  /* 0x000000370600720c */ /* 0x000fe20003f64070 */
[----:B------:R-:W-:Y:S01]  /*2410*/  @!P0 IMAD.IADD R51, R51, 0x1, -R6 ;  /* 0x0000000133338824 */ /* 0x000fe200078e0a06 */
[----:B------:R-:W-:Y:S01]  /*2420*/  ISETP.GE.AND P0, PT, R99, RZ, PT ;  /* 0x000000ff6300720c */ /* 0x000fe20003f06270 */
[----:B------:R-:W-:-:S04]  /*2430*/  IMAD.HI.U32 R5, R4, R11, RZ ;  /* 0x0000000b04057227 */ /* 0x000fc800078e00ff */
[----:B------:R-:W-:Y:S01]  /*2440*/  @!P2 IMAD.MOV R45, RZ, RZ, -R45 ;  /* 0x000000ffff2da224 */ /* 0x000fe200078e0a2d */
[----:B------:R-:W-:Y:S01]  /*2450*/  ISETP.GT.U32.AND P2, PT, R6, R53, PT ;  /* 0x000000350600720c */ /* 0x000fe20003f44070 */
[----:B------:R-:W-:Y:S02]  /*2460*/  IMAD.MOV R5, RZ, RZ, -R5 ;  /* 0x000000ffff057224 */ /* 0x000fe400078e0a05 */
[----:B------:R-:W-:Y:S01]  /*2470*/  @!P5 IMAD.MOV R49, RZ, RZ, -R49 ;  /* 0x000000ffff31d224 */ /* 0x000fe200078e0a31 */
[----:B------:R-:W-:Y:S01]  /*2480*/  ISETP.GE.AND P5, PT, R103, RZ, PT ;  /* 0x000000ff6700720c */ /* 0x000fe20003fa6270 */
[--C-:B------:R-:W-:Y:S01]  /*2490*/  @!P1 IMAD.IADD R52, R52, 0x1, -R6.reuse ;  /* 0x0000000134349824 */ /* 0x100fe200078e0a06 */
[----:B------:R-:W-:Y:S01]  /*24a0*/  ISETP.GE.AND P1, PT, R100, RZ, PT ;  /* 0x000000ff6400720c */ /* 0x000fe20003f26270 */
[----:B------:R-:W-:Y:S01]  /*24b0*/  @!P6 IMAD.IADD R54, R54, 0x1, -R6 ;  /* 0x000000013636e824 */ /* 0x000fe200078e0a06 */
[----:B------:R-:W-:Y:S01]  /*24c0*/  ISETP.GE.AND P6, PT, R102, RZ, PT ;  /* 0x000000ff6600720c */ /* 0x000fe20003fc6270 */
[----:B------:R-:W-:-:S02]  /*24d0*/  IMAD R5, R6, R5, R11 ;  /* 0x0000000506057224 */ /* 0x000fc400078e020b */
[----:B------:R-:W-:Y:S01]  /*24e0*/  @!P3 IMAD.IADD R55, R55, 0x1, -R6 ;  /* 0x000000013737b824 */ /* 0x000fe200078e0a06 */
[C---:B------:R-:W-:Y:S01]  /*24f0*/  ISETP.GT.U32.AND P3, PT, R6.reuse, R54, PT ;  /* 0x000000360600720c */ /* 0x040fe20003f64070 */
[----:B------:R-:W-:Y:S01]  /*2500*/  @!P0 IMAD.MOV R52, RZ, RZ, -R52 ;  /* 0x000000ffff348224 */ /* 0x000fe200078e0a34 */
[C---:B------:R-:W-:Y:S01]  /*2510*/  ISETP.GT.U32.AND P0, PT, R6.reuse, R5, PT ;  /* 0x000000050600720c */ /* 0x040fe20003f04070 */
[----:B------:R-:W-:Y:S01]  /*2520*/  @!P2 IMAD.IADD R53, R53, 0x1, -R6 ;  /* 0x000000013535a824 */ /* 0x000fe200078e0a06 */
[----:B------:R-:W-:Y:S01]  /*2530*/  ISETP.GE.AND P2, PT, R101, RZ, PT ;  /* 0x000000ff6500720c */ /* 0x000fe20003f46270 */
[----:B------:R-:W-:Y:S02]  /*2540*/  IMAD.MOV.U32 R11, RZ, RZ, R10 ;  /* 0x000000ffff0b7224 */ /* 0x000fe400078e000a */
[----:B------:R-:W-:Y:S01]  /*2550*/  @!P5 IMAD.MOV R51, RZ, RZ, -R51 ;  /* 0x000000ffff33d224 */ /* 0x000fe200078e0a33 */
[----:B------:R-:W-:Y:S01]  /*2560*/  ISETP.GT.U32.AND P5, PT, R6, R55, PT ;  /* 0x000000370600720c */ /* 0x000fe20003fa4070 */
[----:B------:R-:W-:-:S04]  /*2570*/  IMAD.HI.U32 R10, R4, R11, RZ ;  /* 0x0000000b040a7227 */ /* 0x000fc800078e00ff */
[----:B------:R-:W-:Y:S01]  /*2580*/  @!P1 IMAD.MOV R53, RZ, RZ, -R53 ;  /* 0x000000ffff359224 */ /* 0x000fe200078e0a35 */
[----:B------:R-:W-:Y:S01]  /*2590*/  ISETP.GE.AND P1, PT, R57, RZ, PT ;  /* 0x000000ff3900720c */ /* 0x000fe20003f26270 */
[--C-:B------:R-:W-:Y:S01]  /*25a0*/  @!P3 IMAD.IADD R54, R54, 0x1, -R6.reuse ;  /* 0x000000013636b824 */ /* 0x100fe200078e0a06 */
[----:B------:R-:W-:Y:S01]  /*25b0*/  IABS R57, R58 ;  /* 0x0000003a00397213 */ /* 0x000fe20000000000 */
[----:B------:R-:W-:Y:S01]  /*25c0*/  @!P0 IMAD.IADD R5, R5, 0x1, -R6 ;  /* 0x0000000105058824 */ /* 0x000fe200078e0a06 */
[----:B------:R-:W-:Y:S01]  /*25d0*/  ISETP.GE.AND P0, PT, R31, RZ, PT ;  /* 0x000000ff1f00720c */ /* 0x000fe20003f06270 */
[----:B------:R-:W-:Y:S01]  /*25e0*/  IMAD.MOV R10, RZ, RZ, -R10 ;  /* 0x000000ffff0a7224 */ /* 0x000fe200078e0a0a */
[----:B------:R-:W-:Y:S01]  /*25f0*/  ISETP.GE.AND P3, PT, R58, RZ, PT ;  /* 0x000000ff3a00720c */ /* 0x000fe20003f66270 */
[----:B------:R-:W-:Y:S01]  /*2600*/  @!P2 IMAD.MOV R54, RZ, RZ, -R54 ;  /* 0x000000ffff36a224 */ /* 0x000fe200078e0a36 */
[C---:B------:R-:W-:Y:S01]  /*2610*/  ISETP.GT.U32.AND P2, PT, R6.reuse, R5, PT ;  /* 0x000000050600720c */ /* 0x040fe20003f44070 */
[----:B------:R-:W-:Y:S01]  /*2620*/  IMAD R11, R6, R10, R11 ;  /* 0x0000000a060b7224 */ /* 0x000fe200078e020b */
[----:B------:R-:W-:Y:S01]  /*2630*/  @!P5 IADD3 R55, R55, -R6, RZ ;  /* 0x800000063737d210 */ /* 0x000fe20007ffe0ff */
[----:B------:R-:W-:Y:S01]  /*2640*/  IMAD.HI.U32 R10, R4, R57, RZ ;  /* 0x00000039040a7227 */ /* 0x000fe200078e00ff */
[----:B------:R-:W-:-:S02]  /*2650*/  ISETP.GE.AND P5, PT, R56, RZ, PT ;  /* 0x000000ff3800720c */ /* 0x000fc40003fa6270 */
[----:B------:R-:W-:Y:S01]  /*2660*/  IABS R56, R56 ;  /* 0x0000003800387213 */ /* 0x000fe20000000000 */
[----:B------:R-:W-:Y:S02]  /*2670*/  IMAD.MOV R10, RZ, RZ, -R10 ;  /* 0x000000ffff0a7224 */ /* 0x000fe400078e0a0a */
[----:B------:R-:W-:Y:S01]  /*2680*/  @!P6 IMAD.MOV R55, RZ, RZ, -R55 ;  /* 0x000000ffff37e224 */ /* 0x000fe200078e0a37 */
[C---:B------:R-:W-:Y:S01]  /*2690*/  ISETP.GT.U32.AND P6, PT, R6.reuse, R11, PT ;  /* 0x0000000b0600720c */ /* 0x040fe20003fc4070 */
[C---:B------:R-:W-:Y:S02]  /*26a0*/  IMAD R57, R6.reuse, R10, R57 ;  /* 0x0000000a06397224 */ /* 0x040fe400078e0239 */
[----:B------:R-:W-:Y:S02]  /*26b0*/  @!P2 IMAD.IADD R5, R5, 0x1, -R6 ;  /* 0x000000010505a824 */ /* 0x000fe400078e0a06 */
[----:B------:R-:W-:Y:S01]  /*26c0*/  IMAD.MOV.U32 R31, RZ, RZ, R56 ;  /* 0x000000ffff1f7224 */ /* 0x000fe200078e0038 */
[----:B------:R-:W-:Y:S01]  /*26d0*/  ISETP.GT.U32.AND P2, PT, R6, R57, PT ;  /* 0x000000390600720c */ /* 0x000fe20003f44070 */
[----:B------:R-:W-:Y:S01]  /*26e0*/  @!P4 IMAD.MOV R50, RZ, RZ, -R50 ;  /* 0x000000ffff32c224 */ /* 0x000fe200078e0a32 */
[----:B------:R-:W-:Y:S01]  /*26f0*/  ISETP.GE.AND P4, PT, R98, RZ, PT ;  /* 0x000000ff6200720c */ /* 0x000fe20003f86270 */
[----:B------:R-:W-:-:S04]  /*2700*/  IMAD.HI.U32 R10, R4, R31, RZ ;  /* 0x0000001f040a7227 */ /* 0x000fc800078e00ff */
[----:B------:R-:W-:Y:S02]  /*2710*/  @!P6 IMAD.IADD R11, R11, 0x1, -R6 ;  /* 0x000000010b0be824 */ /* 0x000fe400078e0a06 */
[----:B------:R-:W-:Y:S02]  /*2720*/  IMAD.MOV R10, RZ, RZ, -R10 ;  /* 0x000000ffff0a7224 */ /* 0x000fe400078e0a0a */
[----:B------:R-:W-:Y:S01]  /*2730*/  IMAD.HI.U32 R13, R4, R61, RZ ;  /* 0x0000003d040d7227 */ /* 0x000fe200078e00ff */
[----:B------:R-:W-:-:S03]  /*2740*/  ISETP.GT.U32.AND P6, PT, R6, R11, PT ;  /* 0x0000000b0600720c */ /* 0x000fc60003fc4070 */
[----:B------:R-:W-:Y:S02]  /*2750*/  @!P2 IMAD.IADD R57, R57, 0x1, -R6 ;  /* 0x000000013939a824 */ /* 0x000fe400078e0a06 */
[----:B------:R-:W-:Y:S02]  /*2760*/  IMAD R58, R6, R10, R31 ;  /* 0x0000000a063a7224 */ /* 0x000fe400078e021f */
[----:B------:R-:W-:Y:S01]  /*2770*/  IMAD.HI.U32 R10, R4, R65, RZ ;  /* 0x00000041040a7227 */ /* 0x000fe200078e00ff */
[----:B------:R-:W-:-:S03]  /*2780*/  ISETP.GT.U32.AND P2, PT, R6, R57, PT ;  /* 0x000000390600720c */ /* 0x000fc60003f44070 */
[----:B------:R-:W-:-:S04]  /*2790*/  IMAD.HI.U32 R15, R4, R63, RZ ;  /* 0x0000003f040f7227 */ /* 0x000fc800078e00ff */
[----:B------:R-:W-:Y:S02]  /*27a0*/  IMAD.MOV R13, RZ, RZ, -R13 ;  /* 0x000000ffff0d7224 */ /* 0x000fe400078e0a0d */
[----:B------:R-:W-:Y:S02]  /*27b0*/  IMAD.MOV.U32 R31, RZ, RZ, R5 ;  /* 0x000000ffff1f7224 */ /* 0x000fe400078e0005 */
[----:B------:R-:W-:Y:S02]  /*27c0*/  IMAD.MOV R5, RZ, RZ, -R10 ;  /* 0x000000ffff057224 */ /* 0x000fe400078e0a0a */
[----:B------:R-:W-:Y:S02]  /*27d0*/  IMAD.MOV R15, RZ, RZ, -R15 ;  /* 0x000000ffff0f7224 */ /* 0x000fe400078e0a0f */
[C---:B------:R-:W-:Y:S01]  /*27e0*/  IMAD R13, R6.reuse, R13, R61 ;  /* 0x0000000d060d7224 */ /* 0x040fe200078e023d */
[----:B------:R-:W-:Y:S01]  /*27f0*/  IABS R61, R96 ;  /* 0x00000060003d7213 */ /* 0x000fe20000000000 */
[----:B------:R-:W-:Y:S01]  /*2800*/  @!P4 IMAD.MOV R31, RZ, RZ, -R31 ;  /* 0x000000ffff1fc224 */ /* 0x000fe200078e0a1f */
[C---:B------:R-:W-:Y:S01]  /*2810*/  ISETP.GT.U32.AND P4, PT, R6.reuse, R58, PT ;  /* 0x0000003a0600720c */ /* 0x040fe20003f84070 */
[----:B------:R-:W-:Y:S01]  /*2820*/  @!P6 IMAD.IADD R11, R11, 0x1, -R6 ;  /* 0x000000010b0be824 */ /* 0x000fe200078e0a06 */
[C---:B------:R-:W-:Y:S01]  /*2830*/  ISETP.GT.U32.AND P6, PT, R6.reuse, R13, PT ;  /* 0x0000000d0600720c */ /* 0x040fe20003fc4070 */
[C---:B------:R-:W-:Y:S01]  /*2840*/  IMAD R5, R6.reuse, R5, R65 ;  /* 0x0000000506057224 */ /* 0x040fe200078e0241 */
[----:B------:R-:W-:Y:S01]  /*2850*/  IABS R65, R95 ;  /* 0x0000005f00417213 */ /* 0x000fe20000000000 */
[----:B------:R-:W-:Y:S01]  /*2860*/  IMAD R15, R6, R15, R63 ;  /* 0x0000000f060f7224 */ /* 0x000fe200078e023f */
[----:B------:R-:W-:Y:S01]  /*2870*/  IABS R63, R84 ;  /* 0x00000054003f7213 */ /* 0x000fe20000000000 */
[----:B------:R-:W-:-:S02]  /*2880*/  IMAD.MOV.U32 R56, RZ, RZ, R11 ;  /* 0x000000ffff387224 */ /* 0x000fc400078e000b */
[----:B------:R-:W-:Y:S01]  /*2890*/  @!P2 IMAD.IADD R57, R57, 0x1, -R6 ;  /* 0x000000013939a824 */ /* 0x000fe200078e0a06 */
[C---:B------:R-:W-:Y:S01]  /*28a0*/  ISETP.GT.U32.AND P2, PT, R6.reuse, R5, PT ;  /* 0x000000050600720c */ /* 0x040fe20003f44070 */
[----:B------:R-:W-:Y:S01]  /*28b0*/  @!P1 IMAD.MOV R56, RZ, RZ, -R56 ;  /* 0x000000ffff389224 */ /* 0x000fe200078e0a38 */
[----:B------:R-:W-:Y:S01]  /*28c0*/  ISETP.GT.U32.AND P1, PT, R6, R15, PT ;  /* 0x0000000f0600720c */ /* 0x000fe20003f24070 */
[----:B------:R-:W-:-:S04]  /*28d0*/  IMAD.HI.U32 R10, R4, R61, RZ ;  /* 0x0000003d040a7227 */ /* 0x000fc800078e00ff */
[----:B------:R-:W-:Y:S01]  /*28e0*/  @!P4 IMAD.IADD R58, R58, 0x1, -R6 ;  /* 0x000000013a3ac824 */ /* 0x000fe200078e0a06 */
[----:B------:R-:W-:Y:S01]  /*28f0*/  ISETP.GE.AND P4, PT, R59, RZ, PT ;  /* 0x000000ff3b00720c */ /* 0x000fe20003f86270 */
[----:B------:R-:W-:Y:S01]  /*2900*/  IMAD.MOV R11, RZ, RZ, -R10 ;  /* 0x000000ffff0b7224 */ /* 0x000fe200078e0a0a */
[----:B------:R-:W-:Y:S01]  /*2910*/  IABS R59, R86 ;  /* 0x00000056003b7213 */ /* 0x000fe20000000000 */
[----:B------:R-:W-:-:S04]  /*2920*/  IMAD.HI.U32 R10, R4, R63, RZ ;  /* 0x0000003f040a7227 */ /* 0x000fc800078e00ff */
[--C-:B------:R-:W-:Y:S01]  /*2930*/  @!P6 IMAD.IADD R13, R13, 0x1, -R6.reuse ;  /* 0x000000010d0de824 */ /* 0x100fe200078e0a06 */
[C---:B------:R-:W-:Y:S01]  /*2940*/  ISETP.GT.U32.AND P6, PT, R6.reuse, R58, PT ;  /* 0x0000003a0600720c */ /* 0x040fe20003fc4070 */
[----:B------:R-:W-:Y:S02]  /*2950*/  @!P2 IMAD.IADD R5, R5, 0x1, -R6 ;  /* 0x000000010505a824 */ /* 0x000fe400078e0a06 */
[C---:B------:R-:W-:Y:S02]  /*2960*/  IMAD R11, R6.reuse, R11, R61 ;  /* 0x0000000b060b7224 */ /* 0x040fe400078e023d */
[----:B------:R-:W-:Y:S01]  /*2970*/  IMAD.MOV R10, RZ, RZ, -R10 ;  /* 0x000000ffff0a7224 */ /* 0x000fe200078e0a0a */
[C---:B------:R-:W-:Y:S01]  /*2980*/  ISETP.GT.U32.AND P2, PT, R6.reuse, R5, PT ;  /* 0x000000050600720c */ /* 0x040fe20003f44070 */
[----:B------:R-:W-:Y:S02]  /*2990*/  IMAD.MOV.U32 R61, RZ, RZ, R59 ;  /* 0x000000ffff3d7224 */ /* 0x000fe400078e003b */
[----:B------:R-:W-:Y:S01]  /*29a0*/  @!P1 IMAD.IADD R15, R15, 0x1, -R6 ;  /* 0x000000010f0f9824 */ /* 0x000fe200078e0a06 */
[C---:B------:R-:W-:Y:S01]  /*29b0*/  ISETP.GT.U32.AND P1, PT, R6.reuse, R13, PT ;  /* 0x0000000d0600720c */ /* 0x040fe20003f24070 */
[----:B------:R-:W-:Y:S01]  /*29c0*/  IMAD R59, R6, R10, R63 ;  /* 0x0000000a063b7224 */ /* 0x000fe200078e023f */
[----:B------:R-:W-:Y:S01]  /*29d0*/  IABS R63, R88 ;  /* 0x00000058003f7213 */ /* 0x000fe20000000000 */
[----:B------:R-:W-:-:S04]  /*29e0*/  IMAD.HI.U32 R10, R4, R61, RZ ;  /* 0x0000003d040a7227 */ /* 0x000fc800078e00ff */
[----:B------:R-:W-:Y:S01]  /*29f0*/  @!P3 IMAD.MOV R57, RZ, RZ, -R57 ;  /* 0x000000ffff39b224 */ /* 0x000fe200078e0a39 */
[----:B------:R-:W-:Y:S01]  /*2a00*/  ISETP.GT.U32.AND P3, PT, R6, R15, PT ;  /* 0x0000000f0600720c */ /* 0x000fe20003f64070 */
[----:B------:R-:W-:Y:S02]  /*2a10*/  IMAD.MOV R10, RZ, RZ, -R10 ;  /* 0x000000ffff0a7224 */ /* 0x000fe400078e0a0a */
[--C-:B------:R-:W-:Y:S01]  /*2a20*/  @!P6 IMAD.IADD R58, R58, 0x1, -R6.reuse ;  /* 0x000000013a3ae824 */ /* 0x100fe200078e0a06 */
[C---:B------:R-:W-:Y:S01]  /*2a30*/  ISETP.GT.U32.AND P6, PT, R6.reuse, R11, PT ;  /* 0x0000000b0600720c */ /* 0x040fe20003fc4070 */
[C---:B------:R-:W-:Y:S02]  /*2a40*/  IMAD R61, R6.reuse, R10, R61 ;  /* 0x0000000a063d7224 */ /* 0x040fe400078e023d */
[--C-:B------:R-:W-:Y:S01]  /*2a50*/  @!P1 IMAD.IADD R13, R13, 0x1, -R6.reuse ;  /* 0x000000010d0d9824 */ /* 0x100fe200078e0a06 */
[C---:B------:R-:W-:Y:S01]  /*2a60*/  ISETP.GT.U32.AND P1, PT, R6.reuse, R59, PT ;  /* 0x0000003b0600720c */ /* 0x040fe20003f24070 */
[----:B------:R-:W-:Y:S01]  /*2a70*/  @!P2 IMAD.IADD R5, R5, 0x1, -R6 ;  /* 0x000000010505a824 */ /* 0x000fe200078e0a06 */
[----:B------:R-:W-:Y:S01]  /*2a80*/  ISETP.GT.U32.AND P2, PT, R6, R61, PT ;  /* 0x0000003d0600720c */ /* 0x000fe20003f44070 */
[----:B------:R-:W-:-:S04]  /*2a90*/  IMAD.HI.U32 R10, R4, R63, RZ ;  /* 0x0000003f040a7227 */ /* 0x000fc800078e00ff */
[----:B------:R-:W-:Y:S01]  /*2aa0*/  @!P3 IMAD.IADD R15, R15, 0x1, -R6 ;  /* 0x000000010f0fb824 */ /* 0x000fe200078e0a06 */
[----:B------:R-:W-:Y:S01]  /*2ab0*/  ISETP.GE.AND P3, PT, R97, RZ, PT ;  /* 0x000000ff6100720c */ /* 0x000fe20003f66270 */
[----:B------:R-:W-:Y:S02]  /*2ac0*/  IMAD.MOV R60, RZ, RZ, -R10 ;  /* 0x000000ffff3c7224 */ /* 0x000fe400078e0a0a */
[--C-:B------:R-:W-:Y:S01]  /*2ad0*/  @!P6 IMAD.IADD R11, R11, 0x1, -R6.reuse ;  /* 0x000000010b0be824 */ /* 0x100fe200078e0a06 */
[----:B------:R-:W-:Y:S01]  /*2ae0*/  ISETP.GE.AND P6, PT, R96, RZ, PT ;  /* 0x000000ff6000720c */ /* 0x000fe20003fc6270 */
[----:B------:R-:W-:Y:S01]  /*2af0*/  IMAD R63, R6, R60, R63 ;  /* 0x0000003c063f7224 */ /* 0x000fe200078e023f */
[----:B------:R-:W-:Y:S01]  /*2b00*/  IABS R60, R70 ;  /* 0x00000046003c7213 */ /* 0x000fe20000000000 */
[----:B------:R-:W-:Y:S01]  /*2b10*/  IMAD.MOV.U32 R82, RZ, RZ, R15 ;  /* 0x000000ffff527224 */ /* 0x000fe200078e000f */
[----:B------:R-:W-:Y:S01]  /*2b20*/  IABS R15, R69 ;  /* 0x00000045000f7213 */ /* 0x000fe20000000000 */
[--C-:B------:R-:W-:Y:S01]  /*2b30*/  @!P1 IMAD.IADD R59, R59, 0x1, -R6.reuse ;  /* 0x000000013b3b9824 */ /* 0x100fe200078e0a06 */
[----:B------:R-:W-:Y:S01]  /*2b40*/  ISETP.GE.AND P1, PT, R84, RZ, PT ;  /* 0x000000ff5400720c */ /* 0x000fe20003f26270 */
[----:B------:R-:W-:Y:S01]  /*2b50*/  @!P2 IMAD.IADD R61, R61, 0x1, -R6 ;  /* 0x000000013d3da824 */ /* 0x000fe200078e0a06 */
[C---:B------:R-:W-:Y:S01]  /*2b60*/  ISETP.GT.U32.AND P2, PT, R6.reuse, R11, PT ;  /* 0x0000000b0600720c */ /* 0x040fe20003f44070 */
[----:B------:R-:W-:Y:S01]  /*2b70*/  @!P4 IMAD.MOV R82, RZ, RZ, -R82 ;  /* 0x000000ffff52c224 */ /* 0x000fe200078e0a52 */
[----:B------:R-:W-:Y:S01]  /*2b80*/  ISETP.GT.U32.AND P4, PT, R6, R63, PT ;  /* 0x0000003f0600720c */ /* 0x000fe20003f84070 */
[----:B------:R-:W-:-:S02]  /*2b90*/  IMAD.MOV.U32 R84, RZ, RZ, R5 ;  /* 0x000000ffff547224 */ /* 0x000fc400078e0005 */
[----:B------:R-:W-:-:S04]  /*2ba0*/  IMAD.HI.U32 R10, R4, R65, RZ ;  /* 0x00000041040a7227 */ /* 0x000fc800078e00ff */
[----:B------:R-:W-:-:S04]  /*2bb0*/  IMAD.HI.U32 R5, R4, R67, RZ ;  /* 0x0000004304057227 */ /* 0x000fc800078e00ff */
[----:B------:R-:W-:Y:S02]  /*2bc0*/  IMAD.MOV R10, RZ, RZ, -R10 ;  /* 0x000000ffff0a7224 */ /* 0x000fe400078e0a0a */
[----:B------:R-:W-:Y:S02]  /*2bd0*/  IMAD.MOV R5, RZ, RZ, -R5 ;  /* 0x000000ffff057224 */ /* 0x000fe400078e0a05 */
[----:B------:R-:W-:Y:S02]  /*2be0*/  IMAD.MOV.U32 R80, RZ, RZ, R13 ;  /* 0x000000ffff507224 */ /* 0x000fe400078e000d */
[----:B------:R-:W-:Y:S01]  /*2bf0*/  @!P5 IMAD.MOV R58, RZ, RZ, -R58 ;  /* 0x000000ffff3ad224 */ /* 0x000fe200078e0a3a */
[C---:B------:R-:W-:Y:S01]  /*2c00*/  ISETP.GT.U32.AND P5, PT, R6.reuse, R61, PT ;  /* 0x0000003d0600720c */ /* 0x040fe20003fa4070 */
[C---:B------:R-:W-:Y:S01]  /*2c10*/  IMAD R13, R6.reuse, R10, R65 ;  /* 0x0000000a060d7224 */ /* 0x040fe200078e0241 */
[----:B------:R-:W-:Y:S01]  /*2c20*/  IABS R65, R85 ;  /* 0x0000005500417213 */ /* 0x000fe20000000000 */
[C---:B------:R-:W-:Y:S01]  /*2c30*/  IMAD R5, R6.reuse, R5, R67 ;  /* 0x0000000506057224 */ /* 0x040fe200078e0243 */
[----:B------:R-:W-:Y:S01]  /*2c40*/  IABS R67, R93 ;  /* 0x0000005d00437213 */ /* 0x000fe20000000000 */
[----:B------:R-:W-:Y:S01]  /*2c50*/  @!P0 IMAD.MOV R80, RZ, RZ, -R80 ;  /* 0x000000ffff508224 */ /* 0x000fe200078e0a50 */
[C---:B------:R-:W-:Y:S01]  /*2c60*/  ISETP.GT.U32.AND P0, PT, R6.reuse, R59, PT ;  /* 0x0000003b0600720c */ /* 0x040fe20003f04070 */
[--C-:B------:R-:W-:Y:S01]  /*2c70*/  @!P2 IMAD.IADD R11, R11, 0x1, -R6.reuse ;  /* 0x000000010b0ba824 */ /* 0x100fe200078e0a06 */
[C---:B------:R-:W-:Y:S01]  /*2c80*/  ISETP.GT.U32.AND P2, PT, R6.reuse, R13, PT ;  /* 0x0000000d0600720c */ /* 0x040fe20003f44070 */
[----:B------:R-:W-:Y:S01]  /*2c90*/  @!P4 IMAD.IADD R63, R63, 0x1, -R6 ;  /* 0x000000013f3fc824 */ /* 0x000fe200078e0a06 */
[----:B------:R-:W-:Y:S01]  /*2ca0*/  ISETP.GT.U32.AND P4, PT, R6, R5, PT ;  /* 0x000000050600720c */ /* 0x000fe20003f84070 */
[----:B------:R-:W-:Y:S01]  /*2cb0*/  @!P3 IMAD.MOV R84, RZ, RZ, -R84 ;  /* 0x000000ffff54b224 */ /* 0x000fe200078e0a54 */
[----:B------:R-:W-:Y:S01]  /*2cc0*/  ISETP.GE.AND P3, PT, R86, RZ, PT ;  /* 0x000000ff5600720c */ /* 0x000fe20003f66270 */
[----:B------:R-:W-:-:S02]  /*2cd0*/  IMAD.MOV.U32 R86, RZ, RZ, R11 ;  /* 0x000000ffff567224 */ /* 0x000fc400078e000b */
[----:B------:R-:W-:Y:S01]  /*2ce0*/  @!P5 IMAD.IADD R61, R61, 0x1, -R6 ;  /* 0x000000013d3dd824 */ /* 0x000fe200078e0a06 */
[----:B------:R-:W-:Y:S01]  /*2cf0*/  ISETP.GE.AND P5, PT, R95, RZ, PT ;  /* 0x000000ff5f00720c */ /* 0x000fe20003fa6270 */
[----:B------:R-:W-:-:S04]  /*2d00*/  IMAD.HI.U32 R10, R4, R15, RZ ;  /* 0x0000000f040a7227 */ /* 0x000fc800078e00ff */
[----:B------:R-:W-:Y:S01]  /*2d10*/  @!P0 IMAD.IADD R59, R59, 0x1, -R6 ;  /* 0x000000013b3b8824 */ /* 0x000fe200078e0a06 */
[----:B------:R-:W-:Y:S01]  /*2d20*/  ISETP.GE.AND P0, PT, R88, RZ, PT ;  /* 0x000000ff5800720c */ /* 0x000fe20003f06270 */
[----:B------:R-:W-:Y:S01]  /*2d30*/  @!P6 IMAD.MOV R86, RZ, RZ, -R86 ;  /* 0x000000ffff56e224 */ /* 0x000fe200078e0a56 */
[----:B------:R-:W-:Y:S01]  /*2d40*/  ISETP.GE.AND P6, PT, R90, RZ, PT ;  /* 0x000000ff5a00720c */ /* 0x000fe20003fc6270 */
[--C-:B------:R-:W-:Y:S01]  /*2d50*/  @!P2 IMAD.IADD R13, R13, 0x1, -R6.reuse ;  /* 0x000000010d0da824 */ /* 0x100fe200078e0a06 */
[----:B------:R-:W-:Y:S01]  /*2d60*/  ISETP.GT.U32.AND P2, PT, R6, R63, PT ;  /* 0x0000003f0600720c */ /* 0x000fe20003f44070 */
[----:B------:R-:W-:Y:S01]  /*2d70*/  IMAD.MOV.U32 R90, RZ, RZ, R61 ;  /* 0x000000ffff5a7224 */ /* 0x000fe200078e003d */
[----:B------:R-:W-:Y:S01]  /*2d80*/  IABS R61, R30 ;  /* 0x0000001e003d7213 */ /* 0x000fe20000000000 */
[----:B------:R-:W-:Y:S01]  /*2d90*/  @!P4 IMAD.IADD R5, R5, 0x1, -R6 ;  /* 0x000000010505c824 */ /* 0x000fe200078e0a06 */
[----:B------:R-:W-:Y:S01]  /*2da0*/  ISETP.GE.AND P4, PT, R69, RZ, PT ;  /* 0x000000ff4500720c */ /* 0x000fe20003f86270 */
[----:B------:R-:W-:Y:S01]  /*2db0*/  IMAD.MOV.U32 R88, RZ, RZ, R59 ;  /* 0x000000ffff587224 */ /* 0x000fe200078e003b */
[----:B------:R-:W-:Y:S01]  /*2dc0*/  IABS R69, R94 ;  /* 0x0000005e00457213 */ /* 0x000fe20000000000 */
[----:B------:R-:W-:-:S02]  /*2dd0*/  IMAD.MOV R10, RZ, RZ, -R10 ;  /* 0x000000ffff0a7224 */ /* 0x000fc400078e0a0a */
[----:B------:R-:W-:Y:S02]  /*2de0*/  IMAD.MOV.U32 R59, RZ, RZ, R60 ;  /* 0x000000ffff3b7224 */ /* 0x000fe400078e003c */
[----:B------:R-:W-:Y:S01]  /*2df0*/  @!P3 IMAD.MOV R90, RZ, RZ, -R90 ;  /* 0x000000ffff5ab224 */ /* 0x000fe200078e0a5a */
[C---:B------:R-:W-:Y:S01]  /*2e00*/  ISETP.GT.U32.AND P3, PT, R6.reuse, R5, PT ;  /* 0x000000050600720c */ /* 0x040fe20003f64070 */
[C---:B------:R-:W-:Y:S02]  /*2e10*/  IMAD R11, R6.reuse, R10, R15 ;  /* 0x0000000a060b7224 */ /* 0x040fe400078e020f */
[----:B------:R-:W-:Y:S01]  /*2e20*/  @!P1 IMAD.MOV R88, RZ, RZ, -R88 ;  /* 0x000000ffff589224 */ /* 0x000fe200078e0a58 */
[----:B------:R-:W-:Y:S01]  /*2e30*/  ISETP.GT.U32.AND P1, PT, R6, R13, PT ;  /* 0x0000000d0600720c */ /* 0x000fe20003f24070 */
[----:B------:R-:W-:-:S04]  /*2e40*/  IMAD.HI.U32 R10, R4, R59, RZ ;  /* 0x0000003b040a7227 */ /* 0x000fc800078e00ff */
[----:B------:R-:W-:Y:S02]  /*2e50*/  IMAD.MOV R10, RZ, RZ, -R10 ;  /* 0x000000ffff0a7224 */ /* 0x000fe400078e0a0a */
[--C-:B------:R-:W-:Y:S01]  /*2e60*/  @!P2 IMAD.IADD R63, R63, 0x1, -R6.reuse ;  /* 0x000000013f3fa824 */ /* 0x100fe200078e0a06 */
[C---:B------:R-:W-:Y:S01]  /*2e70*/  ISETP.GT.U32.AND P2, PT, R6.reuse, R11, PT ;  /* 0x0000000b0600720c */ /* 0x040fe20003f44070 */
[C---:B------:R-:W-:Y:S01]  /*2e80*/  IMAD R15, R6.reuse, R10, R59 ;  /* 0x0000000a060f7224 */ /* 0x040fe200078e023b */
[----:B------:R-:W-:Y:S01]  /*2e90*/  IABS R59, R29 ;  /* 0x0000001d003b7213 */ /* 0x000fe20000000000 */
[--C-:B------:R-:W-:Y:S02]  /*2ea0*/  @!P3 IMAD.IADD R5, R5, 0x1, -R6.reuse ;  /* 0x000000010505b824 */ /* 0x100fe400078e0a06 */
[----:B------:R-:W-:Y:S01]  /*2eb0*/  IMAD.MOV.U32 R96, RZ, RZ, R63 ;  /* 0x000000ffff607224 */ /* 0x000fe200078e003f */
[----:B------:R-:W-:Y:S01]  /*2ec0*/  ISETP.GT.U32.AND P3, PT, R6, R15, PT ;  /* 0x0000000f0600720c */ /* 0x000fe20003f64070 */
[----:B------:R-:W-:Y:S01]  /*2ed0*/  @!P1 IMAD.IADD R13, R13, 0x1, -R6 ;  /* 0x000000010d0d9824 */ /* 0x000fe200078e0a06 */
[----:B------:R-:W-:Y:S01]  /*2ee0*/  IABS R63, R71 ;  /* 0x00000047003f7213 */ /* 0x000fe20000000000 */
[----:B------:R-:W-:Y:S01]  /*2ef0*/  @!P0 IMAD.MOV R96, RZ, RZ, -R96 ;  /* 0x000000ffff608224 */ /* 0x000fe200078e0a60 */
[----:B------:R-:W-:Y:S01]  /*2f00*/  ISETP.GE.AND P0, PT, R28, RZ, PT ;  /* 0x000000ff1c00720c */ /* 0x000fe20003f06270 */
[----:B------:R-:W-:Y:S01]  /*2f10*/  IMAD.MOV.U32 R98, RZ, RZ, R13 ;  /* 0x000000ffff627224 */ /* 0x000fe200078e000d */
[----:B------:R-:W-:Y:S01]  /*2f20*/  IABS R28, R28 ;  /* 0x0000001c001c7213 */ /* 0x000fe20000000000 */
[----:B------:R-:W-:Y:S01]  /*2f30*/  @!P2 IMAD.IADD R11, R11, 0x1, -R6 ;  /* 0x000000010b0ba824 */ /* 0x000fe200078e0a06 */
[----:B------:R-:W-:Y:S01]  /*2f40*/  ISETP.GE.AND P2, PT, R30, RZ, PT ;  /* 0x000000ff1e00720c */ /* 0x000fe20003f46270 */
[----:B------:R-:W-:Y:S01]  /*2f50*/  @!P5 IMAD.MOV R98, RZ, RZ, -R98 ;  /* 0x000000ffff62d224 */ /* 0x000fe200078e0a62 */
[----:B------:R-:W-:Y:S01]  /*2f60*/  ISETP.GE.AND P5, PT, R29, RZ, PT ;  /* 0x000000ff1d00720c */ /* 0x000fe20003fa6270 */
[----:B------:R-:W-:Y:S01]  /*2f70*/  IMAD.MOV.U32 R29, RZ, RZ, R28 ;  /* 0x000000ffff1d7224 */ /* 0x000fe200078e001c */
[----:B------:R-:W-:Y:S01]  /*2f80*/  ISETP.GE.AND P1, PT, R70, RZ, PT ;  /* 0x000000ff4600720c */ /* 0x000fe20003f26270 */
[----:B------:R-:W-:Y:S01]  /*2f90*/  @!P3 IMAD.IADD R15, R15, 0x1, -R6 ;  /* 0x000000010f0fb824 */ /* 0x000fe200078e0a06 */
[----:B------:R-:W-:Y:S01]  /*2fa0*/  ISETP.GT.U32.AND P3, PT, R6, R11, PT ;  /* 0x0000000b0600720c */ /* 0x000fe20003f64070 */
[----:B------:R-:W-:-:S02]  /*2fb0*/  IMAD.MOV.U32 R100, RZ, RZ, R5 ;  /* 0x000000ffff647224 */ /* 0x000fc400078e0005 */
[----:B------:R-:W-:-:S04]  /*2fc0*/  IMAD.HI.U32 R5, R4, R29, RZ ;  /* 0x0000001d04057227 */ /* 0x000fc800078e00ff */
[----:B------:R-:W-:Y:S02]  /*2fd0*/  IMAD.MOV R5, RZ, RZ, -R5 ;  /* 0x000000ffff057224 */ /* 0x000fe400078e0a05 */
[----:B------:R-:W-:Y:S01]  /*2fe0*/  @!P6 IMAD.MOV R100, RZ, RZ, -R100 ;  /* 0x000000ffff64e224 */ /* 0x000fe200078e0a64 */
[----:B------:R-:W-:Y:S01]  /*2ff0*/  ISETP.GT.U32.AND P6, PT, R6, R15, PT ;  /* 0x0000000f0600720c */ /* 0x000fe20003fc4070 */
[----:B------:R-:W-:-:S04]  /*3000*/  IMAD.HI.U32 R10, R4, R59, RZ ;  /* 0x0000003b040a7227 */ /* 0x000fc800078e00ff */
[----:B------:R-:W-:Y:S02]  /*3010*/  IMAD R5, R6, R5, R29 ;  /* 0x0000000506057224 */ /* 0x000fe400078e021d */
[----:B------:R-:W-:-:S04]  /*3020*/  IMAD.HI.U32 R13, R4, R61, RZ ;  /* 0x0000003d040d7227 */ /* 0x000fc800078e00ff */
[----:B------:R-:W-:Y:S02]  /*3030*/  IMAD.MOV R28, RZ, RZ, -R10 ;  /* 0x000000ffff1c7224 */ /* 0x000fe400078e0a0a */
[--C-:B------:R-:W-:Y:S01]  /*3040*/  @!P3 IMAD.IADD R11, R11, 0x1, -R6.reuse ;  /* 0x000000010b0bb824 */ /* 0x100fe200078e0a06 */
[C---:B------:R-:W-:Y:S01]  /*3050*/  ISETP.GT.U32.AND P3, PT, R6.reuse, R5, PT ;  /* 0x000000050600720c */ /* 0x040fe20003f64070 */
[----:B------:R-:W-:Y:S02]  /*3060*/  IMAD.MOV R30, RZ, RZ, -R13 ;  /* 0x000000ffff1e7224 */ /* 0x000fe400078e0a0d */
[----:B------:R-:W-:Y:S01]  /*3070*/  IMAD R13, R6, R28, R59 ;  /* 0x0000001c060d7224 */ /* 0x000fe200078e023b */
[----:B------:R-:W-:Y:S01]  /*3080*/  IABS R59, R87 ;  /* 0x00000057003b7213 */ /* 0x000fe20000000000 */
[----:B------:R-:W-:Y:S02]  /*3090*/  @!P6 IMAD.IADD R15, R15, 0x1, -R6 ;  /* 0x000000010f0fe824 */ /* 0x000fe400078e0a06 */
[----:B------:R-:W-:Y:S01]  /*30a0*/  IMAD.HI.U32 R10, R4, R63, RZ ;  /* 0x0000003f040a7227 */ /* 0x000fe200078e00ff */
[----:B------:R-:W-:-:S03]  /*30b0*/  ISETP.GT.U32.AND P6, PT, R6, R13, PT ;  /* 0x0000000d0600720c */ /* 0x000fc60003fc4070 */
[----:B------:R-:W-:Y:S02]  /*30c0*/  IMAD.MOV R10, RZ, RZ, -R10 ;  /* 0x000000ffff0a7224 */ /* 0x000fe400078e0a0a */
[----:B------:R-:W-:Y:S01]  /*30d0*/  @!P3 IADD3 R5, R5, -R6, RZ ;  /* 0x800000060505b210 */ /* 0x000fe20007ffe0ff */
[----:B------:R-:W-:Y:S02]  /*30e0*/  IMAD.MOV.U32 R102, RZ, RZ, R11 ;  /* 0x000000ffff667224 */ /* 0x000fe400078e000b */
[C---:B------:R-:W-:Y:S01]  /*30f0*/  IMAD R11, R6.reuse, R10, R63 ;  /* 0x0000000a060b7224 */ /* 0x040fe200078e023f */
[----:B------:R-:W-:Y:S01]  /*3100*/  ISETP.GT.U32.AND P3, PT, R6, R5, PT ;  /* 0x000000050600720c */ /* 0x000fe20003f64070 */
[----:B------:R-:W-:Y:S01]  /*3110*/  IMAD.HI.U32 R28, R4, R65, RZ ;  /* 0x00000041041c7227 */ /* 0x000fe200078e00ff */
[----:B------:R-:W-:-:S03]  /*3120*/  IABS R63, R91 ;  /* 0x0000005b003f7213 */ /* 0x000fc60000000000 */
[----:B------:R-:W-:Y:S02]  /*3130*/  @!P6 IMAD.IADD R13, R13, 0x1, -R6 ;  /* 0x000000010d0de824 */ /* 0x000fe400078e0a06 */
[----:B------:R-:W-:Y:S02]  /*3140*/  IMAD.MOV R28, RZ, RZ, -R28 ;  /* 0x000000ffff1c7224 */ /* 0x000fe400078e0a1c */
[----:B------:R-:W-:Y:S01]  /*3150*/  IMAD.MOV.U32 R104, RZ, RZ, R15 ;  /* 0x000000ffff687224 */ /* 0x000fe200078e000f */
[C---:B------:R-:W-:Y:S01]  /*3160*/  ISETP.GT.U32.AND P6, PT, R6.reuse, R13, PT ;  /* 0x0000000d0600720c */ /* 0x040fe20003fc4070 */
[C---:B------:R-:W-:Y:S01]  /*3170*/  IMAD R29, R6.reuse, R30, R61 ;  /* 0x0000001e061d7224 */ /* 0x040fe200078e023d */
[----:B------:R-:W-:Y:S01]  /*3180*/  IABS R61, R89 ;  /* 0x00000059003d7213 */ /* 0x000fe20000000000 */
[----:B------:R-:W-:Y:S01]  /*3190*/  @!P3 IMAD.IADD R5, R5, 0x1, -R6 ;  /* 0x000000010505b824 */ /* 0x000fe200078e0a06 */
[C---:B------:R-:W-:Y:S01]  /*31a0*/  ISETP.GT.U32.AND P3, PT, R6.reuse, R11, PT ;  /* 0x0000000b0600720c */ /* 0x040fe20003f64070 */
[----:B------:R-:W-:Y:S01]  /*31b0*/  IMAD R15, R6, R28, R65 ;  /* 0x0000001c060f7224 */ /* 0x000fe200078e0241 */
[----:B------:R-:W-:Y:S01]  /*31c0*/  IABS R65, R92 ;  /* 0x0000005c00417213 */ /* 0x000fe20000000000 */
[----:B------:R-:W-:-:S04]  /*31d0*/  IMAD.HI.U32 R28, R4, R61, RZ ;  /* 0x0000003d041c7227 */ /* 0x000fc800078e00ff */
[----:B------:R-:W-:Y:S01]  /*31e0*/  @!P1 IMAD.MOV R104, RZ, RZ, -R104 ;  /* 0x000000ffff689224 */ /* 0x000fe200078e0a68 */
[C---:B------:R-:W-:Y:S01]  /*31f0*/  ISETP.GT.U32.AND P1, PT, R6.reuse, R29, PT ;  /* 0x0000001d0600720c */ /* 0x040fe20003f24070 */
[----:B------:R-:W-:Y:S01]  /*3200*/  @!P6 IMAD.IADD R13, R13, 0x1, -R6 ;  /* 0x000000010d0de824 */ /* 0x000fe200078e0a06 */
[----:B------:R-:W-:Y:S01]  /*3210*/  ISETP.GT.U32.AND P6, PT, R6, R15, PT ;  /* 0x0000000f0600720c */ /* 0x000fe20003fc4070 */
[----:B------:R-:W-:-:S04]  /*3220*/  IMAD.HI.U32 R10, R4, R59, RZ ;  /* 0x0000003b040a7227 */ /* 0x000fc800078e00ff */
[----:B------:R-:W-:Y:S02]  /*3230*/  @!P3 IMAD.IADD R11, R11, 0x1, -R6 ;  /* 0x000000010b0bb824 */ /* 0x000fe400078e0a06 */
[----:B------:R-:W-:Y:S02]  /*3240*/  IMAD.MOV R28, RZ, RZ, -R28 ;  /* 0x000000ffff1c7224 */ /* 0x000fe400078e0a1c */
[----:B------:R-:W-:Y:S01]  /*3250*/  IMAD.MOV R30, RZ, RZ, -R10 ;  /* 0x000000ffff1e7224 */ /* 0x000fe200078e0a0a */
[C---:B------:R-:W-:Y:S01]  /*3260*/  ISETP.GT.U32.AND P3, PT, R6.reuse, R11, PT ;  /* 0x0000000b0600720c */ /* 0x040fe20003f64070 */
[----:B------:R-:W-:Y:S01]  /*3270*/  IMAD R61, R6, R28, R61 ;  /* 0x0000001c063d7224 */ /* 0x000fe200078e023d */
[----:B------:R-:W-:Y:S01]  /*3280*/  IABS R28, R0 ;  /* 0x00000000001c7213 */ /* 0x000fe20000000000 */
[----:B------:R-:W-:-:S04]  /*3290*/  IMAD.HI.U32 R10, R4, R63, RZ ;  /* 0x0000003f040a7227 */ /* 0x000fc800078e00ff */
[----:B------:R-:W-:Y:S01]  /*32a0*/  @!P6 IMAD.IADD R15, R15, 0x1, -R6 ;  /* 0x000000010f0fe824 */ /* 0x000fe200078e0a06 */
[C---:B------:R-:W-:Y:S01]  /*32b0*/  ISETP.GT.U32.AND P6, PT, R6.reuse, R61, PT ;  /* 0x0000003d0600720c */ /* 0x040fe20003fc4070 */
[----:B------:R-:W-:Y:S02]  /*32c0*/  IMAD.MOV R10, RZ, RZ, -R10 ;  /* 0x000000ffff0a7224 */ /* 0x000fe400078e0a0a */
[--C-:B------:R-:W-:Y:S02]  /*32d0*/  @!P1 IMAD.IADD R29, R29, 0x1, -R6.reuse ;  /* 0x000000011d1d9824 */ /* 0x100fe400078e0a06 */
[C---:B------:R-:W-:Y:S02]  /*32e0*/  IMAD R63, R6.reuse, R10, R63 ;  /* 0x0000000a063f7224 */ /* 0x040fe400078e023f */
[----:B------:R-:W-:Y:S01]  /*32f0*/  IMAD.MOV.U32 R106, RZ, RZ, R5 ;  /* 0x000000ffff6a7224 */ /* 0x000fe200078e0005 */
[C---:B------:R-:W-:Y:S01]  /*3300*/  ISETP.GT.U32.AND P1, PT, R6.reuse, R29, PT ;  /* 0x0000001d0600720c */ /* 0x040fe20003f24070 */
[----:B------:R-:W-:Y:S01]  /*3310*/  @!P3 IMAD.IADD R11, R11, 0x1, -R6 ;  /* 0x000000010b0bb824 */ /* 0x000fe200078e0a06 */
[C---:B------:R-:W-:Y:S01]  /*3320*/  ISETP.GT.U32.AND P3, PT, R6.reuse, R63, PT ;  /* 0x0000003f0600720c */ /* 0x040fe20003f64070 */
[----:B------:R-:W-:Y:S01]  /*3330*/  @!P0 IMAD.MOV R106, RZ, RZ, -R106 ;  /* 0x000000ffff6a8224 */ /* 0x000fe200078e0a6a */
[C---:B------:R-:W-:Y:S01]  /*3340*/  ISETP.GT.U32.AND P0, PT, R6.reuse, R15, PT ;  /* 0x0000000f0600720c */ /* 0x040fe20003f04070 */
[----:B------:R-:W-:-:S02]  /*3350*/  IMAD R59, R6, R30, R59 ;  /* 0x0000001e063b7224 */ /* 0x000fc400078e023b */
[----:B------:R-:W-:-:S04]  /*3360*/  IMAD.HI.U32 R30, R4, R65, RZ ;  /* 0x00000041041e7227 */ /* 0x000fc800078e00ff */
[----:B------:R-:W-:Y:S02]  /*3370*/  @!P6 IMAD.IADD R61, R61, 0x1, -R6 ;  /* 0x000000013d3de824 */ /* 0x000fe400078e0a06 */
[----:B------:R-:W-:-:S03]  /*3380*/  IMAD.HI.U32 R5, R4, R67, RZ ;  /* 0x0000004304057227 */ /* 0x000fc600078e00ff */
[----:B------:R-:W-:Y:S01]  /*3390*/  ISETP.GT.U32.AND P6, PT, R6, R61, PT ;  /* 0x0000003d0600720c */ /* 0x000fe20003fc4070 */
[----:B------:R-:W-:Y:S02]  /*33a0*/  IMAD.MOV R30, RZ, RZ, -R30 ;  /* 0x000000ffff1e7224 */ /* 0x000fe400078e0a1e */
[----:B------:R-:W-:Y:S02]  /*33b0*/  IMAD.MOV R10, RZ, RZ, -R5 ;  /* 0x000000ffff0a7224 */ /* 0x000fe400078e0a05 */
[----:B------:R-:W-:-:S04]  /*33c0*/  IMAD.HI.U32 R5, R4, R69, RZ ;  /* 0x0000004504057227 */ /* 0x000fc800078e00ff */
[C---:B------:R-:W-:Y:S02]  /*33d0*/  IMAD R65, R6.reuse, R30, R65 ;  /* 0x0000001e06417224 */ /* 0x040fe400078e0241 */
[----:B------:R-:W-:Y:S01]  /*33e0*/  @!P4 IMAD.MOV R102, RZ, RZ, -R102 ;  /* 0x000000ffff66c224 */ /* 0x000fe200078e0a66 */
[----:B------:R-:W-:Y:S01]  /*33f0*/  ISETP.GE.AND P4, PT, R71, RZ, PT ;  /* 0x000000ff4700720c */ /* 0x000fe20003f86270 */
[--C-:B------:R-:W-:Y:S01]  /*3400*/  @!P1 IMAD.IADD R29, R29, 0x1, -R6.reuse ;  /* 0x000000011d1d9824 */ /* 0x100fe200078e0a06 */
[C---:B------:R-:W-:Y:S01]  /*3410*/  ISETP.GT.U32.AND P1, PT, R6.reuse, R59, PT ;  /* 0x0000003b0600720c */ /* 0x040fe20003f24070 */
[--C-:B------:R-:W-:Y:S01]  /*3420*/  @!P3 IMAD.IADD R63, R63, 0x1, -R6.reuse ;  /* 0x000000013f3fb824 */ /* 0x100fe200078e0a06 */
[----:B------:R-:W-:Y:S01]  /*3430*/  IABS R71, R68 ;  /* 0x0000004400477213 */ /* 0x000fe20000000000 */
[----:B------:R-:W-:Y:S01]  /*3440*/  IMAD.MOV R5, RZ, RZ, -R5 ;  /* 0x000000ffff057224 */ /* 0x000fe200078e0a05 */
[----:B------:R-:W1:Y:S01]  /*3450*/  LDC R30, c[0x0][0x234] ;  /* 0x00008d00ff1e7b82 */ /* 0x000e620000000800 */
[----:B------:R-:W-:Y:S01]  /*3460*/  @!P0 IMAD.IADD R15, R15, 0x1, -R6 ;  /* 0x000000010f0f8824 */ /* 0x000fe200078e0a06 */
[C---:B------:R-:W-:Y:S01]  /*3470*/  ISETP.GT.U32.AND P0, PT, R6.reuse, R65, PT ;  /* 0x000000410600720c */ /* 0x040fe20003f04070 */
[C---:B------:R-:W-:Y:S01]  /*3480*/  IMAD R67, R6.reuse, R10, R67 ;  /* 0x0000000a06437224 */ /* 0x040fe200078e0243 */
[C---:B------:R-:W-:Y:S01]  /*3490*/  ISETP.GT.U32.AND P3, PT, R6.reuse, R63, PT ;  /* 0x0000003f0600720c */ /* 0x040fe20003f64070 */
[----:B------:R-:W-:-:S02]  /*34a0*/  IMAD R69, R6, R5, R69 ;  /* 0x0000000506457224 */ /* 0x000fc400078e0245 */
[----:B------:R-:W-:-:S04]  /*34b0*/  IMAD.HI.U32 R10, R4, R71, RZ ;  /* 0x00000047040a7227 */ /* 0x000fc800078e00ff */
[----:B------:R-:W-:Y:S01]  /*34c0*/  @!P6 IMAD.IADD R61, R61, 0x1, -R6 ;  /* 0x000000013d3de824 */ /* 0x000fe200078e0a06 */
[C---:B------:R-:W-:Y:S01]  /*34d0*/  ISETP.GT.U32.AND P6, PT, R6.reuse, R69, PT ;  /* 0x000000450600720c */ /* 0x040fe20003fc4070 */
[----:B------:R-:W-:Y:S02]  /*34e0*/  IMAD.MOV R10, RZ, RZ, -R10 ;  /* 0x000000ffff0a7224 */ /* 0x000fe400078e0a0a */
[----:B------:R-:W-:Y:S02]  /*34f0*/  IMAD.MOV.U32 R110, RZ, RZ, R29 ;  /* 0x000000ffff6e7224 */ /* 0x000fe400078e001d */
[--C-:B------:R-:W-:Y:S02]  /*3500*/  @!P1 IMAD.IADD R59, R59, 0x1, -R6.reuse ;  /* 0x000000013b3b9824 */ /* 0x100fe400078e0a06 */
[C---:B------:R-:W-:Y:S02]  /*3510*/  IMAD R29, R6.reuse, R10, R71 ;  /* 0x0000000a061d7224 */ /* 0x040fe400078e0247 */
[--C-:B------:R-:W-:Y:S01]  /*3520*/  @!P0 IMAD.IADD R65, R65, 0x1, -R6.reuse ;  /* 0x0000000141418824 */ /* 0x100fe200078e0a06 */
[C---:B------:R-:W-:Y:S01]  /*3530*/  ISETP.GT.U32.AND P1, PT, R6.reuse, R59, PT ;  /* 0x0000003b0600720c */ /* 0x040fe20003f24070 */
[----:B------:R-:W-:Y:S01]  /*3540*/  @!P3 IMAD.IADD R63, R63, 0x1, -R6 ;  /* 0x000000013f3fb824 */ /* 0x000fe200078e0a06 */
[C---:B------:R-:W-:Y:S01]  /*3550*/  ISETP.GT.U32.AND P3, PT, R6.reuse, R29, PT ;  /* 0x0000001d0600720c */ /* 0x040fe20003f64070 */
[----:B------:R-:W-:Y:S01]  /*3560*/  @!P2 IMAD.MOV R110, RZ, RZ, -R110 ;  /* 0x000000ffff6ea224 */ /* 0x000fe200078e0a6e */
[C---:B------:R-:W-:Y:S01]  /*3570*/  ISETP.GT.U32.AND P2, PT, R6.reuse, R65, PT ;  /* 0x000000410600720c */ /* 0x040fe20003f44070 */
[----:B------:R-:W-:Y:S01]  /*3580*/  @!P6 IMAD.IADD R69, R69, 0x1, -R6 ;  /* 0x000000014545e824 */ /* 0x000fe200078e0a06 */
[----:B------:R-:W-:Y:S01]  /*3590*/  ISETP.GE.AND P0, PT, R87, RZ, PT ;  /* 0x000000ff5700720c */ /* 0x000fe20003f06270 */
[----:B------:R-:W-:Y:S01]  /*35a0*/  IMAD.MOV.U32 R5, RZ, RZ, R28 ;  /* 0x000000ffff057224 */ /* 0x000fe200078e001c */
[----:B------:R-:W-:Y:S01]  /*35b0*/  LOP3.LUT R28, R27, 0x40, RZ, 0xc0, !PT ;  /* 0x000000401b1c7812 */ /* 0x000fe200078ec0ff */
[----:B------:R-:W-:Y:S01]  /*35c0*/  IMAD.MOV.U32 R108, RZ, RZ, R13 ;  /* 0x000000ffff6c7224 */ /* 0x000fe200078e000d */
[----:B------:R-:W-:Y:S01]  /*35d0*/  ISETP.GT.U32.AND P6, PT, R6, R69, PT ;  /* 0x000000450600720c */ /* 0x000fe20003fc4070 */
[----:B------:R-:W-:Y:S01]  /*35e0*/  IMAD.HI.U32 R4, R4, R5, RZ ;  /* 0x0000000504047227 */ /* 0x000fe200078e00ff */
[----:B------:R-:W-:-:S03]  /*35f0*/  SHF.R.S32.HI R13, RZ, 0x1f, R26 ;  /* 0x0000001fff0d7819 */ /* 0x000fc6000001141a */
[--C-:B------:R-:W-:Y:S01]  /*3600*/  @!P1 IMAD.IADD R59, R59, 0x1, -R6.reuse ;  /* 0x000000013b3b9824 */ /* 0x100fe200078e0a06 */
[----:B------:R-:W-:Y:S01]  /*3610*/  ISETP.GT.U32.AND P1, PT, R6, R67, PT ;  /* 0x000000430600720c */ /* 0x000fe20003f24070 */
[----:B------:R-:W-:Y:S01]  /*3620*/  @!P3 IMAD.IADD R29, R29, 0x1, -R6 ;  /* 0x000000011d1db824 */ /* 0x000fe200078e0a06 */
[----:B------:R-:W-:Y:S01]  /*3630*/  LEA.HI R13, R13, R26, RZ, 0x7 ;  /* 0x0000001a0d0d7211 */ /* 0x000fe200078f38ff */
[----:B------:R-:W-:Y:S02]  /*3640*/  IMAD.MOV R4, RZ, RZ, -R4 ;  /* 0x000000ffff047224 */ /* 0x000fe400078e0a04 */
[----:B------:R-:W-:Y:S01]  /*3650*/  @!P2 IMAD.IADD R65, R65, 0x1, -R6 ;  /* 0x000000014141a824 */ /* 0x000fe200078e0a06 */
[----:B------:R-:W-:Y:S01]  /*3660*/  ISETP.GE.AND P2, PT, R92, RZ, PT ;  /* 0x000000ff5c00720c */ /* 0x000fe20003f46270 */
[----:B------:R-:W-:Y:S01]  /*3670*/  IMAD.MOV.U32 R92, RZ, RZ, R59 ;  /* 0x000000ffff5c7224 */ /* 0x000fe200078e003b */
[C---:B------:R-:W-:Y:S01]  /*3680*/  ISETP.GT.U32.AND P3, PT, R6.reuse, R29, PT ;  /* 0x0000001d0600720c */ /* 0x040fe20003f64070 */
[----:B------:R-:W-:-:S02]  /*3690*/  IMAD R59, R6, R4, R5 ;  /* 0x00000004063b7224 */ /* 0x000fc400078e0205 */
[----:B------:R-:W-:Y:S02]  /*36a0*/  VIADD R4, R152, 0x10000 ;  /* 0x0001000098047836 */ /* 0x000fe40000000000 */
[----:B------:R-:W-:Y:S01]  /*36b0*/  @!P6 IMAD.IADD R69, R69, 0x1, -R6 ;  /* 0x000000014545e824 */ /* 0x000fe200078e0a06 */
[----:B------:R-:W-:Y:S01]  /*36c0*/  ISETP.GT.U32.AND P6, PT, R6, R59, PT ;  /* 0x0000003b0600720c */ /* 0x000fe20003fc4070 */
[----:B------:R-:W-:Y:S01]  /*36d0*/  IMAD.SHL.U32 R10, R27, 0x2, RZ ;  /* 0x000000021b0a7824 */ /* 0x000fe200078e00ff */
[----:B------:R-:W-:Y:S01]  /*36e0*/  SHF.R.U32.HI R27, RZ, 0x4, R4 ;  /* 0x00000004ff1b7819 */ /* 0x000fe20000011604 */
[----:B------:R-:W-:Y:S01]  /*36f0*/  @!P5 IMAD.MOV R108, RZ, RZ, -R108 ;  /* 0x000000ffff6cd224 */ /* 0x000fe200078e0a6c */
[----:B------:R-:W-:Y:S01]  /*3700*/  ISETP.GE.AND P5, PT, R85, RZ, PT ;  /* 0x000000ff5500720c */ /* 0x000fe20003fa6270 */
[----:B------:R-:W-:Y:S01]  /*3710*/  IMAD.MOV.U32 R114, RZ, RZ, R15 ;  /* 0x000000ffff727224 */ /* 0x000fe200078e000f */
[----:B------:R-:W-:Y:S01]  /*3720*/  SGXT.U32 R27, R27, 0xe ;  /* 0x0000000e1b1b781a */ /* 0x000fe20000000000 */
[----:B------:R-:W-:Y:S01]  /*3730*/  IMAD.MOV.U32 R5, RZ, RZ, RZ ;  /* 0x000000ffff057224 */ /* 0x000fe200078e00ff */
[----:B------:R-:W-:Y:S01]  /*3740*/  SHF.R.U32.HI R4, RZ, 0x4, R152 ;  /* 0x00000004ff047819 */ /* 0x000fe20000011698 */
[--C-:B------:R-:W-:Y:S01]  /*3750*/  @!P3 IMAD.IADD R29, R29, 0x1, -R6.reuse ;  /* 0x000000011d1db824 */ /* 0x100fe200078e0a06 */
[----:B------:R-:W3:Y:S01]  /*3760*/  LDC R15, c[0x0][0x23c] ;  /* 0x00008f00ff0f7b82 */ /* 0x000ee20000000800 */
[--C-:B------:R-:W-:Y:S01]  /*3770*/  @!P1 IMAD.IADD R67, R67, 0x1, -R6.reuse ;  /* 0x0000000143439824 */ /* 0x100fe200078e0a06 */
[----:B------:R-:W-:Y:S01]  /*3780*/  IADD3 R66, P3, R27, 0x2, RZ ;  /* 0x000000021b427810 */ /* 0x000fe20007f7e0ff */
[----:B------:R-:W-:Y:S01]  /*3790*/  @!P6 IMAD.IADD R59, R59, 0x1, -R6 ;  /* 0x000000013b3be824 */ /* 0x000fe200078e0a06 */
[----:B------:R-:W-:Y:S01]  /*37a0*/  SGXT.U32 R154, R4, 0xe ;  /* 0x0000000e049a781a */ /* 0x000fe20000000000 */
[----:B------:R-:W-:Y:S01]  /*37b0*/  IMAD.MOV.U32 R112, RZ, RZ, R11 ;  /* 0x000000ffff707224 */ /* 0x000fe200078e000b */
[----:B------:R-:W-:Y:S01]  /*37c0*/  IADD3.X R62, R5, 0x40000040, RZ, P3, !PT ;  /* 0x40000040053e7810 */ /* 0x000fe20001ffe4ff */
[----:B------:R-:W-:Y:S01]  /*37d0*/  @!P5 IMAD.MOV R114, RZ, RZ, -R114 ;  /* 0x000000ffff72d224 */ /* 0x000fe200078e0a72 */
[C---:B------:R-:W-:Y:S01]  /*37e0*/  ISETP.GT.U32.AND P1, PT, R6.reuse, R67, PT ;  /* 0x000000430600720c */ /* 0x040fe20003f24070 */
[----:B------:R-:W4:Y:S01]  /*37f0*/  LDC.64 R4, c[0x0][0x218] ;  /* 0x00008600ff047b82 */ /* 0x000f220000000a00 */
[----:B------:R-:W-:Y:S01]  /*3800*/  ISETP.GT.U32.AND P3, PT, R6, R59, PT ;  /* 0x0000003b0600720c */ /* 0x000fe20003f64070 */
[----:B------:R-:W-:Y:S01]  /*3810*/  @!P0 IMAD.MOV R92, RZ, RZ, -R92 ;  /* 0x000000ffff5c8224 */ /* 0x000fe200078e0a5c */
[----:B------:R-:W-:Y:S01]  /*3820*/  ISETP.GE.AND P5, PT, R91, RZ, PT ;  /* 0x000000ff5b00720c */ /* 0x000fe20003fa6270 */
[----:B------:R-:W-:Y:S01]  /*3830*/  @!P4 IMAD.MOV R112, RZ, RZ, -R112 ;  /* 0x000000ffff70c224 */ /* 0x000fe200078e0a70 */
[----:B------:R-:W-:Y:S01]  /*3840*/  ISETP.GE.AND P0, PT, R94, RZ, PT ;  /* 0x000000ff5e00720c */ /* 0x000fe20003f06270 */
[----:B------:R-:W-:Y:S01]  /*3850*/  IMAD.MOV.U32 R60, RZ, RZ, RZ ;  /* 0x000000ffff3c7224 */ /* 0x000fe200078e00ff */
[----:B------:R-:W-:Y:S01]  /*3860*/  ISETP.GE.AND P4, PT, R89, RZ, PT ;  /* 0x000000ff5900720c */ /* 0x000fe20003f86270 */
[----:B------:R-:W-:Y:S01]  /*3870*/  IMAD.MOV.U32 R116, RZ, RZ, R63 ;  /* 0x000000ffff747224 */ /* 0x000fe200078e003f */
[----:B------:R-:W-:Y:S01]  /*3880*/  IADD3 R64, P6, R154, 0x80, RZ ;  /* 0x000000809a407810 */ /* 0x000fe20007fde0ff */
[-C--:B-1----:R-:W-:Y:S01]  /*3890*/  IMAD R8, R8, R30.reuse, RZ ;  /* 0x0000001e08087224 */ /* 0x082fe200078e02ff */
[----:B------:R-:W-:Y:S01]  /*38a0*/  LOP3.LUT R11, R10, 0x7e, RZ, 0xc0, !PT ;  /* 0x0000007e0a0b7812 */ /* 0x000fe200078ec0ff */
[--C-:B------:R-:W-:Y:S01]  /*38b0*/  @!P1 IMAD.IADD R67, R67, 0x1, -R6.reuse ;  /* 0x0000000143439824 */ /* 0x100fe200078e0a06 */
[----:B------:R-:W-:Y:S01]  /*38c0*/  ISETP.GE.AND P1, PT, R93, RZ, PT ;  /* 0x000000ff5d00720c */ /* 0x000fe20003f26270 */
[----:B------:R-:W-:Y:S01]  /*38d0*/  @!P3 IMAD.IADD R59, R59, 0x1, -R6 ;  /* 0x000000013b3bb824 */ /* 0x000fe200078e0a06 */
[----:B------:R-:W-:Y:S01]  /*38e0*/  IADD3.X R60, R60, 0x40000040, RZ, P6, !PT ;  /* 0x400000403c3c7810 */ /* 0x000fe200037fe4ff */
[----:B------:R-:W-:Y:S01]  /*38f0*/  @!P5 IMAD.MOV R116, RZ, RZ, -R116 ;  /* 0x000000ffff74d224 */ /* 0x000fe200078e0a74 */
[----:B------:R-:W-:Y:S01]  /*3900*/  ISETP.NE.AND P3, PT, R25, RZ, PT ;  /* 0x000000ff1900720c */ /* 0x000fe20003f65270 */
[----:B------:R-:W-:Y:S01]  /*3910*/  IMAD.MOV.U32 R94, RZ, RZ, R61 ;  /* 0x000000ffff5e7224 */ /* 0x000fe200078e003d */
[----:B------:R-:W-:Y:S01]  /*3920*/  ISETP.GE.AND P6, PT, R68, RZ, PT ;  /* 0x000000ff4400720c */ /* 0x000fe20003fc6270 */
[----:B---3--:R-:W-:Y:S01]  /*3930*/  IMAD R6, R153, R15, RZ ;  /* 0x0000000f99067224 */ /* 0x008fe200078e02ff */
[----:B------:R-:W-:Y:S01]  /*3940*/  LOP3.LUT R25, RZ, R25, RZ, 0x33, !PT ;  /* 0x00000019ff197212 */ /* 0x000fe200078e33ff */
[----:B------:R-:W-:Y:S01]  /*3950*/  @!P0 IMAD.MOV R69, RZ, RZ, -R69 ;  /* 0x000000ffff458224 */ /* 0x000fe200078e0a45 */
[----:B------:R-:W-:Y:S01]  /*3960*/  ISETP.GE.AND P5, PT, R0, RZ, PT ;  /* 0x000000ff0000720c */ /* 0x000fe20003fa6270 */
[----:B------:R-:W-:Y:S01]  /*3970*/  IMAD R9, R9, R30, RZ ;  /* 0x0000001e09097224 */ /* 0x000fe200078e02ff */
[C---:B------:R-:W-:Y:S01]  /*3980*/  SEL R7, R25.reuse, R7, !P3 ;  /* 0x0000000719077207 */ /* 0x040fe20005800000 */
[----:B------:R-:W-:Y:S01]  /*3990*/  @!P4 IMAD.MOV R94, RZ, RZ, -R94 ;  /* 0x000000ffff5ec224 */ /* 0x000fe200078e0a5e */
[----:B0-----:R-:W-:Y:S01]  /*39a0*/  LEA R188, P0, R8, R190, 0x1 ;  /* 0x000000be08bc7211 */ /* 0x001fe200078008ff */
[----:B------:R-:W-:Y:S01]  /*39b0*/  @!P1 IMAD.MOV R67, RZ, RZ, -R67 ;  /* 0x000000ffff439224 */ /* 0x000fe200078e0a43 */
[----:B----4-:R-:W-:Y:S01]  /*39c0*/  LEA R4, P4, R6, R4, 0x1 ;  /* 0x0000000406047211 */ /* 0x010fe200078808ff */
[----:B------:R-:W-:Y:S01]  /*39d0*/  IMAD.MOV.U32 R118, RZ, RZ, R65 ;  /* 0x000000ffff767224 */ /* 0x000fe200078e0041 */
[C---:B------:R-:W-:Y:S01]  /*39e0*/  SEL R26, R25.reuse, R12, !P3 ;  /* 0x0000000c191a7207 */ /* 0x040fe20005800000 */
[----:B------:R-:W-:Y:S01]  /*39f0*/  IMAD.MOV.U32 R124, RZ, RZ, R29 ;  /* 0x000000ffff7c7224 */ /* 0x000fe200078e001d */
[----:B------:R-:W-:Y:S01]  /*3a00*/  SEL R16, R25, R16, !P3 ;  /* 0x0000001019107207 */ /* 0x000fe20005800000 */
[----:B------:R-:W-:Y:S01]  /*3a10*/  IMAD.MOV.U32 R126, RZ, RZ, R59 ;  /* 0x000000ffff7e7224 */ /* 0x000fe200078e003b */
[----:B------:R-:W-:Y:S01]  /*3a20*/  LEA.HI.X.SX32 R189, R8, R191, 0x1, P0 ;  /* 0x000000bf08bd7211 */ /* 0x000fe200000f0eff */
[----:B--2---:R-:W-:Y:S01]  /*3a30*/  IMAD R7, R7, R137, RZ ;  /* 0x0000008907077224 */ /* 0x004fe200078e02ff */
[----:B------:R-:W-:Y:S01]  /*3a40*/  SEL R14, R25, R14, !P3 ;  /* 0x0000000e190e7207 */ /* 0x000fe20005800000 */
[----:B------:R-:W-:Y:S01]  /*3a50*/  @!P2 IMAD.MOV R118, RZ, RZ, -R118 ;  /* 0x000000ffff76a224 */ /* 0x000fe200078e0a76 */
[----:B------:R-:W-:Y:S01]  /*3a60*/  LEA R190, P1, R9, R190, 0x1 ;  /* 0x000000be09be7211 */ /* 0x000fe200078208ff */
[----:B------:R-:W-:Y:S01]  /*3a70*/  @!P6 IMAD.MOV R124, RZ, RZ, -R124 ;  /* 0x000000ffff7ce224 */ /* 0x000fe200078e0a7c */
[----:B------:R-:W-:Y:S01]  /*3a80*/  LEA.HI.X.SX32 R8, R6, R5, 0x1, P4 ;  /* 0x0000000506087211 */ /* 0x000fe200020f0eff */
[----:B------:R-:W-:Y:S01]  /*3a90*/  IMAD R5, R26, R137, RZ ;  /* 0x000000891a057224 */ /* 0x000fe200078e02ff */
[----:B------:R-:W-:Y:S01]  /*3aa0*/  R2UR UR34, R27 ;  /* 0x000000001b2272ca */ /* 0x000fe200000e0000 */
[----:B------:R-:W-:Y:S01]  /*3ab0*/  @!P5 IMAD.MOV R126, RZ, RZ, -R126 ;  /* 0x000000ffff7ed224 */ /* 0x000fe200078e0a7e */
[----:B------:R-:W-:Y:S01]  /*3ac0*/  SEL R27, R25, R17, !P3 ;  /* 0x00000011191b7207 */ /* 0x000fe20005800000 */
[----:B------:R-:W-:Y:S01]  /*3ad0*/  IMAD R17, R16, R137, RZ ;  /* 0x0000008910117224 */ /* 0x000fe200078e02ff */
[----:B------:R-:W-:Y:S01]  /*3ae0*/  LEA.HI.X.SX32 R191, R9, R191, 0x1, P1 ;  /* 0x000000bf09bf7211 */ /* 0x000fe200008f0eff */
[--C-:B------:R-:W-:Y:S01]  /*3af0*/  IMAD R10, R28, 0x100, R11.reuse ;  /* 0x000001001c0a7824 */ /* 0x100fe200078e020b */
[----:B------:R-:W-:Y:S01]  /*3b00*/  LEA R16, P6, R7, R4, 0x1 ;  /* 0x0000000407107211 */ /* 0x000fe200078c08ff */
[-C--:B------:R-:W-:Y:S01]  /*3b10*/  IMAD R9, R14, R137.reuse, RZ ;  /* 0x000000890e097224 */ /* 0x080fe200078e02ff */
[----:B------:R-:W-:Y:S01]  /*3b20*/  SEL R18, R25, R18, !P3 ;  /* 0x0000001219127207 */ /* 0x000fe20005800000 */
[----:B------:R-:W-:Y:S01]  /*3b30*/  IMAD R11, R28, 0x80, R11 ;  /* 0x000000801c0b7824 */ /* 0x000fe200078e020b */
[----:B------:R-:W-:Y:S01]  /*3b40*/  LEA R6, P5, R5, R4, 0x1 ;  /* 0x0000000405067211 */ /* 0x000fe200078a08ff */
[----:B------:R-:W-:Y:S01]  /*3b50*/  IMAD R27, R27, R137, RZ ;  /* 0x000000891b1b7224 */ /* 0x000fe200078e02ff */
[----:B------:R-:W-:Y:S01]  /*3b60*/  SEL R28, R25, R19, !P3 ;  /* 0x00000013191c7207 */ /* 0x000fe20005800000 */
[----:B------:R0:W-:Y:S01]  /*3b70*/  STL [R1+0x1e8], R16 ;  /* 0x0001e81001007387 */ /* 0x0001e20000100800 */
[----:B------:R-:W-:Y:S01]  /*3b80*/  R2UR UR4, R64 ;  /* 0x00000000400472ca */ /* 0x000fe200000e0000 */
[----:B------:R-:W-:Y:S01]  /*3b90*/  IMAD R19, R18, R137, RZ ;  /* 0x0000008912137224 */ /* 0x000fe200078e02ff */
[----:B------:R-:W-:Y:S01]  /*3ba0*/  R2UR UR6, R66 ;  /* 0x00000000420672ca */ /* 0x000fe200000e0000 */
[----:B------:R1:W-:Y:S01]  /*3bb0*/  STL [R1+0x1f0], R6 ;  /* 0x0001f00601007387 */ /* 0x0003e20000100800 */
[----:B------:R-:W-:Y:S01]  /*3bc0*/  R2UR UR5, R60 ;  /* 0x000000003c0572ca */ /* 0x000fe200000e0000 */
[----:B------:R-:W2:Y:S01]  /*3bd0*/  LDC R12, c[0x0][0x238] ;  /* 0x00008e00ff0c7b82 */ /* 0x000ea20000000800 */
[----:B------:R-:W-:-:S02]  /*3be0*/  R2UR UR7, R62 ;  /* 0x000000003e0772ca */ /* 0x000fc400000e0000 */
[C---:B------:R-:W-:Y:S02]  /*3bf0*/  SEL R20, R25.reuse, R20, !P3 ;  /* 0x0000001419147207 */ /* 0x040fe40005800000 */
[C---:B------:R-:W-:Y:S01]  /*3c00*/  SEL R29, R25.reuse, R21, !P3 ;  /* 0x00000015191d7207 */ /* 0x040fe20005800000 */
[----:B------:R-:W-:Y:S01]  /*3c10*/  IMAD R21, R28, R137, RZ ;  /* 0x000000891c157224 */ /* 0x000fe200078e02ff */
[C---:B------:R-:W-:Y:S02]  /*3c20*/  SEL R22, R25.reuse, R22, !P3 ;  /* 0x0000001619167207 */ /* 0x040fe40005800000 */
[C---:B------:R-:W-:Y:S01]  /*3c30*/  SEL R30, R25.reuse, R23, !P3 ;  /* 0x00000017191e7207 */ /* 0x040fe20005800000 */
[-C--:B------:R-:W-:Y:S01]  /*3c40*/  IMAD R23, R20, R137.reuse, RZ ;  /* 0x0000008914177224 */ /* 0x080fe200078e02ff */
[----:B------:R-:W-:Y:S01]  /*3c50*/  SEL R24, R25, R24, !P3 ;  /* 0x0000001819187207 */ /* 0x000fe20005800000 */
[----:B------:R-:W-:Y:S01]  /*3c60*/  IMAD R29, R29, R137, RZ ;  /* 0x000000891d1d7224 */ /* 0x000fe200078e02ff */
[C---:B------:R-:W-:Y:S01]  /*3c70*/  SEL R32, R25.reuse, R32, !P3 ;  /* 0x0000002019207207 */ /* 0x040fe20005800000 */
[----:B------:R-:W-:Y:S01]  /*3c80*/  UIADD3.64 UR14, UR4, 0x380, URZ ;  /* 0x00000380040e7897 */ /* 0x000fe2000fffe03f */
[C---:B------:R-:W-:Y:S01]  /*3c90*/  SEL R59, R25.reuse, R33, !P3 ;  /* 0x00000021193b7207 */ /* 0x040fe20005800000 */
[----:B------:R-:W-:Y:S01]  /*3ca0*/  IMAD R33, R24, R137, RZ ;  /* 0x0000008918217224 */ /* 0x000fe200078e02ff */
[C---:B------:R-:W-:Y:S01]  /*3cb0*/  SEL R34, R25.reuse, R34, !P3 ;  /* 0x0000002219227207 */ /* 0x040fe20005800000 */
[----:B------:R-:W-:Y:S01]  /*3cc0*/  UIADD3.64 UR10, UR4, 0x400, URZ ;  /* 0x00000400040a7897 */ /* 0x000fe2000fffe03f */
[C---:B------:R-:W-:Y:S01]  /*3cd0*/  SEL R60, R25.reuse, R35, !P3 ;  /* 0x00000023193c7207 */ /* 0x040fe20005800000 */
[-C--:B------:R-:W-:Y:S01]  /*3ce0*/  IMAD R35, R32, R137.reuse, RZ ;  /* 0x0000008920237224 */ /* 0x080fe200078e02ff */
[----:B------:R-:W-:Y:S01]  /*3cf0*/  SEL R36, R25, R36, !P3 ;  /* 0x0000002419247207 */ /* 0x000fe20005800000 */
[----:B------:R-:W-:Y:S01]  /*3d00*/  IMAD R59, R59, R137, RZ ;  /* 0x000000893b3b7224 */ /* 0x000fe200078e02ff */
[C---:B------:R-:W-:Y:S01]  /*3d10*/  SEL R61, R25.reuse, R37, !P3 ;  /* 0x00000025193d7207 */ /* 0x040fe20005800000 */
[----:B------:R-:W-:Y:S01]  /*3d20*/  IMAD R37, R34, R137, RZ ;  /* 0x0000008922257224 */ /* 0x000fe200078e02ff */
[C---:B------:R-:W-:Y:S01]  /*3d30*/  SEL R38, R25.reuse, R38, !P3 ;  /* 0x0000002619267207 */ /* 0x040fe20005800000 */
[----:B--2---:R-:W-:Y:S01]  /*3d40*/  IMAD R139, R12, 0x7f, RZ ;  /* 0x0000007f0c8b7824 */ /* 0x004fe200078e02ff */
[C---:B------:R-:W-:Y:S01]  /*3d50*/  SEL R62, R25.reuse, R39, !P3 ;  /* 0x00000027193e7207 */ /* 0x040fe20005800000 */
[-C--:B------:R-:W-:Y:S01]  /*3d60*/  IMAD R39, R60, R137.reuse, RZ ;  /* 0x000000893c277224 */ /* 0x080fe200078e02ff */
[----:B------:R-:W-:Y:S01]  /*3d70*/  SEL R40, R25, R40, !P3 ;  /* 0x0000002819287207 */ /* 0x000fe20005800000 */
[----:B------:R-:W-:Y:S01]  /*3d80*/  IMAD R61, R61, R137, RZ ;  /* 0x000000893d3d7224 */ /* 0x000fe200078e02ff */
[C---:B------:R-:W-:Y:S01]  /*3d90*/  SEL R63, R25.reuse, R41, !P3 ;  /* 0x00000029193f7207 */ /* 0x040fe20005800000 */
[----:B------:R-:W-:Y:S01]  /*3da0*/  IMAD R41, R36, R137, RZ ;  /* 0x0000008924297224 */ /* 0x000fe200078e02ff */
[C---:B------:R-:W-:Y:S01]  /*3db0*/  SEL R42, R25.reuse, R42, !P3 ;  /* 0x0000002a192a7207 */ /* 0x040fe20005800000 */
[----:B------:R-:W-:Y:S01]  /*3dc0*/  IMAD R141, R12, 0x7e, RZ ;  /* 0x0000007e0c8d7824 */ /* 0x000fe200078e02ff */
[C---:B------:R-:W-:Y:S01]  /*3dd0*/  SEL R64, R25.reuse, R43, !P3 ;  /* 0x0000002b19407207 */ /* 0x040fe20005800000 */
[-C--:B------:R-:W-:Y:S01]  /*3de0*/  IMAD R43, R38, R137.reuse, RZ ;  /* 0x00000089262b7224 */ /* 0x080fe200078e02ff */
[----:B------:R-:W-:Y:S01]  /*3df0*/  SEL R44, R25, R44, !P3 ;  /* 0x0000002c192c7207 */ /* 0x000fe20005800000 */
[----:B------:R-:W-:Y:S01]  /*3e00*/  IMAD R63, R63, R137, RZ ;  /* 0x000000893f3f7224 */ /* 0x000fe200078e02ff */
        /* <DEDUP_REMOVED lines=14> */
[C---:B------:R-:W-:Y:S01]  /*3ef0*/  SEL R52, R25.reuse, R52, !P3 ;  /* 0x0000003419347207 */ /* 0x040fe20005800000 */
[----:B------:R-:W-:Y:S01]  /*3f00*/  IMAD R71, R50, R137, RZ ;  /* 0x0000008932477224 */ /* 0x000fe200078e02ff */
[C---:B------:R-:W-:Y:S01]  /*3f10*/  SEL R72, R25.reuse, R53, !P3 ;  /* 0x0000003519487207 */ /* 0x040fe20005800000 */
[-C--:B------:R-:W-:Y:S01]  /*3f20*/  IMAD R53, R44, R137.reuse, RZ ;  /* 0x000000892c357224 */ /* 0x080fe200078e02ff */
[C---:B------:R-:W-:Y:S01]  /*3f30*/  SEL R54, R25.reuse, R54, !P3 ;  /* 0x0000003619367207 */ /* 0x040fe20005800000 */
[----:B------:R-:W-:Y:S01]  /*3f40*/  IMAD R73, R70, R137, RZ ;  /* 0x0000008946497224 */ /* 0x000fe200078e02ff */
[C---:B------:R-:W-:Y:S01]  /*3f50*/  SEL R74, R25.reuse, R55, !P3 ;  /* 0x00000037194a7207 */ /* 0x040fe20005800000 */
[----:B------:R-:W-:Y:S01]  /*3f60*/  IMAD R55, R46, R137, RZ ;  /* 0x000000892e377224 */ /* 0x000fe200078e02ff */
[C---:B------:R-:W-:Y:S01]  /*3f70*/  SEL R76, R25.reuse, R31, !P3 ;  /* 0x0000001f194c7207 */ /* 0x040fe20005800000 */
[-C--:B------:R-:W-:Y:S01]  /*3f80*/  IMAD R31, R30, R137.reuse, RZ ;  /* 0x000000891e1f7224 */ /* 0x080fe200078e02ff */
[C---:B------:R-:W-:Y:S01]  /*3f90*/  SEL R56, R25.reuse, R56, !P3 ;  /* 0x0000003819387207 */ /* 0x040fe20005800000 */
[----:B------:R-:W-:Y:S01]  /*3fa0*/  IMAD R75, R52, R137, RZ ;  /* 0x00000089344b7224 */ /* 0x000fe200078e02ff */
[C---:B------:R-:W-:Y:S01]  /*3fb0*/  SEL R78, R25.reuse, R57, !P3 ;  /* 0x00000039194e7207 */ /* 0x040fe20005800000 */
[-C--:B------:R-:W-:Y:S01]  /*3fc0*/  IMAD R57, R66, R137.reuse, RZ ;  /* 0x0000008942397224 */ /* 0x080fe200078e02ff */
        /* <DEDUP_REMOVED lines=47> */
[-C--:B------:R-:W-:Y:S01]  /*42c0*/  IMAD R119, R112, R137.reuse, RZ ;  /* 0x0000008970777224 */ /* 0x080fe200078e02ff */
[----:B------:R-:W-:Y:S01]  /*42d0*/  SEL R126, R25, R126, !P3 ;  /* 0x0000007e197e7207 */ /* 0x000fe20005800000 */
[-C--:B------:R-:W-:Y:S01]  /*42e0*/  IMAD R25, R22, R137.reuse, RZ ;  /* 0x0000008916197224 */ /* 0x080fe200078e02ff */
[-C--:B------:R-:W-:Y:S01]  /*42f0*/  LEA R14, P3, R9, R4.reuse, 0x1 ;  /* 0x00000004090e7211 */ /* 0x080fe200078608ff */
[-C--:B------:R-:W-:Y:S01]  /*4300*/  IMAD R121, R114, R137.reuse, RZ ;  /* 0x0000008972797224 */ /* 0x080fe200078e02ff */
[-C--:B0-----:R-:W-:Y:S01]  /*4310*/  LEA R16, P2, R17, R4.reuse, 0x1 ;  /* 0x0000000411107211 */ /* 0x081fe200078408ff */
[-C--:B------:R-:W-:Y:S01]  /*4320*/  IMAD R123, R92, R137.reuse, RZ ;  /* 0x000000895c7b7224 */ /* 0x080fe200078e02ff */
[-C--:B-1----:R-:W-:Y:S01]  /*4330*/  LEA R6, P1, R27, R4.reuse, 0x1 ;  /* 0x000000041b067211 */ /* 0x082fe200078208ff */
[----:B------:R0:W-:Y:S01]  /*4340*/  STL [R1+0x1f8], R14 ;  /* 0x0001f80e01007387 */ /* 0x0001e20000100800 */
[-C--:B------:R-:W-:Y:S01]  /*4350*/  IMAD R125, R94, R137.reuse, RZ ;  /* 0x000000895e7d7224 */ /* 0x080fe200078e02ff */
[----:B------:R-:W-:Y:S01]  /*4360*/  LOP3.LUT R20, R10, 0x10, RZ, 0x3c, !PT ;  /* 0x000000100a147812 */ /* 0x000fe200078e3cff */
[-C--:B------:R-:W-:Y:S01]  /*4370*/  IMAD R127, R116, R137.reuse, RZ ;  /* 0x00000089747f7224 */ /* 0x080fe200078e02ff */
[----:B------:R1:W-:Y:S01]  /*4380*/  STL [R1+0x200], R16 ;  /* 0x0002001001007387 */ /* 0x0003e20000100800 */
[-C--:B------:R-:W-:Y:S01]  /*4390*/  IMAD R129, R118, R137.reuse, RZ ;  /* 0x0000008976817224 */ /* 0x080fe200078e02ff */
[----:B------:R-:W-:Y:S01]  /*43a0*/  LOP3.LUT R18, R10, 0x30, RZ, 0x3c, !PT ;  /* 0x000000300a127812 */ /* 0x000fe200078e3cff */
[-C--:B------:R-:W-:Y:S01]  /*43b0*/  IMAD R131, R120, R137.reuse, RZ ;  /* 0x0000008978837224 */ /* 0x080fe200078e02ff */
[----:B------:R2:W-:Y:S01]  /*43c0*/  STL [R1+0x208], R6 ;  /* 0x0002080601007387 */ /* 0x0005e20000100800 */
[-C--:B------:R-:W-:Y:S01]  /*43d0*/  IMAD R133, R122, R137.reuse, RZ ;  /* 0x000000897a857224 */ /* 0x080fe200078e02ff */
[-C--:B0-----:R-:W-:Y:S01]  /*43e0*/  LEA R14, P0, R19, R4.reuse, 0x1 ;  /* 0x00000004130e7211 */ /* 0x081fe200078008ff */
[-C--:B------:R-:W-:Y:S01]  /*43f0*/  IMAD R135, R124, R137.reuse, RZ ;  /* 0x000000897c877224 */ /* 0x080fe200078e02ff */
[----:B------:R-:W-:Y:S01]  /*4400*/  LOP3.LUT R24, R11, 0x70, RZ, 0x3c, !PT ;  /* 0x000000700b187812 */ /* 0x000fe200078e3cff */
[----:B------:R-:W-:Y:S01]  /*4410*/  IMAD R137, R126, R137, RZ ;  /* 0x000000897e897224 */ /* 0x000fe200078e02ff */
[----:B-1----:R-:W-:Y:S01]  /*4420*/  LEA R16, P4, R21, R4, 0x1 ;  /* 0x0000000415107211 */ /* 0x002fe200078808ff */
[----:B------:R0:W-:Y:S01]  /*4430*/  STL [R1+0x210], R14 ;  /* 0x0002100e01007387 */ /* 0x0001e20000100800 */
[C---:B------:R-:W-:Y:S01]  /*4440*/  IMAD.IADD R22, R152.reuse, 0x1, R10 ;  /* 0x0000000198167824 */ /* 0x040fe200078e020a */
[----:B------:R-:W-:Y:S01]  /*4450*/  UIADD3.64 UR14, UR4, 0x580, URZ ;  /* 0x00000580040e7897 */ /* 0x000fe2000fffe03f */
[-C--:B--2---:R-:W-:Y:S01]  /*4460*/  LEA.HI.X.SX32 R6, R7, R8.reuse, 0x1, P6 ;  /* 0x0000000807067211 */ /* 0x084fe200030f0eff */
[----:B------:R1:W-:Y:S01]  /*4470*/  STL [R1+0x218], R16 ;  /* 0x0002181001007387 */ /* 0x0003e20000100800 */
[-C--:B------:R-:W-:Y:S01]  /*4480*/  LEA.HI.X.SX32 R7, R5, R8.reuse, 0x1, P5 ;  /* 0x0000000805077211 */ /* 0x080fe200028f0eff */
[----:B------:R-:W-:Y:S01]  /*4490*/  UIADD3.64 UR10, UR4, 0x600, URZ ;  /* 0x00000600040a7897 */ /* 0x000fe2000fffe03f */
[----:B------:R-:W-:Y:S01]  /*44a0*/  LEA.HI.X.SX32 R5, R9, R8, 0x1, P3 ;  /* 0x0000000809057211 */ /* 0x000fe200018f0eff */
[----:B------:R2:W-:Y:S01]  /*44b0*/  STL [R1+0x1e0], R6 ;  /* 0x0001e00601007387 */ /* 0x0005e20000100800 */
[----:B------:R-:W-:Y:S01]  /*44c0*/  UIADD3.64 UR14, UR4, 0x680, URZ ;  /* 0x00000680040e7897 */ /* 0x000fe2000fffe03f */
[-C--:B0-----:R-:W-:Y:S01]  /*44d0*/  LEA R14, P6, R23, R4.reuse, 0x1 ;  /* 0x00000004170e7211 */ /* 0x081fe200078c08ff */
[----:B------:R-:W-:Y:S01]  /*44e0*/  UIADD3.64 UR10, UR4, 0x700, URZ ;  /* 0x00000700040a7897 */ /* 0x000fe2000fffe03f */
[----:B------:R-:W-:Y:S01]  /*44f0*/  IMAD.IADD R20, R152, 0x1, R20 ;  /* 0x0000000198147824 */ /* 0x000fe200078e0214 */
[----:B------:R-:W-:Y:S01]  /*4500*/  UIADD3.64 UR14, UR4, 0x780, URZ ;  /* 0x00000780040e7897 */ /* 0x000fe2000fffe03f */
[----:B-1----:R-:W-:Y:S01]  /*4510*/  LOP3.LUT R16, R10, 0x50, RZ, 0x3c, !PT ;  /* 0x000000500a107812 */ /* 0x002fe200078e3cff */
[----:B------:R0:W-:Y:S01]  /*4520*/  STL [R1+0x224], R14 ;  /* 0x0002240e01007387 */ /* 0x0001e20000100800 */
[----:B------:R-:W-:Y:S01]  /*4530*/  UIADD3.64 UR10, UR4, 0x800, URZ ;  /* 0x00000800040a7897 */ /* 0x000fe2000fffe03f */
[C---:B------:R-:W-:Y:S01]  /*4540*/  IMAD.IADD R18, R152.reuse, 0x1, R18 ;  /* 0x0000000198127824 */ /* 0x040fe200078e0212 */
[-C--:B--2---:R-:W-:Y:S01]  /*4550*/  LEA R6, P5, R29, R4.reuse, 0x1 ;  /* 0x000000041d067211 */ /* 0x084fe200078a08ff */
[----:B------:R1:W-:Y:S01]  /*4560*/  STL [R1+0x1ec], R7 ;  /* 0x0001ec0701007387 */ /* 0x0003e20000100800 */
[----:B------:R-:W-:Y:S01]  /*4570*/  UIADD3.64 UR14, UR4, 0x880, URZ ;  /* 0x00000880040e7897 */ /* 0x000fe2000fffe03f */
[----:B------:R-:W-:Y:S01]  /*4580*/  IMAD.IADD R16, R152, 0x1, R16 ;  /* 0x0000000198107824 */ /* 0x000fe200078e0210 */
[----:B------:R-:W-:Y:S01]  /*4590*/  UIADD3.64 UR10, UR4, 0x900, URZ ;  /* 0x00000900040a7897 */ /* 0x000fe2000fffe03f */
[----:B------:R2:W-:Y:S01]  /*45a0*/  STL [R1+0x230], R6 ;  /* 0x0002300601007387 */ /* 0x0005e20000100800 */
[----:B------:R-:W-:Y:S01]  /*45b0*/  UIADD3.64 UR14, UR4, 0x980, URZ ;  /* 0x00000980040e7897 */ /* 0x000fe2000fffe03f */
[----:B0-----:R-:W-:Y:S01]  /*45c0*/  IMAD R14, R12, 0x66, RZ ;  /* 0x000000660c0e7824 */ /* 0x001fe200078e02ff */
[----:B------:R-:W-:Y:S01]  /*45d0*/  UIADD3.64 UR10, UR4, 0xa00, URZ ;  /* 0x00000a00040a7897 */ /* 0x000fe2000fffe03f */
[----:B------:R0:W-:Y:S01]  /*45e0*/  STL [R1+0x1f4], R5 ;  /* 0x0001f40501007387 */ /* 0x0001e20000100800 */
[----:B------:R-:W-:Y:S01]  /*45f0*/  UIADD3.64 UR14, UR4, 0xa80, URZ ;  /* 0x00000a80040e7897 */ /* 0x000fe2000fffe03f */
[----:B-1----:R-:W-:Y:S01]  /*4600*/  LEA R7, P3, R25, R4, 0x1 ;  /* 0x0000000419077211 */ /* 0x002fe200078608ff */
[----:B------:R-:W-:-:S02]  /*4610*/  UIADD3.64 UR10, UR4, 0xb00, URZ ;  /* 0x00000b00040a7897 */ /* 0x000fc4000fffe03f */
[----:B------:R-:W-:Y:S01]  /*4620*/  UIADD3.64 UR14, UR4, 0xb80, URZ ;  /* 0x00000b80040e7897 */ /* 0x000fe2000fffe03f */
[----:B--2---:R-:W-:Y:S01]  /*4630*/  LEA.HI.X.SX32 R6, R17, R8, 0x1, P2 ;  /* 0x0000000811067211 */ /* 0x004fe200010f0eff */
[----:B------:R1:W-:Y:S01]  /*4640*/  STL [R1+0x238], R7 ;  /* 0x0002380701007387 */ /* 0x0003e20000100800 */
[----:B------:R-:W-:Y:S01]  /*4650*/  IMAD R17, R12, 0x7c, RZ ;  /* 0x0000007c0c117824 */ /* 0x000fe200078e02ff */
[----:B------:R-:W-:Y:S01]  /*4660*/  UIADD3.64 UR10, UR4, 0xc00, URZ ;  /* 0x00000c00040a7897 */ /* 0x000fe2000fffe03f */
[----:B0-----:R-:W-:Y:S01]  /*4670*/  LEA R5, P2, R31, R4, 0x1 ;  /* 0x000000041f057211 */ /* 0x001fe200078408ff */
[----:B------:R0:W-:Y:S01]  /*4680*/  STL [R1+0x1fc], R6 ;  /* 0x0001fc0601007387 */ /* 0x0001e20000100800 */
[----:B------:R-:W-:Y:S02]  /*4690*/  UIADD3.64 UR8, UR4, 0x80, URZ ;  /* 0x0000008004087897 */ /* 0x000fe4000fffe03f */
[----:B------:R-:W-:Y:S01]  /*46a0*/  UIADD3.64 UR12, UR4, 0x100, URZ ;  /* 0x00000100040c7897 */ /* 0x000fe2000fffe03f */
[----:B------:R2:W-:Y:S01]  /*46b0*/  STL [R1+0x240], R5 ;  /* 0x0002400501007387 */ /* 0x0005e20000100800 */
[----:B------:R-:W-:Y:S01]  /*46c0*/  UIADD3.64 UR16, UR4, 0x180, URZ ;  /* 0x0000018004107897 */ /* 0x000fe2000fffe03f */
[----:B-1----:R-:W-:-:S02]  /*46d0*/  LEA.HI.X.SX32 R7, R27, R8, 0x1, P1 ;  /* 0x000000081b077211 */ /* 0x002fc400008f0eff */
[----:B------:R-:W-:Y:S01]  /*46e0*/  CS2R R26, SRZ ;  /* 0x00000000001a7805 */ /* 0x000fe2000001ff00 */
[----:B------:R-:W-:Y:S01]  /*46f0*/  UIADD3.64 UR20, UR4, 0x200, URZ ;  /* 0x0000020004147897 */ /* 0x000fe2000fffe03f */
[----:B0-----:R-:W-:Y:S01]  /*4700*/  LEA R6, P1, R33, R4, 0x1 ;  /* 0x0000000421067211 */ /* 0x001fe200078208ff */
[----:B------:R0:W-:Y:S01]  /*4710*/  STL [R1+0x204], R7 ;  /* 0x0002040701007387 */ /* 0x0001e20000100800 */
[----:B------:R-:W-:Y:S01]  /*4720*/  UIADD3.64 UR24, UR4, 0x280, URZ ;  /* 0x0000028004187897 */ /* 0x000fe2000fffe03f */
[----:B--2---:R-:W-:Y:S02]  /*4730*/  LEA.HI.X.SX32 R5, R19, R8, 0x1, P0 ;  /* 0x0000000813057211 */ /* 0x004fe400000f0eff */
[----:B------:R1:W-:Y:S01]  /*4740*/  STL [R1+0x248], R6 ;  /* 0x0002480601007387 */ /* 0x0003e20000100800 */
[----:B------:R-:W-:Y:S01]  /*4750*/  LOP3.LUT R19, R10, 0x20, RZ, 0x3c, !PT ;  /* 0x000000200a137812 */ /* 0x000fe200078e3cff */
[----:B------:R-:W-:Y:S02]  /*4760*/  UIADD3.64 UR28, UR4, 0x300, URZ ;  /* 0x00000300041c7897 */ /* 0x000fe4000fffe03f */
[----:B------:R2:W-:Y:S01]  /*4770*/  STL [R1+0x20c], R5 ;  /* 0x00020c0501007387 */ /* 0x0005e20000100800 */
[----:B------:R-:W-:Y:S01]  /*4780*/  UIADD3.64 UR36, UR4, 0xc80, URZ ;  /* 0x00000c8004247897 */ /* 0x000fe2000fffe03f */
[----:B0-----:R-:W-:Y:S01]  /*4790*/  LEA R7, P0, R35, R4, 0x1 ;  /* 0x0000000423077211 */ /* 0x001fe200078008ff */
[----:B------:R-:W-:Y:S01]  /*47a0*/  IMAD.IADD R19, R152, 0x1, R19 ;  /* 0x0000000198137824 */ /* 0x000fe200078e0213 */
[----:B------:R-:W-:Y:S01]  /*47b0*/  UIADD3.64 UR40, UR4, 0xd00, URZ ;  /* 0x00000d0004287897 */ /* 0x000fe2000fffe03f */
[----:B-1----:R-:W-:-:S02]  /*47c0*/  LEA.HI.X.SX32 R6, R21, R8, 0x1, P4 ;  /* 0x0000000815067211 */ /* 0x002fc400020f0eff */
[----:B------:R0:W-:Y:S01]  /*47d0*/  STL [R1+0x250], R7 ;  /* 0x0002500701007387 */ /* 0x0001e20000100800 */
[----:B------:R-:W-:Y:S01]  /*47e0*/  IMAD.IADD R21, R152, 0x1, R11 ;  /* 0x0000000198157824 */ /* 0x000fe200078e020b */
[----:B------:R-:W-:Y:S01]  /*47f0*/  UIADD3.64 UR44, UR4, 0xd80, URZ ;  /* 0x00000d80042c7897 */ /* 0x000fe2000fffe03f */
[----:B--2---:R-:W-:Y:S01]  /*4800*/  LEA R5, P4, R59, R4, 0x1 ;  /* 0x000000043b057211 */ /* 0x004fe200078808ff */
[----:B------:R1:W-:Y:S01]  /*4810*/  STL [R1+0x214], R6 ;  /* 0x0002140601007387 */ /* 0x0003e20000100800 */
[----:B------:R-:W-:Y:S02]  /*4820*/  UIADD3.64 UR48, UR4, 0xe00, URZ ;  /* 0x00000e0004307897 */ /* 0x000fe4000fffe03f */
[----:B------:R-:W-:Y:S01]  /*4830*/  UIADD3.64 UR52, UR4, 0xe80, URZ ;  /* 0x00000e8004347897 */ /* 0x000fe2000fffe03f */
[----:B------:R2:W-:Y:S01]  /*4840*/  STL [R1+0x258], R5 ;  /* 0x0002580501007387 */ /* 0x0005e20000100800 */
[----:B------:R-:W-:Y:S01]  /*4850*/  UIADD3.64 UR56, UR4, 0xf00, URZ ;  /* 0x00000f0004387897 */ /* 0x000fe2000fffe03f */
[----:B0-----:R-:W-:Y:S01]  /*4860*/  LEA.HI.X.SX32 R7, R23, R8, 0x1, P6 ;  /* 0x0000000817077211 */ /* 0x001fe200030f0eff */
[----:B------:R-:W-:-:S02]  /*4870*/  UIADD3.64 UR10, UR6, 0x2, URZ ;  /* 0x00000002060a7897 */ /* 0x000fc4000fffe03f */
[----:B------:R-:W-:Y:S01]  /*4880*/  UIADD3.64 UR14, UR6, 0x4, URZ ;  /* 0x00000004060e7897 */ /* 0x000fe2000fffe03f */
[----:B-1----:R-:W-:Y:S01]  /*4890*/  LEA R6, P6, R37, R4, 0x1 ;  /* 0x0000000425067211 */ /* 0x002fe200078c08ff */
[----:B------:R0:W-:Y:S01]  /*48a0*/  STL [R1+0x21c], R7 ;  /* 0x00021c0701007387 */ /* 0x0001e20000100800 */
[----:B------:R-:W-:Y:S01]  /*48b0*/  UIADD3.64 UR18, UR6, 0x1fe, URZ ;  /* 0x000001fe06127897 */ /* 0x000fe2000fffe03f */
[----:B--2---:R-:W-:Y:S02]  /*48c0*/  LEA.HI.X.SX32 R5, R29, R8, 0x1, P5 ;  /* 0x000000081d057211 */ /* 0x004fe400028f0eff */
[----:B------:R1:W-:Y:S01]  /*48d0*/  STL [R1+0x260], R6 ;  /* 0x0002600601007387 */ /* 0x0003e20000100800 */
[----:B------:R-:W-:Y:S01]  /*48e0*/  CS2R R28, SRZ ;  /* 0x00000000001c7805 */ /* 0x000fe2000001ff00 */
[----:B------:R-:W-:Y:S02]  /*48f0*/  UIADD3.64 UR22, UR6, 0x200, URZ ;  /* 0x0000020006167897 */ /* 0x000fe4000fffe03f */
[----:B------:R2:W-:Y:S01]  /*4900*/  STL [R1+0x22c], R5 ;  /* 0x00022c0501007387 */ /* 0x0005e20000100800 */
[----:B------:R-:W-:Y:S01]  /*4910*/  UIADD3.64 UR26, UR6, 0x202, URZ ;  /* 0x00000202061a7897 */ /* 0x000fe2000fffe03f */
[----:B0-----:R-:W-:Y:S01]  /*4920*/  LEA R7, P5, R39, R4, 0x1 ;  /* 0x0000000427077211 */ /* 0x001fe200078a08ff */
[----:B------:R-:W-:Y:S01]  /*4930*/  UIADD3.64 UR30, UR6, 0x204, URZ ;  /* 0x00000204061e7897 */ /* 0x000fe2000fffe03f */
[----:B-1----:R-:W-:-:S03]  /*4940*/  LEA.HI.X.SX32 R6, R25, R8, 0x1, P3 ;  /* 0x0000000819067211 */ /* 0x002fc600018f0eff */
[----:B------:R0:W-:Y:S01]  /*4950*/  STL [R1+0x268], R7 ;  /* 0x0002680701007387 */ /* 0x0001e20000100800 */
[----:B--2---:R-:W-:-:S03]  /*4960*/  LEA R5, P3, R41, R4, 0x1 ;  /* 0x0000000429057211 */ /* 0x004fc600078608ff */
[----:B------:R1:W-:Y:S04]  /*4970*/  STL [R1+0x234], R6 ;  /* 0x0002340601007387 */ /* 0x0003e80000100800 */
[----:B------:R2:W-:Y:S01]  /*4980*/  STL [R1+0x270], R5 ;  /* 0x0002700501007387 */ /* 0x0005e20000100800 */
[----:B0-----:R-:W-:Y:S02]  /*4990*/  LEA.HI.X.SX32 R7, R31, R8, 0x1, P2 ;  /* 0x000000081f077211 */ /* 0x001fe400010f0eff */
[----:B------:R-:W-:Y:S02]  /*49a0*/  CS2R R30, SRZ ;  /* 0x00000000001e7805 */ /* 0x000fe4000001ff00 */
[----:B-1----:R-:W-:Y:S01]  /*49b0*/  LEA R6, P2, R61, R4, 0x1 ;  /* 0x000000043d067211 */ /* 0x002fe200078408ff */
[----:B------:R0:W-:Y:S01]  /*49c0*/  STL [R1+0x23c], R7 ;  /* 0x00023c0701007387 */ /* 0x0001e20000100800 */
[----:B--2---:R-:W-:-:S03]  /*49d0*/  LEA.HI.X.SX32 R5, R33, R8, 0x1, P1 ;  /* 0x0000000821057211 */ /* 0x004fc600008f0eff */
[----:B------:R1:W-:Y:S01]  /*49e0*/  STL [R1+0x278], R6 ;  /* 0x0002780601007387 */ /* 0x0003e20000100800 */
[----:B------:R-:W-:-:S03]  /*49f0*/  CS2R R32, SRZ ;  /* 0x0000000000207805 */ /* 0x000fc6000001ff00 */
[----:B------:R2:W-:Y:S01]  /*4a00*/  STL [R1+0x244], R5 ;  /* 0x0002440501007387 */ /* 0x0005e20000100800 */
[----:B0-----:R-:W-:Y:S02]  /*4a10*/  LEA R7, P1, R43, R4, 0x1 ;  /* 0x000000042b077211 */ /* 0x001fe400078208ff */
[----:B-1----:R-:W-:-:S03]  /*4a20*/  LEA.HI.X.SX32 R6, R35, R8, 0x1, P0 ;  /* 0x0000000823067211 */ /* 0x002fc600000f0eff */
[----:B------:R0:W-:Y:S01]  /*4a30*/  STL [R1+0x280], R7 ;  /* 0x0002800701007387 */ /* 0x0001e20000100800 */
[----:B------:R-:W-:Y:S02]  /*4a40*/  CS2R R34, SRZ ;  /* 0x0000000000227805 */ /* 0x000fe4000001ff00 */
[----:B--2---:R-:W-:Y:S01]  /*4a50*/  LEA R5, P0, R45, R4, 0x1 ;  /* 0x000000042d057211 */ /* 0x004fe200078008ff */
[----:B------:R1:W-:Y:S04]  /*4a60*/  STL [R1+0x24c], R6 ;  /* 0x00024c0601007387 */ /* 0x0003e80000100800 */
[----:B------:R2:W-:Y:S01]  /*4a70*/  STL [R1+0x288], R5 ;  /* 0x0002880501007387 */ /* 0x0005e20000100800 */
[----:B0-----:R-:W-:Y:S02]  /*4a80*/  LEA.HI.X.SX32 R7, R59, R8, 0x1, P4 ;  /* 0x000000083b077211 */ /* 0x001fe400020f0eff */
[----:B------:R-:W-:-:S02]  /*4a90*/  CS2R R58, SRZ ;  /* 0x00000000003a7805 */ /* 0x000fc4000001ff00 */
        /* <DEDUP_REMOVED lines=214> */
[----:B------:R-:W-:Y:S02]  /*5800*/  LEA R4, P6, R137, R4, 0x1 ;  /* 0x0000000489047211 */ /* 0x000fe400078c08ff */
[----:B------:R-:W-:Y:S02]  /*5810*/  CS2R R122, SRZ ;  /* 0x00000000007a7805 */ /* 0x000fe4000001ff00 */
[-C--:B------:R-:W-:Y:S01]  /*5820*/  LEA.HI.X.SX32 R9, R135, R8.reuse, 0x1, P4 ;  /* 0x0000000887097211 */ /* 0x080fe200020f0eff */
[----:B------:R2:W-:Y:S01]  /*5830*/  STL [R1+0x3b4], R5 ;  /* 0x0003b40501007387 */ /* 0x0005e20000100800 */
[----:B------:R-:W-:Y:S02]  /*5840*/  CS2R R134, SRZ ;  /* 0x0000000000867805 */ /* 0x000fe4000001ff00 */
[-C--:B0-----:R-:W-:Y:S02]  /*5850*/  LEA.HI.X.SX32 R7, R131, R8.reuse, 0x1, P1 ;  /* 0x0000000883077211 */ /* 0x081fe400008f0eff */
[----:B------:R-:W-:Y:S01]  /*5860*/  CS2R R130, SRZ ;  /* 0x0000000000827805 */ /* 0x000fe2000001ff00 */
[----:B------:R0:W-:Y:S01]  /*5870*/  STL [R1+0x3f0], R4 ;  /* 0x0003f00401007387 */ /* 0x0001e20000100800 */
[----:B-1----:R-:W-:-:S02]  /*5880*/  LEA.HI.X.SX32 R6, R125, R8, 0x1, P5 ;  /* 0x000000087d067211 */ /* 0x002fc400028f0eff */
[----:B------:R-:W-:Y:S02]  /*5890*/  CS2R R124, SRZ ;  /* 0x00000000007c7805 */ /* 0x000fe4000001ff00 */
[-C--:B--2---:R-:W-:Y:S01]  /*58a0*/  LEA.HI.X.SX32 R5, R127, R8.reuse, 0x1, P3 ;  /* 0x000000087f057211 */ /* 0x084fe200018f0eff */
[----:B------:R1:W-:Y:S01]  /*58b0*/  STL [R1+0x3bc], R6 ;  /* 0x0003bc0601007387 */ /* 0x0003e20000100800 */
[----:B------:R-:W-:Y:S02]  /*58c0*/  CS2R R126, SRZ ;  /* 0x00000000007e7805 */ /* 0x000fe4000001ff00 */
[----:B0-----:R-:W-:Y:S01]  /*58d0*/  LEA.HI.X.SX32 R4, R129, R8, 0x1, P2 ;  /* 0x0000000881047211 */ /* 0x001fe200010f0eff */
[----:B------:R-:W-:Y:S01]  /*58e0*/  STL [R1+0x3c4], R5 ;  /* 0x0003c40501007387 */ /* 0x000fe20000100800 */
[----:B------:R-:W-:-:S03]  /*58f0*/  CS2R R128, SRZ ;  /* 0x0000000000807805 */ /* 0x000fc6000001ff00 */
[----:B------:R0:W-:Y:S01]  /*5900*/  STL [R1+0x3cc], R4 ;  /* 0x0003cc0401007387 */ /* 0x0001e20000100800 */
[-C--:B-1----:R-:W-:Y:S02]  /*5910*/  LEA.HI.X.SX32 R6, R133, R8.reuse, 0x1, P0 ;  /* 0x0000000885067211 */ /* 0x082fe400000f0eff */
[----:B------:R-:W-:Y:S02]  /*5920*/  CS2R R132, SRZ ;  /* 0x0000000000847805 */ /* 0x000fe4000001ff00 */
[----:B------:R-:W-:Y:S01]  /*5930*/  LEA.HI.X.SX32 R8, R137, R8, 0x1, P6 ;  /* 0x0000000889087211 */ /* 0x000fe200030f0eff */
[----:B------:R-:W-:Y:S01]  /*5940*/  STL [R1+0x3d4], R7 ;  /* 0x0003d40701007387 */ /* 0x000fe20000100800 */
[----:B------:R-:W-:-:S03]  /*5950*/  CS2R R136, SRZ ;  /* 0x0000000000887805 */ /* 0x000fc6000001ff00 */
[----:B------:R1:W-:Y:S01]  /*5960*/  STL [R1+0x3dc], R6 ;  /* 0x0003dc0601007387 */ /* 0x0003e20000100800 */
[----:B0-----:R-:W-:-:S03]  /*5970*/  IMAD.WIDE R4, R139, 0x2, R190 ;  /* 0x000000028b047825 */ /* 0x001fc600078e02be */
[----:B------:R0:W-:Y:S04]  /*5980*/  STL [R1+0x3e4], R9 ;  /* 0x0003e40901007387 */ /* 0x0001e80000100800 */
[----:B------:R-:W-:Y:S01]  /*5990*/  STL [R1+0x3f8], R4 ;  /* 0x0003f80401007387 */ /* 0x000fe20000100800 */
[----:B-1----:R-:W-:Y:S01]  /*59a0*/  IMAD.WIDE R6, R139, 0x2, R188 ;  /* 0x000000028b067825 */ /* 0x002fe200078e02bc */
[----:B------:R-:W-:Y:S02]  /*59b0*/  CS2R R138, SRZ ;  /* 0x00000000008a7805 */ /* 0x000fe4000001ff00 */
[----:B------:R-:W-:Y:S01]  /*59c0*/  STL [R1+0x3ec], R8 ;  /* 0x0003ec0801007387 */ /* 0x000fe20000100800 */
[----:B0-----:R-:W-:-:S03]  /*59d0*/  IMAD R9, R12, 0x7d, RZ ;  /* 0x0000007d0c097824 */ /* 0x001fc600078e02ff */
[----:B------:R0:W-:Y:S04]  /*59e0*/  STL [R1+0x3f4], R5 ;  /* 0x0003f40501007387 */ /* 0x0001e80000100800 */
[----:B------:R-:W-:Y:S04]  /*59f0*/  STL [R1+0x400], R6 ;  /* 0x0004000601007387 */ /* 0x000fe80000100800 */
[----:B------:R1:W-:Y:S01]  /*5a00*/  STL [R1+0x3fc], R7 ;  /* 0x0003fc0701007387 */ /* 0x0003e20000100800 */
[----:B0-----:R-:W-:-:S05]  /*5a10*/  IMAD.WIDE R4, R141, 0x2, R190 ;  /* 0x000000028d047825 */ /* 0x001fca00078e02be */
[----:B------:R-:W-:Y:S01]  /*5a20*/  STL [R1+0x408], R4 ;  /* 0x0004080401007387 */ /* 0x000fe20000100800 */
[----:B-1----:R-:W-:-:S03]  /*5a30*/  IMAD.WIDE R6, R141, 0x2, R188 ;  /* 0x000000028d067825 */ /* 0x002fc600078e02bc */
[----:B------:R0:W-:Y:S01]  /*5a40*/  STL [R1+0x404], R5 ;  /* 0x0004040501007387 */ /* 0x0001e20000100800 */
[----:B------:R-:W-:-:S03]  /*5a50*/  CS2R R140, SRZ ;  /* 0x00000000008c7805 */ /* 0x000fc6000001ff00 */
[----:B------:R-:W-:Y:S04]  /*5a60*/  STL [R1+0x410], R6 ;  /* 0x0004100601007387 */ /* 0x000fe80000100800 */
[----:B------:R1:W-:Y:S01]  /*5a70*/  STL [R1+0x40c], R7 ;  /* 0x00040c0701007387 */ /* 0x0003e20000100800 */
[----:B0-----:R-:W-:-:S04]  /*5a80*/  IMAD.WIDE R4, R9, 0x2, R190 ;  /* 0x0000000209047825 */ /* 0x001fc800078e02be */
[--C-:B------:R-:W-:Y:S01]  /*5a90*/  IMAD.WIDE R8, R9, 0x2, R188.reuse ;  /* 0x0000000209087825 */ /* 0x100fe200078e02bc */
[----:B------:R-:W-:Y:S03]  /*5aa0*/  STL [R1+0x418], R4 ;  /* 0x0004180401007387 */ /* 0x000fe60000100800 */
[C---:B-1----:R-:W-:Y:S01]  /*5ab0*/  IMAD.WIDE R6, R17.reuse, 0x2, R188 ;  /* 0x0000000211067825 */ /* 0x042fe200078e02bc */
[----:B------:R0:W-:Y:S04]  /*5ac0*/  STL [R1+0x414], R5 ;  /* 0x0004140501007387 */ /* 0x0001e80000100800 */
[----:B------:R-:W-:Y:S04]  /*5ad0*/  STL [R1+0x420], R8 ;  /* 0x0004200801007387 */ /* 0x000fe80000100800 */
[----:B------:R1:W-:Y:S01]  /*5ae0*/  STL [R1+0x41c], R9 ;  /* 0x00041c0901007387 */ /* 0x0003e20000100800 */
[----:B0-----:R-:W-:-:S04]  /*5af0*/  IMAD.WIDE R4, R17, 0x2, R190 ;  /* 0x0000000211047825 */ /* 0x001fc800078e02be */
[C---:B------:R-:W-:Y:S01]  /*5b00*/  IMAD R17, R12.reuse, 0x7a, RZ ;  /* 0x0000007a0c117824 */ /* 0x040fe200078e02ff */
[----:B------:R-:W-:Y:S01]  /*5b10*/  STL [R1+0x428], R4 ;  /* 0x0004280401007387 */ /* 0x000fe20000100800 */
[----:B-1----:R-:W-:-:S03]  /*5b20*/  IMAD R9, R12, 0x7b, RZ ;  /* 0x0000007b0c097824 */ /* 0x002fc600078e02ff */
[----:B------:R0:W-:Y:S04]  /*5b30*/  STL [R1+0x424], R5 ;  /* 0x0004240501007387 */ /* 0x0001e80000100800 */
        /* <DEDUP_REMOVED lines=135> */
[----:B0-----:R-:W-:Y:S01]  /*63b0*/  IMAD.WIDE R4, R17, 0x2, R190 ;  /* 0x0000000211047825 */ /* 0x001fe200078e02be */
[----:B------:R-:W-:-:S04]  /*63c0*/  LOP3.LUT R17, R10, 0x40, RZ, 0x3c, !PT ;  /* 0x000000400a117812 */ /* 0x000fc800078e3cff */
[----:B------:R-:W-:Y:S01]  /*63d0*/  STL [R1+0x568], R4 ;  /* 0x0005680401007387 */ /* 0x000fe20000100800 */
[----:B------:R-:W-:Y:S02]  /*63e0*/  IMAD.IADD R17, R152, 0x1, R17 ;  /* 0x0000000198117824 */ /* 0x000fe400078e0211 */
[----:B-1----:R-:W-:Y:S01]  /*63f0*/  IMAD R9, R12, 0x67, RZ ;  /* 0x000000670c097824 */ /* 0x002fe200078e02ff */
        /* <DEDUP_REMOVED lines=8> */
[----:B------:R1:W-:Y:S04]  /*6480*/  STL [R1+0x580], R8 ;  /* 0x0005800801007387 */ /* 0x0003e80000100800 */
[----:B------:R-:W-:Y:S01]  /*6490*/  STL [R1+0x57c], R9 ;  /* 0x00057c0901007387 */ /* 0x000fe20000100800 */
        /* <DEDUP_REMOVED lines=253> */
[C---:B------:R-:W-:Y:S01]  /*7470*/  IMAD.SHL.U32 R14, R12.reuse, 0x40, RZ ;  /* 0x000000400c0e7824 */ /* 0x040fe200078e00ff */
        /* <DEDUP_REMOVED lines=450> */
[C---:B-1----:R-:W-:Y:S01]  /*90a0*/  IMAD.WIDE R8, R12.reuse, 0x2, R190 ;  /* 0x000000020c087825 */ /* 0x042fe200078e02be */
[----:B------:R0:W-:Y:S04]  /*90b0*/  STL [R1+0xbc4], R5 ;  /* 0x000bc40501007387 */ /* 0x0001e80000100800 */
[----:B------:R-:W-:Y:S04]  /*90c0*/  STL [R1+0xbd0], R6 ;  /* 0x000bd00601007387 */ /* 0x000fe80000100800 */
[----:B------:R1:W-:Y:S01]  /*90d0*/  STL [R1+0xbcc], R7 ;  /* 0x000bcc0701007387 */ /* 0x0003e20000100800 */
[----:B0-----:R-:W-:-:S03]  /*90e0*/  IMAD.WIDE R4, R12, 0x2, R188 ;  /* 0x000000020c047825 */ /* 0x001fc600078e02bc */
[----:B------:R0:W-:Y:S01]  /*90f0*/  STL [R1+0xbd8], R8 ;  /* 0x000bd80801007387 */ /* 0x0001e20000100800 */
[----:B------:R-:W-:-:S03]  /*9100*/  IMAD.SHL.U32 R12, R12, 0x80, RZ ;  /* 0x000000800c0c7824 */ /* 0x000fc600078e00ff */
[----:B------:R2:W-:Y:S01]  /*9110*/  STL [R1+0xbd4], R9 ;  /* 0x000bd40901007387 */ /* 0x0005e20000100800 */
[----:B------:R-:W-:Y:S01]  /*9120*/  IMAD.SHL.U32 R23, R12, 0x2, RZ ;  /* 0x000000020c177824 */ /* 0x000fe200078e00ff */
[----:B-1----:R-:W-:Y:S02]  /*9130*/  SHF.R.S32.HI R7, RZ, 0x1f, R12 ;  /* 0x0000001fff077819 */ /* 0x002fe4000001140c */
[----:B------:R1:W-:Y:S04]  /*9140*/  STL [R1+0xbe0], R4 ;  /* 0x000be00401007387 */ /* 0x0003e80000100800 */
[----:B------:R3:W-:Y:S01]  /*9150*/  STL [R1+0xbdc], R5 ;  /* 0x000bdc0501007387 */ /* 0x0007e20000100800 */
[C---:B0-----:R-:W-:Y:S02]  /*9160*/  LOP3.LUT R8, R11.reuse, 0x60, RZ, 0x3c, !PT ;  /* 0x000000600b087812 */ /* 0x041fe400078e3cff */
[----:B--2---:R-:W-:-:S03]  /*9170*/  LOP3.LUT R9, R11, 0x50, RZ, 0x3c, !PT ;  /* 0x000000500b097812 */ /* 0x004fc600078e3cff */
[C---:B------:R-:W-:Y:S01]  /*9180*/  IMAD.IADD R8, R152.reuse, 0x1, R8 ;  /* 0x0000000198087824 */ /* 0x040fe200078e0208 */
[----:B-1----:R-:W-:Y:S01]  /*9190*/  SHF.R.S32.HI R4, RZ, 0x7, R13 ;  /* 0x00000007ff047819 */ /* 0x002fe2000001140d */
[----:B------:R-:W-:Y:S01]  /*91a0*/  IMAD.IADD R9, R152, 0x1, R9 ;  /* 0x0000000198097824 */ /* 0x000fe200078e0209 */
[----:B------:R-:W-:Y:S01]  /*91b0*/  LOP3.LUT R13, R11, 0x10, RZ, 0x3c, !PT ;  /* 0x000000100b0d7812 */ /* 0x000fe200078e3cff */
[----:B---3--:R-:W-:Y:S01]  /*91c0*/  IMAD.SHL.U32 R5, R15, 0x80, RZ ;  /* 0x000000800f057824 */ /* 0x008fe200078e00ff */
[----:B------:R-:W-:Y:S01]  /*91d0*/  LOP3.LUT R15, R10, 0x60, RZ, 0x3c, !PT ;  /* 0x000000600a0f7812 */ /* 0x000fe200078e3cff */
[----:B------:R0:W-:Y:S01]  /*91e0*/  STL [R1+0xc08], R4 ;  /* 0x000c080401007387 */ /* 0x0001e20000100800 */
[----:B------:R-:W-:Y:S01]  /*91f0*/  LOP3.LUT R10, R11, 0x40, RZ, 0x3c, !PT ;  /* 0x000000400b0a7812 */ /* 0x000fe200078e3cff */
[C---:B------:R-:W-:Y:S01]  /*9200*/  IMAD.IADD R13, R152.reuse, 0x1, R13 ;  /* 0x00000001980d7824 */ /* 0x040fe200078e020d */
[----:B------:R-:W-:Y:S02]  /*9210*/  SHF.R.S32.HI R6, RZ, 0x1f, R5 ;  /* 0x0000001fff067819 */ /* 0x000fe40000011405 */
[C---:B------:R-:W-:Y:S01]  /*9220*/  IADD3 R15, R152.reuse, R15, RZ ;  /* 0x0000000f980f7210 */ /* 0x040fe20007ffe0ff */
[----:B------:R-:W-:Y:S01]  /*9230*/  IMAD.IADD R10, R152, 0x1, R10 ;  /* 0x00000001980a7824 */ /* 0x000fe200078e020a */
[C---:B------:R-:W-:Y:S01]  /*9240*/  SHF.L.U64.HI R6, R5.reuse, 0x1, R6 ;  /* 0x0000000105067819 */ /* 0x040fe20000010206 */
[----:B------:R-:W-:Y:S01]  /*9250*/  IMAD.SHL.U32 R5, R5, 0x2, RZ ;  /* 0x0000000205057824 */ /* 0x000fe200078e00ff */
[----:B0-----:R-:W-:-:S02]  /*9260*/  SHF.L.U64.HI R4, R12, 0x1, R7 ;  /* 0x000000010c047819 */ /* 0x001fc40000010207 */
[C---:B------:R-:W-:Y:S02]  /*9270*/  LOP3.LUT R7, R11.reuse, 0x30, RZ, 0x3c, !PT ;  /* 0x000000300b077812 */ /* 0x040fe400078e3cff */
[----:B------:R-:W-:-:S03]  /*9280*/  LOP3.LUT R12, R11, 0x20, RZ, 0x3c, !PT ;  /* 0x000000200b0c7812 */ /* 0x000fc600078e3cff */
[C---:B------:R-:W-:Y:S02]  /*9290*/  IMAD.IADD R11, R152.reuse, 0x1, R7 ;  /* 0x00000001980b7824 */ /* 0x040fe400078e0207 */
[C---:B------:R-:W-:Y:S01]  /*92a0*/  IMAD.IADD R7, R152.reuse, 0x1, R24 ;  /* 0x0000000198077824 */ /* 0x040fe200078e0218 */
[----:B------:R-:W-:Y:S01]  /*92b0*/  CS2R R24, SRZ ;  /* 0x0000000000187805 */ /* 0x000fe2000001ff00 */
[----:B------:R-:W-:-:S07]  /*92c0*/  IMAD.IADD R12, R152, 0x1, R12 ;  /* 0x00000001980c7824 */ /* 0x000fce00078e020c */
.L_x_1:
[----:B------:R-:W-:Y:S04]  /*92d0*/  STL [R1+0xef8], R184 ;  /* 0x000ef8b801007387 */ /* 0x000fe80000100800 */
        /* <DEDUP_REMOVED lines=89> */
[----:B-----5:R-:W-:Y:S04]  /*9870*/  STL [R1+0xd90], R22 ;  /* 0x000d901601007387 */ /* 0x020fe80000100800 */
        /* <DEDUP_REMOVED lines=13> */
[----:B------:R-:W-:Y:S01]  /*9950*/  STL [R1+0xcd4], R8 ;  /* 0x000cd40801007387 */ /* 0x000fe20000100800 */
[----:B------:R-:W-:-:S03]  /*9960*/  MOV R23, UR49 ;  /* 0x0000003100177c02 */ /* 0x000fc60008000f00 */
[----:B------:R-:W-:Y:S04]  /*9970*/  STL [R1+0xcd0], R7 ;  /* 0x000cd00701007387 */ /* 0x000fe80000100800 */
[----:B0-----:R0:W-:Y:S01]  /*9980*/  STL [R1+0xccc], R4 ;  /* 0x000ccc0401007387 */ /* 0x0011e20000100800 */
[----:B------:R-:W-:-:S03]  /*9990*/  MOV R152, UR53 ;  /* 0x0000003500987c02 */ /* 0x000fc60008000f00 */
[----:B------:R-:W2:Y:S04]  /*99a0*/  LDL.LU R5, [R1+0x41c] ;  /* 0x00041c0001057983 */ /* 0x000ea80000300800 */
[----:B------:R1:W-:Y:S01]  /*99b0*/  STL [R1+0xcc0], R6 ;  /* 0x000cc00601007387 */ /* 0x0003e20000100800 */
[----:B0-----:R-:W-:-:S03]  /*99c0*/  MOV R4, UR48 ;  /* 0x0000003000047c02 */ /* 0x001fc60008000f00 */
[----:B-1----:R-:W3:Y:S01]  /*99d0*/  LDL.LU R6, [R1+0x3fc] ;  /* 0x0003fc0001067983 */ /* 0x002ee20000300800 */
[----:B------:R-:W-:Y:S02]  /*99e0*/  PRMT R184, RZ, 0x7610, R184 ;  /* 0x00007610ffb87816 */ /* 0x000fe400000000b8 */
[----:B------:R-:W-:Y:S01]  /*99f0*/  PRMT R159, RZ, 0x7610, R159 ;  /* 0x00007610ff9f7816 */ /* 0x000fe2000000009f */
[----:B------:R-:W-:Y:S04]  /*9a00*/  STL [R1+0xc18], R3 ;  /* 0x000c180301007387 */ /* 0x000fe80000100800 */
[----:B------:R-:W-:Y:S04]  /*9a10*/  STL [R1+0xc14], R2 ;  /* 0x000c140201007387 */ /* 0x000fe80000100800 */
[----:B------:R-:W-:Y:S04]  /*9a20*/  STL [R1+0xc10], R0 ;  /* 0x000c100001007387 */ /* 0x000fe80000100800 */
[----:B------:R0:W-:Y:S04]  /*9a30*/  STL [R1+0xc00], R23 ;  /* 0x000c001701007387 */ /* 0x0001e80000100800 */
[----:B------:R1:W-:Y:S04]  /*9a40*/  STL [R1+0xbfc], R4 ;  /* 0x000bfc0401007387 */ /* 0x0003e80000100800 */
[----:B------:R4:W-:Y:S01]  /*9a50*/  STL [R1+0xbf8], R152 ;  /* 0x000bf89801007387 */ /* 0x0009e20000100800 */
[----:B0-----:R-:W-:-:S02]  /*9a60*/  MOV R23, UR52 ;  /* 0x0000003400177c02 */ /* 0x001fc40008000f00 */
[----:B-1----:R-:W-:Y:S01]  /*9a70*/  MOV R4, UR57 ;  /* 0x0000003900047c02 */ /* 0x002fe20008000f00 */
[----:B----4-:R-:W0:Y:S04]  /*9a80*/  LDC R152, c[0x0][0x230] ;  /* 0x00008c00ff987b82 */ /* 0x010e280000000800 */
[----:B------:R-:W-:Y:S04]  /*9a90*/  STL [R1+0xcf0], R4 ;  /* 0x000cf00401007387 */ /* 0x000fe80000100800 */
[----:B------:R1:W-:Y:S02]  /*9aa0*/  STL [R1+0xbf4], R23 ;  /* 0x000bf41701007387 */ /* 0x0003e40000100800 */
[----:B-1----:R-:W-:-:S05]  /*9ab0*/  MOV R23, UR56 ;  /* 0x0000003800177c02 */ /* 0x002fca0008000f00 */
[----:B------:R-:W-:Y:S01]  /*9ac0*/  STL [R1+0xcf4], R23 ;  /* 0x000cf41701007387 */ /* 0x000fe20000100800 */
[----:B0-----:R-:W-:-:S03]  /*9ad0*/  IMAD R152, R195, -0x80, R152 ;  /* 0xffffff80c3987824 */ /* 0x001fc600078e0298 */
[----:B------:R-:W-:Y:S02]  /*9ae0*/  STL [R1+0xcf8], R195 ;  /* 0x000cf8c301007387 */ /* 0x000fe40000100800 */
[C---:B------:R-:W-:Y:S02]  /*9af0*/  ISETP.GT.AND P0, PT, R152.reuse, RZ, PT ;  /* 0x000000ff9800720c */ /* 0x040fe40003f04270 */
[----:B------:R-:W-:Y:S01]  /*9b00*/  STL [R1+0xd00], R188 ;  /* 0x000d00bc01007387 */ /* 0x000fe20000100800 */
[----:B------:R-:W-:-:S03]  /*9b10*/  ISETP.GT.AND P1, PT, R152, 0x1, PT ;  /* 0x000000019800780c */ /* 0x000fc60003f24270 */
[----:B------:R-:W-:Y:S07]  /*9b20*/  STL [R1+0xcfc], R189 ;  /* 0x000cfcbd01007387 */ /* 0x000fee0000100800 */
[----:B------:R-:W-:Y:S02]  /*9b30*/  @P0 IMAD.MOV.U32 R154, RZ, RZ, R188 ;  /* 0x000000ffff9a0224 */ /* 0x000fe400078e00bc */
[----:B------:R-:W-:-:S05]  /*9b40*/  @P0 IMAD.MOV.U32 R155, RZ, RZ, R189 ;  /* 0x000000ffff9b0224 */ /* 0x000fca00078e00bd */
[----:B------:R0:W4:Y:S02]  /*9b50*/  @P0 LDG.E.U16 R184, desc[UR60][R154.64] ;  /* 0x0000003c9ab80981 */ /* 0x000124000c1e1500 */
[----:B0-----:R-:W-:Y:S02]  /*9b60*/  @P0 IMAD.MOV.U32 R154, RZ, RZ, R190 ;  /* 0x000000ffff9a0224 */ /* 0x001fe400078e00be */
[----:B------:R-:W-:-:S05]  /*9b70*/  @P0 IMAD.MOV.U32 R155, RZ, RZ, R191 ;  /* 0x000000ffff9b0224 */ /* 0x000fca00078e00bf */
[----:B------:R-:W2:Y:S04]  /*9b80*/  @P0 LDG.E.U16 R159, desc[UR60][R154.64] ;  /* 0x0000003c9a9f0981 */ /* 0x000ea8000c1e1500 */
[----:B----4-:R0:W-:Y:S04]  /*9b90*/  STL [R1+0x1a0], R184 ;  /* 0x0001a0b801007387 */ /* 0x0101e80000100800 */
[----:B0-----:R-:W4:Y:S01]  /*9ba0*/  LDL.LU R184, [R1+0xef8] ;  /* 0x000ef80001b87983 */ /* 0x001f220000300800 */
[----:B------:R-:W-:Y:S02]  /*9bb0*/  PRMT R185, RZ, 0x7610, R185 ;  /* 0x00007610ffb97816 */ /* 0x000fe400000000b9 */
[----:B------:R-:W-:Y:S01]  /*9bc0*/  PRMT R162, RZ, 0x7610, R162 ;  /* 0x00007610ffa27816 */ /* 0x000fe200000000a2 */
[----:B------:R-:W-:Y:S01]  /*9bd0*/  STL [R1+0xd08], R190 ;  /* 0x000d08be01007387 */ /* 0x000fe20000100800 */
[----:B------:R-:W-:-:S03]  /*9be0*/  ISETP.GT.AND P2, PT, R152, 0x2, PT ;  /* 0x000000029800780c */ /* 0x000fc60003f44270 */
[----:B------:R-:W-:Y:S04]  /*9bf0*/  STL [R1+0xd04], R191 ;  /* 0x000d04bf01007387 */ /* 0x000fe80000100800 */
[----:B--2---:R0:W-:Y:S04]  /*9c00*/  STL [R1+0x19c], R159 ;  /* 0x00019c9f01007387 */ /* 0x0041e80000100800 */
[----:B0-----:R-:W2:Y:S04]  /*9c10*/  LDL.LU R159, [R1+0xef4] ;  /* 0x000ef400019f7983 */ /* 0x001ea80000300800 */
[----:B------:R-:W3:Y:S04]  /*9c20*/  LDL R154, [R1+0xbdc] ;  /* 0x000bdc00019a7983 */ /* 0x000ee80000100800 */
[----:B------:R-:W3:Y:S02]  /*9c30*/  LDL R155, [R1+0xbe0] ;  /* 0x000be000019b7983 */ /* 0x000ee40000100800 */
[----:B---3--:R-:W-:-:S04]  /*9c40*/  @P1 LOP3.LUT R155, R155, R154, RZ, 0x3c, !PT ;  /* 0x0000009a9b9b1212 */ /* 0x008fc800078e3cff */
[----:B------:R-:W-:-:S04]  /*9c50*/  @P1 LOP3.LUT R154, R155, R154, RZ, 0x3c, !PT ;  /* 0x0000009a9b9a1212 */ /* 0x000fc800078e3cff */
[----:B------:R-:W-:-:S05]  /*9c60*/  @P1 LOP3.LUT R155, R155, R154, RZ, 0x3c, !PT ;  /* 0x0000009a9b9b1212 */ /* 0x000fca00078e3cff */
[----:B------:R-:W3:Y:S04]  /*9c70*/  @P1 LDG.E.U16 R185, desc[UR60][R154.64] ;  /* 0x0000003c9ab91981 */ /* 0x000ee8000c1e1500 */
[----:B---3--:R0:W-:Y:S04]  /*9c80*/  STL [R1+0x198], R185 ;  /* 0x000198b901007387 */ /* 0x0081e80000100800 */
[----:B0-----:R-:W3:Y:S04]  /*9c90*/  LDL.LU R185, [R1+0xef0] ;  /* 0x000ef00001b97983 */ /* 0x001ee80000300800 */
[----:B------:R-:W4:Y:S04]  /*9ca0*/  LDL R154, [R1+0xbd4] ;  /* 0x000bd400019a7983 */ /* 0x000f280000100800 */
[----:B------:R-:W4:Y:S02]  /*9cb0*/  LDL R155, [R1+0xbd8] ;  /* 0x000bd800019b7983 */ /* 0x000f240000100800 */
[----:B----4-:R-:W-:-:S04]  /*9cc0*/  @P1 LOP3.LUT R155, R155, R154, RZ, 0x3c, !PT ;  /* 0x0000009a9b9b1212 */ /* 0x010fc800078e3cff */
[----:B------:R-:W-:-:S04]  /*9cd0*/  @P1 LOP3.LUT R154, R155, R154, RZ, 0x3c, !PT ;  /* 0x0000009a9b9a1212 */ /* 0x000fc800078e3cff */
[----:B------:R-:W-:-:S05]  /*9ce0*/  @P1 LOP3.LUT R155, R155, R154, RZ, 0x3c, !PT ;  /* 0x0000009a9b9b1212 */ /* 0x000fca00078e3cff */
[----:B------:R-:W4:Y:S04]  /*9cf0*/  @P1 LDG.E.U16 R162, desc[UR60][R154.64] ;  /* 0x0000003c9aa21981 */ /* 0x000f28000c1e1500 */
[----:B----4-:R0:W-:Y:S04]  /*9d00*/  STL [R1+0x194], R162 ;  /* 0x000194a201007387 */ /* 0x0101e80000100800 */
[----:B0-----:R-:W4:Y:S04]  /*9d10*/  LDL.LU R162, [R1+0xeec] ;  /* 0x000eec0001a27983 */ /* 0x001f280000300800 */
[----:B------:R-:W2:Y:S04]  /*9d20*/  LDL R154, [R1+0xbcc] ;  /* 0x000bcc00019a7983 */ /* 0x000ea80000100800 */
[----:B------:R-:W2:Y:S01]  /*9d30*/  LDL R155, [R1+0xbd0] ;  /* 0x000bd000019b7983 */ /* 0x000ea20000100800 */
[----:B------:R-:W-:-:S02]  /*9d40*/  PRMT R183, RZ, 0x7610, R183 ;  /* 0x00007610ffb77816 */ /* 0x000fc400000000b7 */
[----:B--2---:R-:W-:-:S04]  /*9d50*/  @P2 LOP3.LUT R155, R155, R154, RZ, 0x3c, !PT ;  /* 0x0000009a9b9b2212 */ /* 0x004fc800078e3cff */
[----:B------:R-:W-:-:S04]  /*9d60*/  @P2 LOP3.LUT R154, R155, R154, RZ, 0x3c, !PT ;  /* 0x0000009a9b9a2212 */ /* 0x000fc800078e3cff */
[----:B------:R-:W-:-:S05]  /*9d70*/  @P2 LOP3.LUT R155, R155, R154, RZ, 0x3c, !PT ;  /* 0x0000009a9b9b2212 */ /* 0x000fca00078e3cff */
[----:B------:R-:W2:Y:S04]  /*9d80*/  @P2 LDG.E.U16 R183, desc[UR60][R154.64] ;  /* 0x0000003c9ab72981 */ /* 0x000ea8000c1e1500 */
[----:B--2---:R0:W-:Y:S04]  /*9d90*/  STL [R1+0x190], R183 ;  /* 0x000190b701007387 */ /* 0x0041e80000100800 */
[----:B0-----:R-:W2:Y:S04]  /*9da0*/  LDL.LU R183, [R1+0xee8] ;  /* 0x000ee80001b77983 */ /* 0x001ea80000300800 */
[----:B------:R-:W3:Y:S04]  /*9db0*/  LDL R154, [R1+0xbc4] ;  /* 0x000bc400019a7983 */ /* 0x000ee80000100800 */
[----:B------:R-:W3:Y:S01]  /*9dc0*/  LDL R155, [R1+0xbc8] ;  /* 0x000bc800019b7983 */ /* 0x000ee20000100800 */
[----:B------:R-:W-:-:S02]  /*9dd0*/  PRMT R156, RZ, 0x7610, R156 ;  /* 0x00007610ff9c7816 */ /* 0x000fc4000000009c */
[----:B---3--:R-:W-:-:S04]  /*9de0*/  @P2 LOP3.LUT R155, R155, R154, RZ, 0x3c, !PT ;  /* 0x0000009a9b9b2212 */ /* 0x008fc800078e3cff */
[----:B------:R-:W-:-:S04]  /*9df0*/  @P2 LOP3.LUT R154, R155, R154, RZ, 0x3c, !PT ;  /* 0x0000009a9b9a2212 */ /* 0x000fc800078e3cff */
[----:B------:R-:W-:-:S05]  /*9e00*/  @P2 LOP3.LUT R155, R155, R154, RZ, 0x3c, !PT ;  /* 0x0000009a9b9b2212 */ /* 0x000fca00078e3cff */
[----:B------:R-:W3:Y:S01]  /*9e10*/  @P2 LDG.E.U16 R156, desc[UR60][R154.64] ;  /* 0x0000003c9a9c2981 */ /* 0x000ee2000c1e1500 */
[----:B------:R-:W-:-:S03]  /*9e20*/  ISETP.GT.AND P0, PT, R152, 0x3, PT ;  /* 0x000000039800780c */ /* 0x000fc60003f04270 */
[----:B---3--:R0:W-:Y:S04]  /*9e30*/  STL [R1+0x18c], R156 ;  /* 0x00018c9c01007387 */ /* 0x0081e80000100800 */
[----:B0-----:R-:W3:Y:S04]  /*9e40*/  LDL.LU R156, [R1+0xee4] ;  /* 0x000ee400019c7983 */ /* 0x001ee80000300800 */
[----:B------:R-:W4:Y:S04]  /*9e50*/  LDL R154, [R1+0xbbc] ;  /* 0x000bbc00019a7983 */ /* 0x000f280000100800 */
[----:B------:R-:W4:Y:S01]  /*9e60*/  LDL R155, [R1+0xbc0] ;  /* 0x000bc000019b7983 */ /* 0x000f220000100800 */
[----:B------:R-:W-:-:S02]  /*9e70*/  PRMT R192, RZ, 0x7610, R192 ;  /* 0x00007610ffc07816 */ /* 0x000fc400000000c0 */
        /* <DEDUP_REMOVED lines=12> */
[----:B------:R-:W2:Y:S01]  /*9f40*/  @P0 LDG.E.U16 R161, desc[UR60][R154.64] ;  /* 0x0000003c9aa10981 */ /* 0x000ea2000c1e1500 */
[----:B------:R-:W-:-:S03]  /*9f50*/  ISETP.GT.AND P1, PT, R152, 0x4, PT ;  /* 0x000000049800780c */ /* 0x000fc60003f24270 */
        /* <DEDUP_REMOVED lines=8> */
[----:B------:R-:W3:Y:S04]  /*9fe0*/  @P1 LDG.E.U16 R182, desc[UR60][R154.64] ;  /* 0x0000003c9ab61981 */ /* 0x000ee8000c1e1500 */
        /* <DEDUP_REMOVED lines=8> */
[----:B------:R-:W4:Y:S01]  /*a070*/  @P1 LDG.E.U16 R178, desc[UR60][R154.64] ;  /* 0x0000003c9ab21981 */ /* 0x000f22000c1e1500 */
[----:B------:R-:W-:-:S03]  /*a080*/  ISETP.GT.AND P2, PT, R152, 0x5, PT ;  /* 0x000000059800780c */ /* 0x000fc60003f44270 */
        /* <DEDUP_REMOVED lines=340> */
[----:B------:R0:W4:Y:S04]  /*b5d0*/  @P1 LDG.E.U16 R3, desc[UR60][R154.64] ;  /* 0x0000003c9a031981 */ /* 0x000128000c1e1500 */
[----:B------:R-:W0:Y:S04]  /*b5e0*/  LDL R154, [R1+0xa7c] ;  /* 0x000a7c00019a7983 */ /* 0x000e280000100800 */
[----:B------:R-:W0:Y:S01]  /*b5f0*/  LDL R155, [R1+0xa80] ;  /* 0x000a8000019b7983 */ /* 0x000e220000100800 */
[----:B------:R-:W-:Y:S02]  /*b600*/  ISETP.GT.AND P2, PT, R152, 0x17, PT ;  /* 0x000000179800780c */ /* 0x000fe40003f44270 */
[----:B------:R-:W-:-:S11]  /*b610*/  PRMT R226, RZ, 0x7610, R226 ;  /* 0x00007610ffe27816 */ /* 0x000fd600000000e2 */
[----:B0-----:R-:W-:-:S04]  /*b620*/  @P2 LOP3.LUT R155, R155, R154, RZ, 0x3c, !PT ;  /* 0x0000009a9b9b2212 */ /* 0x001fc800078e3cff */
[----:B------:R-:W-:-:S04]  /*b630*/  @P2 LOP3.LUT R154, R155, R154, RZ, 0x3c, !PT ;  /* 0x0000009a9b9a2212 */ /* 0x000fc800078e3cff */
[----:B------:R-:W-:-:S05]  /*b640*/  @P2 LOP3.LUT R155, R155, R154, RZ, 0x3c, !PT ;  /* 0x0000009a9b9b2212 */ /* 0x000fca00078e3cff */
[----:B------:R-:W2:Y:S04]  /*b650*/  @P2 LDG.E.U16 R226, desc[UR60][R154.64] ;  /* 0x0000003c9ae22981 */ /* 0x000ea8000c1e1500 */
[----:B----4-:R-:W-:Y:S04]  /*b660*/  STL [R1+0xd64], R3 ;  /* 0x000d640301007387 */ /* 0x010fe80000100800 */
[----:B--2---:R0:W-:Y:S04]  /*b670*/  STL [R1+0x1e4], R226 ;  /* 0x0001e4e201007387 */ /* 0x0041e80000100800 */
[----:B0-----:R-:W2:Y:S04]  /*b680*/  LDL.LU R226, [R1+0xe44] ;  /* 0x000e440001e27983 */ /* 0x001ea80000300800 */
        /* <DEDUP_REMOVED lines=131> */
[----:B------:R-:W2:Y:S04]  /*bec0*/  LDL R154, [R1+0xa04] ;  /* 0x000a0400019a7983 */ /* 0x000ea80000100800 */
[----:B------:R-:W2:Y:S01]  /*bed0*/  LDL R155, [R1+0xa08] ;  /* 0x000a0800019b7983 */ /* 0x000ea20000100800 */
[----:B------:R-:W-:-:S03]  /*bee0*/  PRMT R0, RZ, 0x7610, R0 ;  /* 0x00007610ff007816 */ /* 0x000fc60000000000 */
[----:B---3--:R-:W-:Y:S01]  /*bef0*/  STL [R1+0xd68], R2 ;  /* 0x000d680201007387 */ /* 0x008fe20000100800 */
[----:B--2---:R-:W-:-:S04]  /*bf00*/  @P0 LOP3.LUT R155, R155, R154, RZ, 0x3c, !PT ;  /* 0x0000009a9b9b0212 */ /* 0x004fc800078e3cff */
[----:B------:R-:W-:-:S04]  /*bf10*/  @P0 LOP3.LUT R154, R155, R154, RZ, 0x3c, !PT ;  /* 0x0000009a9b9a0212 */ /* 0x000fc800078e3cff */
[----:B------:R-:W-:-:S05]  /*bf20*/  @P0 LOP3.LUT R155, R155, R154, RZ, 0x3c, !PT ;  /* 0x0000009a9b9b0212 */ /* 0x000fca00078e3cff */
[----:B------:R0:W2:Y:S04]  /*bf30*/  @P0 LDG.E.U16 R0, desc[UR60][R154.64] ;  /* 0x0000003c9a000981 */ /* 0x0000a8000c1e1500 */
[----:B------:R-:W0:Y:S04]  /*bf40*/  LDL R154, [R1+0x9fc] ;  /* 0x0009fc00019a7983 */ /* 0x000e280000100800 */
[----:B------:R-:W0:Y:S01]  /*bf50*/  LDL R155, [R1+0xa00] ;  /* 0x000a0000019b7983 */ /* 0x000e220000100800 */
[----:B------:R-:W-:Y:S02]  /*bf60*/  ISETP.GT.AND P1, PT, R152, 0x1f, PT ;  /* 0x0000001f9800780c */ /* 0x000fe40003f24270 */
[----:B------:R-:W-:-:S11]  /*bf70*/  PRMT R203, RZ, 0x7610, R203 ;  /* 0x00007610ffcb7816 */ /* 0x000fd600000000cb */
[----:B0-----:R-:W-:-:S04]  /*bf80*/  @P1 LOP3.LUT R155, R155, R154, RZ, 0x3c, !PT ;  /* 0x0000009a9b9b1212 */ /* 0x001fc800078e3cff */
[----:B------:R-:W-:-:S04]  /*bf90*/  @P1 LOP3.LUT R154, R155, R154, RZ, 0x3c, !PT ;  /* 0x0000009a9b9a1212 */ /* 0x000fc800078e3cff */
[----:B------:R-:W-:-:S05]  /*bfa0*/  @P1 LOP3.LUT R155, R155, R154, RZ, 0x3c, !PT ;  /* 0x0000009a9b9b1212 */ /* 0x000fca00078e3cff */
[----:B------:R-:W3:Y:S04]  /*bfb0*/  @P1 LDG.E.U16 R203, desc[UR60][R154.64] ;  /* 0x0000003c9acb1981 */ /* 0x000ee8000c1e1500 */
[----:B--2---:R-:W-:Y:S04]  /*bfc0*/  STL [R1+0xd6c], R0 ;  /* 0x000d6c0001007387 */ /* 0x004fe80000100800 */
[----:B---3--:R0:W-:Y:S04]  /*bfd0*/  STL [R1+0x1d8], R203 ;  /* 0x0001d8cb01007387 */ /* 0x0081e80000100800 */
        /* <DEDUP_REMOVED lines=178> */
[----:B------:R0:W3:Y:S04]  /*cb00*/  @P1 LDG.E.U16 R166, desc[UR60][R154.64] ;  /* 0x0000003c9aa61981 */ /* 0x0000e8000c1e1500 */
[----:B------:R-:W0:Y:S04]  /*cb10*/  LDL R154, [R1+0x95c] ;  /* 0x00095c00019a7983 */ /* 0x000e280000100800 */
[----:B------:R-:W0:Y:S01]  /*cb20*/  LDL R155, [R1+0x960] ;  /* 0x00096000019b7983 */ /* 0x000e220000100800 */
[----:B------:R-:W-:Y:S02]  /*cb30*/  ISETP.GT.AND P2, PT, R152, 0x29, PT ;  /* 0x000000299800780c */ /* 0x000fe40003f44270 */
[----:B------:R-:W-:-:S11]  /*cb40*/  PRMT R218, RZ, 0x7610, R218 ;  /* 0x00007610ffda7816 */ /* 0x000fd600000000da */
[----:B0-----:R-:W-:-:S04]  /*cb50*/  @P2 LOP3.LUT R155, R155, R154, RZ, 0x3c, !PT ;  /* 0x0000009a9b9b2212 */ /* 0x001fc800078e3cff */
[----:B------:R-:W-:-:S04]  /*cb60*/  @P2 LOP3.LUT R154, R155, R154, RZ, 0x3c, !PT ;  /* 0x0000009a9b9a2212 */ /* 0x000fc800078e3cff */
[----:B------:R-:W-:-:S05]  /*cb70*/  @P2 LOP3.LUT R155, R155, R154, RZ, 0x3c, !PT ;  /* 0x0000009a9b9b2212 */ /* 0x000fca00078e3cff */
[----:B------:R-:W4:Y:S04]  /*cb80*/  @P2 LDG.E.U16 R218, desc[UR60][R154.64] ;  /* 0x0000003c9ada2981 */ /* 0x000f28000c1e1500 */
[----:B---3--:R0:W-:Y:S04]  /*cb90*/  STL [R1+0x7c], R166 ;  /* 0x00007ca601007387 */ /* 0x0081e80000100800 */
[----:B0-----:R-:W3:Y:S04]  /*cba0*/  LDL R166, [R1+0x940] ;  /* 0x0009400001a67983 */ /* 0x001ee80000100800 */
        /* <DEDUP_REMOVED lines=17> */
[----:B--2---:R0:W-:Y:S04]  /*ccc0*/  STL [R1+0x74], R193 ;  /* 0x000074c101007387 */ /* 0x0041e80000100800 */
[----:B0-----:R-:W2:Y:S04]  /*ccd0*/  LDL R193, [R1+0x930] ;  /* 0x0009300001c17983 */ /* 0x001ea80000100800 */
        /* <DEDUP_REMOVED lines=9> */
[----:B------:R-:W-:Y:S02]  /*cd70*/  ISETP.GT.AND P1, PT, R152, 0x2b, PT ;  /* 0x0000002b9800780c */ /* 0x000fe40003f24270 */
[----:B------:R-:W-:Y:S01]  /*cd80*/  PRMT R164, RZ, 0x7610, R164 ;  /* 0x00007610ffa47816 */ /* 0x000fe200000000a4 */
[----:B----4-:R0:W-:Y:S04]  /*cd90*/  STL [R1+0x6c], R222 ;  /* 0x00006cde01007387 */ /* 0x0101e80000100800 */
[----:B0-----:R-:W4:Y:S04]  /*cda0*/  LDL.LU R222, [R1+0xdb8] ;  /* 0x000db80001de7983 */ /* 0x001f280000300800 */
[----:B------:R-:W2:Y:S02]  /*cdb0*/  LDL R155, [R1+0x93c] ;  /* 0x00093c00019b7983 */ /* 0x000ea40000100800 */
[----:B------:R-:W-:Y:S01]  /*cdc0*/  @P1 IMAD.MOV.U32 R154, RZ, RZ, R166 ;  /* 0x000000ffff9a1224 */ /* 0x000fe200078e00a6 */
[----:B------:R-:W-:Y:S01]  /*cdd0*/  PRMT R250, RZ, 0x7610, R250 ;  /* 0x00007610fffa7816 */ /* 0x000fe200000000fa */
[----:B------:R-:W3:Y:S04]  /*cde0*/  LDL R166, [R1+0x914] ;  /* 0x0009140001a67983 */ /* 0x000ee80000100800 */
[----:B--2---:R0:W2:Y:S04]  /*cdf0*/  @P1 LDG.E.U16 R164, desc[UR60][R154.64] ;  /* 0x0000003c9aa41981 */ /* 0x0040a8000c1e1500 */
[----:B------:R-:W0:Y:S04]  /*ce00*/  LDL R154, [R1+0x934] ;  /* 0x00093400019a7983 */ /* 0x000e280000100800 */
[----:B------:R-:W0:Y:S02]  /*ce10*/  LDL R155, [R1+0x938] ;  /* 0x00093800019b7983 */ /* 0x000e240000100800 */
[----:B0-----:R-:W-:-:S04]  /*ce20*/  @P1 LOP3.LUT R155, R155, R154, RZ, 0x3c, !PT ;  /* 0x0000009a9b9b1212 */ /* 0x001fc800078e3cff */
[----:B------:R-:W-:-:S04]  /*ce30*/  @P1 LOP3.LUT R154, R155, R154, RZ, 0x3c, !PT ;  /* 0x0000009a9b9a1212 */ /* 0x000fc800078e3cff */
[----:B------:R-:W-:-:S05]  /*ce40*/  @P1 LOP3.LUT R155, R155, R154, RZ, 0x3c, !PT ;  /* 0x0000009a9b9b1212 */ /* 0x000fca00078e3cff */
[----:B------:R-:W4:Y:S04]  /*ce50*/  @P1 LDG.E.U16 R250, desc[UR60][R154.64] ;  /* 0x0000003c9afa1981 */ /* 0x000f28000c1e1500 */
[----:B--2---:R0:W-:Y:S04]  /*ce60*/  STL [R1+0x68], R164 ;  /* 0x000068a401007387 */ /* 0x0041e80000100800 */
[----:B0-----:R-:W2:Y:S01]  /*ce70*/  LDL R164, [R1+0x918] ;  /* 0x0009180001a47983 */ /* 0x001ea20000100800 */
[----:B------:R-:W-:-:S03]  /*ce80*/  ISETP.GT.AND P2, PT, R152, 0x2c, PT ;  /* 0x0000002c9800780c */ /* 0x000fc60003f44270 */
[----:B----4-:R0:W-:Y:S04]  /*ce90*/  STL [R1+0x64], R250 ;  /* 0x000064fa01007387 */ /* 0x0101e80000100800 */
[----:B0-----:R-:W4:Y:S04]  /*cea0*/  LDL.LU R250, [R1+0xdb4] ;  /* 0x000db40001fa7983 */ /* 0x001f280000300800 */
[----:B------:R-:W3:Y:S01]  /*ceb0*/  LDL R155, [R1+0x92c] ;  /* 0x00092c00019b7983 */ /* 0x000ee20000100800 */
[----:B------:R-:W-:Y:S01]  /*cec0*/  PRMT R184, RZ, 0x7610, R184 ;  /* 0x00007610ffb87816 */ /* 0x000fe200000000b8 */
[----:B------:R-:W-:Y:S01]  /*ced0*/  @P2 IMAD.MOV.U32 R154, RZ, RZ, R193 ;  /* 0x000000ffff9a2224 */ /* 0x000fe200078e00c1 */
[----:B------:R-:W-:Y:S01]  /*cee0*/  PRMT R248, RZ, 0x7610, R248 ;  /* 0x00007610fff87816 */ /* 0x000fe200000000f8 */
[----:B------:R-:W4:Y:S04]  /*cef0*/  LDL R193, [R1+0x904] ;  /* 0x0009040001c17983 */ /* 0x000f280000100800 */
[----:B---3--:R0:W3:Y:S04]  /*cf00*/  @P2 LDG.E.U16 R184, desc[UR60][R154.64] ;  /* 0x0000003c9ab82981 */ /* 0x0080e8000c1e1500 */
[----:B------:R-:W0:Y:S04]  /*cf10*/  LDL R154, [R1+0x924] ;  /* 0x00092400019a7983 */ /* 0x000e280000100800 */
[----:B------:R-:W0:Y:S02]  /*cf20*/  LDL R155, [R1+0x928] ;  /* 0x00092800019b7983 */ /* 0x000e240000100800 */
[----:B0-----:R-:W-:-:S04]  /*cf30*/  @P2 LOP3.LUT R155, R155, R154, RZ, 0x3c, !PT ;  /* 0x0000009a9b9b2212 */ /* 0x001fc800078e3cff */
[----:B------:R-:W-:-:S04]  /*cf40*/  @P2 LOP3.LUT R154, R155, R154, RZ, 0x3c, !PT ;  /* 0x0000009a9b9a2212 */ /* 0x000fc800078e3cff */
[----:B------:R-:W-:-:S05]  /*cf50*/  @P2 LOP3.LUT R155, R155, R154, RZ, 0x3c, !PT ;  /* 0x0000009a9b9b2212 */ /* 0x000fca00078e3cff */
[----:B------:R-:W2:Y:S04]  /*cf60*/  @P2 LDG.E.U16 R248, desc[UR60][R154.64] ;  /* 0x0000003c9af82981 */ /* 0x000ea8000c1e1500 */
[----:B---3--:R0:W-:Y:S04]  /*cf70*/  STL [R1+0x60], R184 ;  /* 0x000060b801007387 */ /* 0x0081e80000100800 */
[----:B0-----:R-:W3:Y:S04]  /*cf80*/  LDL R184, [R1+0x908] ;  /* 0x0009080001b87983 */ /* 0x001ee80000100800 */
[----:B--2---:R0:W-:Y:S04]  /*cf90*/  STL [R1+0x5c], R248 ;  /* 0x00005cf801007387 */ /* 0x0041e80000100800 */
[----:B0-----:R-:W2:Y:S04]  /*cfa0*/  LDL.LU R248, [R1+0xdb0] ;  /* 0x000db00001f87983 */ /* 0x001ea80000300800 */
[----:B------:R-:W4:Y:S04]  /*cfb0*/  LDL R154, [R1+0x91c] ;  /* 0x00091c00019a7983 */ /* 0x000f280000100800 */
[----:B------:R-:W4:Y:S01]  /*cfc0*/  LDL R155, [R1+0x920] ;  /* 0x00092000019b7983 */ /* 0x000f220000100800 */
[----:B------:R-:W-:-:S02]  /*cfd0*/  ISETP.GT.AND P0, PT, R152, 0x2d, PT ;  /* 0x0000002d9800780c */ /* 0x000fc40003f04270 */
[----:B------:R-:W-:Y:S02]  /*cfe0*/  PRMT R247, RZ, 0x7610, R247 ;  /* 0x00007610fff77816 */ /* 0x000fe400000000f7 */
[----:B------:R-:W-:-:S09]  /*cff0*/  PRMT R244, RZ, 0x7610, R244 ;  /* 0x00007610fff47816 */ /* 0x000fd200000000f4 */
[----:B----4-:R-:W-:-:S04]  /*d000*/  @P0 LOP3.LUT R155, R155, R154, RZ, 0x3c, !PT ;  /* 0x0000009a9b9b0212 */ /* 0x010fc800078e3cff */
[----:B------:R-:W-:-:S04]  /*d010*/  @P0 LOP3.LUT R154, R155, R154, RZ, 0x3c, !PT ;  /* 0x0000009a9b9a0212 */ /* 0x000fc800078e3cff */
[----:B------:R-:W-:-:S05]  /*d020*/  @P0 LOP3.LUT R155, R155, R154, RZ, 0x3c, !PT ;  /* 0x0000009a9b9b0212 */ /* 0x000fca00078e3cff */
[----:B------:R0:W4:Y:S02]  /*d030*/  @P0 LDG.E.U16 R247, desc[UR60][R154.64] ;  /* 0x0000003c9af70981 */ /* 0x000124000c1e1500 */
[----:B0-----:R-:W-:Y:S02]  /*d040*/  @P0 IMAD.MOV.U32 R154, RZ, RZ, R164 ;  /* 0x000000ffff9a0224 */ /* 0x001fe400078e00a4 */
[----:B------:R-:W-:-:S05]  /*d050*/  @P0 IMAD.MOV.U32 R155, RZ, RZ, R166 ;  /* 0x000000ffff9b0224 */ /* 0x000fca00078e00a6 */
[----:B------:R-:W3:Y:S04]  /*d060*/  @P0 LDG.E.U16 R244, desc[UR60][R154.64] ;  /* 0x0000003c9af40981 */ /* 0x000ee8000c1e1500 */
[----:B----4-:R0:W-:Y:S04]  /*d070*/  STL [R1+0x58], R247 ;  /* 0x000058f701007387 */ /* 0x0101e80000100800 */
[----:B0-----:R-:W4:Y:S04]  /*d080*/  LDL.LU R247, [R1+0xdac] ;  /* 0x000dac0001f77983 */ /* 0x001f280000300800 */
[----:B------:R-:W2:Y:S04]  /*d090*/  LDL R166, [R1+0x8f4] ;  /* 0x0008f40001a67983 */ /* 0x000ea80000100800 */
[----:B------:R-:W4:Y:S04]  /*d0a0*/  LDL R164, [R1+0x8f8] ;  /* 0x0008f80001a47983 */ /* 0x000f280000100800 */
[----:B---3--:R0:W-:Y:S04]  /*d0b0*/  STL [R1+0x54], R244 ;  /* 0x000054f401007387 */ /* 0x0081e80000100800 */
[----:B0-----:R-:W3:Y:S04]  /*d0c0*/  LDL.LU R244, [R1+0xda8] ;  /* 0x000da80001f47983 */ /* 0x001ee80000300800 */
[----:B------:R-:W2:Y:S04]  /*d0d0*/  LDL R154, [R1+0x90c] ;  /* 0x00090c00019a7983 */ /* 0x000ea80000100800 */
[----:B------:R-:W2:Y:S01]  /*d0e0*/  LDL R155, [R1+0x910] ;  /* 0x00091000019b7983 */ /* 0x000ea20000100800 */
[----:B------:R-:W-:-:S02]  /*d0f0*/  ISETP.GT.AND P1, PT, R152, 0x2e, PT ;  /* 0x0000002e9800780c */ /* 0x000fc40003f24270 */
[----:B------:R-:W-:-:S11]  /*d100*/  PRMT R240, RZ, 0x7610, R240 ;  /* 0x00007610fff07816 */ /* 0x000fd600000000f0 */
[----:B--2---:R-:W-:-:S04]  /*d110*/  @P1 LOP3.LUT R155, R155, R154, RZ, 0x3c, !PT ;  /* 0x0000009a9b9b1212 */ /* 0x004fc800078e3cff */
[----:B------:R-:W-:-:S04]  /*d120*/  @P1 LOP3.LUT R154, R155, R154, RZ, 0x3c, !PT ;  /* 0x0000009a9b9a1212 */ /* 0x000fc800078e3cff */
[----:B------:R-:W-:-:S05]  /*d130*/  @P1 LOP3.LUT R155, R155, R154, RZ, 0x3c, !PT ;  /* 0x0000009a9b9b1212 */ /* 0x000fca00078e3cff */
[----:B------:R0:W2:Y:S01]  /*d140*/  @P1 LDG.E.U16 R240, desc[UR60][R154.64] ;  /* 0x0000003c9af01981 */ /* 0x0000a2000c1e1500 */
[----:B------:R-:W-:Y:S01]  /*d150*/  PRMT R159, RZ, 0x7610, R159 ;  /* 0x00007610ff9f7816 */ /* 0x000fe2000000009f */
[----:B0-----:R-:W-:Y:S02]  /*d160*/  @P1 IMAD.MOV.U32 R154, RZ, RZ, R184 ;  /* 0x000000ffff9a1224 */ /* 0x001fe400078e00b8 */
[----:B------:R-:W-:-:S05]  /*d170*/  @P1 IMAD.MOV.U32 R155, RZ, RZ, R193 ;  /* 0x000000ffff9b1224 */ /* 0x000fca00078e00c1 */
[----:B------:R0:W3:Y:S04]  /*d180*/  @P1 LDG.E.U16 R159, desc[UR60][R154.64] ;  /* 0x0000003c9a9f1981 */ /* 0x0000e8000c1e1500 */
[----:B--2---:R1:W-:Y:S04]  /*d190*/  STL [R1+0x1c0], R240 ;  /* 0x0001c0f001007387 */ /* 0x0043e80000100800 */
[----:B-1----:R-:W2:Y:S04]  /*d1a0*/  LDL.LU R240, [R1+0xda4] ;  /* 0x000da40001f07983 */ /* 0x002ea80000300800 */
[----:B------:R-:W0:Y:S04]  /*d1b0*/  LDL R154, [R1+0x8fc] ;  /* 0x0008fc00019a7983 */ /* 0x000e280000100800 */
[----:B------:R-:W0:Y:S01]  /*d1c0*/  LDL R155, [R1+0x900] ;  /* 0x00090000019b7983 */ /* 0x000e220000100800 */
[----:B------:R-:W-:-:S02]  /*d1d0*/  ISETP.GT.AND P2, PT, R152, 0x2f, PT ;  /* 0x0000002f9800780c */ /* 0x000fc40003f44270 */
[----:B------:R-:W-:Y:S01]  /*d1e0*/  PRMT R238, RZ, 0x7610, R238 ;  /* 0x00007610ffee7816 */ /* 0x000fe200000000ee */
[----:B------:R-:W2:Y:S01]  /*d1f0*/  LDL R184, [R1+0x8e8] ;  /* 0x0008e80001b87983 */ /* 0x000ea20000100800 */
[----:B------:R-:W-:-:S03]  /*d200*/  PRMT R234, RZ, 0x7610, R234 ;  /* 0x00007610ffea7816 */ /* 0x000fc600000000ea */
[----:B------:R-:W2:Y:S06]  /*d210*/  LDL R193, [R1+0x8dc] ;  /* 0x0008dc0001c17983 */ /* 0x000eac0000100800 */
[----:B0-----:R-:W-:-:S04]  /*d220*/  @P2 LOP3.LUT R155, R155, R154, RZ, 0x3c, !PT ;  /* 0x0000009a9b9b2212 */ /* 0x001fc800078e3cff */
[----:B------:R-:W-:-:S04]  /*d230*/  @P2 LOP3.LUT R154, R155, R154, RZ, 0x3c, !PT ;  /* 0x0000009a9b9a2212 */ /* 0x000fc800078e3cff */
[----:B------:R-:W-:-:S05]  /*d240*/  @P2 LOP3.LUT R155, R155, R154, RZ, 0x3c, !PT ;  /* 0x0000009a9b9b2212 */ /* 0x000fca00078e3cff */
[----:B------:R4:W2:Y:S02]  /*d250*/  @P2 LDG.E.U16 R238, desc[UR60][R154.64] ;  /* 0x0000003c9aee2981 */ /* 0x0008a4000c1e1500 */
[----:B----4-:R-:W-:Y:S02]  /*d260*/  @P2 IMAD.MOV.U32 R154, RZ, RZ, R164 ;  /* 0x000000ffff9a2224 */ /* 0x010fe400078e00a4 */
[----:B------:R-:W-:-:S05]  /*d270*/  @P2 IMAD.MOV.U32 R155, RZ, RZ, R166 ;  /* 0x000000ffff9b2224 */ /* 0x000fca00078e00a6 */
[----:B------:R-:W4:Y:S04]  /*d280*/  @P2 LDG.E.U16 R234, desc[UR60][R154.64] ;  /* 0x0000003c9aea2981 */ /* 0x000f28000c1e1500 */
[----:B---3--:R0:W-:Y:S04]  /*d290*/  STL [R1+0x1bc], R159 ;  /* 0x0001bc9f01007387 */ /* 0x0081e80000100800 */
[----:B0-----:R-:W3:Y:S04]  /*d2a0*/  LDL R159, [R1+0x8e0] ;  /* 0x0008e000019f7983 */ /* 0x001ee80000100800 */
[----:B--2---:R0:W-:Y:S04]  /*d2b0*/  STL [R1+0x1b8], R238 ;  /* 0x0001b8ee01007387 */ /* 0x0041e80000100800 */
[----:B0-----:R-:W2:Y:S04]  /*d2c0*/  LDL.LU R238, [R1+0xda0] ;  /* 0x000da00001ee7983 */ /* 0x001ea80000300800 */
[----:B------:R-:W2:Y:S04]  /*d2d0*/  LDL R166, [R1+0x8d4] ;  /* 0x0008d40001a67983 */ /* 0x000ea80000100800 */
[----:B------:R-:W2:Y:S04]  /*d2e0*/  LDL R164, [R1+0x8d8] ;  /* 0x0008d80001a47983 */ /* 0x000ea80000100800 */
[----:B----4-:R0:W-:Y:S04]  /*d2f0*/  STL [R1+0x1b4], R234 ;  /* 0x0001b4ea01007387 */ /* 0x0101e80000100800 */
[----:B0-----:R-:W4:Y:S04]  /*d300*/  LDL.LU R234, [R1+0xd9c] ;  /* 0x000d9c0001ea7983 */ /* 0x001f280000300800 */
[----:B------:R-:W3:Y:S04]  /*d310*/  LDL R154, [R1+0x8ec] ;  /* 0x0008ec00019a7983 */ /* 0x000ee80000100800 */
[----:B------:R-:W3:Y:S01]  /*d320*/  LDL R155, [R1+0x8f0] ;  /* 0x0008f000019b7983 */ /* 0x000ee20000100800 */
[----:B------:R-:W-:-:S02]  /*d330*/  ISETP.GT.AND P0, PT, R152, 0x30, PT ;  /* 0x000000309800780c */ /* 0x000fc40003f04270 */
[----:B------:R-:W-:-:S11]  /*d340*/  PRMT R231, RZ, 0x7610, R231 ;  /* 0x00007610ffe77816 */ /* 0x000fd600000000e7 */
[----:B---3--:R-:W-:-:S04]  /*d350*/  @P0 LOP3.LUT R155, R155, R154, RZ, 0x3c, !PT ;  /* 0x0000009a9b9b0212 */ /* 0x008fc800078e3cff */
[----:B------:R-:W-:-:S04]  /*d360*/  @P0 LOP3.LUT R154, R155, R154, RZ, 0x3c, !PT ;  /* 0x0000009a9b9a0212 */ /* 0x000fc800078e3cff */
[----:B------:R-:W-:-:S05]  /*d370*/  @P0 LOP3.LUT R155, R155, R154, RZ, 0x3c, !PT ;  /* 0x0000009a9b9b0212 */ /* 0x000fca00078e3cff */
[----:B------:R-:W3:Y:S01]  /*d380*/  @P0 LDG.E.U16 R231, desc[UR60][R154.64] ;  /* 0x0000003c9ae70981 */ /* 0x000ee2000c1e1500 */
[----:B------:R-:W-:-:S03]  /*d390*/  PRMT R228, RZ, 0x7610, R228 ;  /* 0x00007610ffe47816 */ /* 0x000fc600000000e4 */
[----:B---3--:R0:W-:Y:S04]  /*d3a0*/  STL [R1+0x50], R231 ;  /* 0x000050e701007387 */ /* 0x0081e80000100800 */
[----:B0-----:R-:W3:Y:S04]  /*d3b0*/  LDL.LU R231, [R1+0xd98] ;  /* 0x000d980001e77983 */ /* 0x001ee80000300800 */
[----:B------:R-:W2:Y:S01]  /*d3c0*/  LDL R155, [R1+0x8e4] ;  /* 0x0008e400019b7983 */ /* 0x000ea20000100800 */
[----:B------:R-:W-:Y:S01]  /*d3d0*/  @P0 IMAD.MOV.U32 R154, RZ, RZ, R184 ;  /* 0x000000ffff9a0224 */ /* 0x000fe200078e00b8 */
[----:B------:R-:W-:-:S02]  /*d3e0*/  ISETP.GT.AND P1, PT, R152, 0x31, PT ;  /* 0x000000319800780c */ /* 0x000fc40003f24270 */
[----:B------:R-:W-:Y:S01]  /*d3f0*/  PRMT R185, RZ, 0x7610, R185 ;  /* 0x00007610ffb97816 */ /* 0x000fe200000000b9 */
[----:B------:R-:W4:Y:S04]  /*d400*/  LDL R184, [R1+0x8d0] ;  /* 0x0008d00001b87983 */ /* 0x000f280000100800 */
[----:B--2---:R0:W2:Y:S01]  /*d410*/  @P0 LDG.E.U16 R228, desc[UR60][R154.64] ;  /* 0x0000003c9ae40981 */ /* 0x0040a2000c1e1500 */
[----:B------:R-:W-:-:S05]  /*d420*/  PRMT R162, RZ, 0x7610, R162 ;  /* 0x00007610ffa27816 */ /* 0x000fca00000000a2 */
[----:B0-----:R-:W-:Y:S02]  /*d430*/  @P1 IMAD.MOV.U32 R154, RZ, RZ, R159 ;  /* 0x000000ffff9a1224 */ /* 0x001fe400078e009f */
[----:B------:R-:W-:-:S05]  /*d440*/  @P1 IMAD.MOV.U32 R155, RZ, RZ, R193 ;  /* 0x000000ffff9b1224 */ /* 0x000fca00078e00c1 */
[----:B------:R0:W3:Y:S02]  /*d450*/  @P1 LDG.E.U16 R185, desc[UR60][R154.64] ;  /* 0x0000003c9ab91981 */ /* 0x0000e4000c1e1500 */
[----:B0-----:R-:W-:Y:S02]  /*d460*/  @P1 IMAD.MOV.U32 R154, RZ, RZ, R164 ;  /* 0x000000ffff9a1224 */ /* 0x001fe400078e00a4 */
[----:B------:R-:W-:-:S05]  /*d470*/  @P1 IMAD.MOV.U32 R155, RZ, RZ, R166 ;  /* 0x000000ffff9b1224 */ /* 0x000fca00078e00a6 */
[----:B------:R4:W3:Y:S04]  /*d480*/  @P1 LDG.E.U16 R162, desc[UR60][R154.64] ;  /* 0x0000003c9aa21981 */ /* 0x0008e8000c1e1500 */
[----:B--2---:R0:W-:Y:S04]  /*d490*/  STL [R1+0x4c], R228 ;  /* 0x00004ce401007387 */ /* 0x0041e80000100800 */
[----:B0-----:R-:W2:Y:S04]  /*d4a0*/  LDL.LU R228, [R1+0xd94] ;  /* 0x000d940001e47983 */ /* 0x001ea80000300800 */
[----:B------:R-:W2:Y:S04]  /*d4b0*/  LDL R155, [R1+0x8cc] ;  /* 0x0008cc00019b7983 */ /* 0x000ea80000100800 */
[----:B------:R-:W2:Y:S04]  /*d4c0*/  LDL R193, [R1+0x8c4] ;  /* 0x0008c40001c17983 */ /* 0x000ea80000100800 */
[----:B------:R-:W2:Y:S01]  /*d4d0*/  LDL R159, [R1+0x8c8] ;  /* 0x0008c800019f7983 */ /* 0x000ea20000100800 */
[----:B------:R-:W-:-:S02]  /*d4e0*/  ISETP.GT.AND P2, PT, R152, 0x32, PT ;  /* 0x000000329800780c */ /* 0x000fc40003f44270 */
[----:B------:R-:W-:Y:S01]  /*d4f0*/  PRMT R183, RZ, 0x7610, R183 ;  /* 0x00007610ffb77816 */ /* 0x000fe200000000b7 */
[----:B------:R-:W2:Y:S01]  /*d500*/  LDL R166, [R1+0x8bc] ;  /* 0x0008bc0001a67983 */ /* 0x000ea20000100800 */
[----:B------:R-:W-:-:S03]  /*d510*/  PRMT R156, RZ, 0x7610, R156 ;  /* 0x00007610ff9c7816 */ /* 0x000fc6000000009c */
[----:B------:R-:W2:Y:S06]  /*d520*/  LDL R164, [R1+0x8c0] ;  /* 0x0008c00001a47983 */ /* 0x000eac0000100800 */
[----:B----4-:R-:W-:Y:S01]  /*d530*/  @P2 IMAD.MOV.U32 R154, RZ, RZ, R184 ;  /* 0x000000ffff9a2224 */ /* 0x010fe200078e00b8 */
[----:B---3--:R0:W-:Y:S04]  /*d540*/  STL [R1+0x48], R185 ;  /* 0x000048b901007387 */ /* 0x0081e80000100800 */
[----:B0-----:R-:W3:Y:S04]  /*d550*/  LDL R185, [R1+0x8b4] ;  /* 0x0008b40001b97983 */ /* 0x001ee80000100800 */
[----:B------:R0:W-:Y:S01]  /*d560*/  STL [R1+0x44], R162 ;  /* 0x000044a201007387 */ /* 0x0001e20000100800 */
[----:B------:R-:W-:-:S03]  /*d570*/  ISETP.GT.AND P0, PT, R152, 0x33, PT ;  /* 0x000000339800780c */ /* 0x000fc60003f04270 */
[----:B------:R-:W4:Y:S04]  /*d580*/  LDL R184, [R1+0x8ac] ;  /* 0x0008ac0001b87983 */ /* 0x000f280000100800 */
[----:B0-----:R-:W4:Y:S04]  /*d590*/  LDL R162, [R1+0x8b8] ;  /* 0x0008b80001a27983 */ /* 0x001f280000100800 */
[----:B--2---:R0:W2:Y:S02]  /*d5a0*/  @P2 LDG.E.U16 R183, desc[UR60][R154.64] ;  /* 0x0000003c9ab72981 */ /* 0x0040a4000c1e1500 */
[----:B0-----:R-:W-:-:S02]  /*d5b0*/  @P2 IMAD.MOV.U32 R154, RZ, RZ, R159 ;  /* 0x000000ffff9a2224 */ /* 0x001fc400078e009f */
[----:B------:R-:W-:-:S05]  /*d5c0*/  @P2 IMAD.MOV.U32 R155, RZ, RZ, R193 ;  /* 0x000000ffff9b2224 */ /* 0x000fca00078e00c1 */
[----:B------:R0:W2:Y:S01]  /*d5d0*/  @P2 LDG.E.U16 R156, desc[UR60][R154.64] ;  /* 0x0000003c9a9c2981 */ /* 0x0000a2000c1e1500 */
[----:B------:R-:W-:Y:S02]  /*d5e0*/  PRMT R192, RZ, 0x7610, R192 ;  /* 0x00007610ffc07816 */ /* 0x000fe400000000c0 */
[----:B------:R-:W-:Y:S01]  /*d5f0*/  PRMT R161, RZ, 0x7610, R161 ;  /* 0x00007610ffa17816 */ /* 0x000fe200000000a1 */
[----:B0-----:R-:W-:Y:S02]  /*d600*/  @P0 IMAD.MOV.U32 R154, RZ, RZ, R164 ;  /* 0x000000ffff9a0224 */ /* 0x001fe400078e00a4 */
[----:B------:R-:W-:-:S05]  /*d610*/  @P0 IMAD.MOV.U32 R155, RZ, RZ, R166 ;  /* 0x000000ffff9b0224 */ /* 0x000fca00078e00a6 */
[----:B------:R3:W2:Y:S02]  /*d620*/  @P0 LDG.E.U16 R192, desc[UR60][R154.64] ;  /* 0x0000003c9ac00981 */ /* 0x0006a4000c1e1500 */
[----:B---3--:R-:W-:Y:S02]  /*d630*/  @P0 IMAD.MOV.U32 R155, RZ, RZ, R185 ;  /* 0x000000ffff9b0224 */ /* 0x008fe400078e00b9 */
[----:B----4-:R-:W-:-:S05]  /*d640*/  @P0 IMAD.MOV.U32 R154, RZ, RZ, R162 ;  /* 0x000000ffff9a0224 */ /* 0x010fca00078e00a2 */
[----:B------:R0:W3:Y:S04]  /*d650*/  @P0 LDG.E.U16 R161, desc[UR60][R154.64] ;  /* 0x0000003c9aa10981 */ /* 0x0000e8000c1e1500 */
[----:B--2---:R1:W-:Y:S04]  /*d660*/  STL [R1+0x40], R183 ;  /* 0x000040b701007387 */ /* 0x0043e80000100800 */
[----:B------:R-:W2:Y:S04]  /*d670*/  LDL R159, [R1+0x8a4] ;  /* 0x0008a400019f7983 */ /* 0x000ea80000100800 */
[----:B-1----:R-:W4:Y:S04]  /*d680*/  LDL R183, [R1+0x8b0] ;  /* 0x0008b00001b77983 */ /* 0x002f280000100800 */
[----:B------:R1:W-:Y:S04]  /*d690*/  STL [R1+0x3c], R156 ;  /* 0x00003c9c01007387 */ /* 0x0003e80000100800 */
[----:B------:R-:W2:Y:S04]  /*d6a0*/  LDL R166, [R1+0x89c] ;  /* 0x00089c0001a67983 */ /* 0x000ea80000100800 */
[----:B------:R-:W2:Y:S04]  /*d6b0*/  LDL R164, [R1+0x8a0] ;  /* 0x0008a00001a47983 */ /* 0x000ea80000100800 */
[----:B-1----:R-:W2:Y:S01]  /*d6c0*/  LDL R156, [R1+0x8a8] ;  /* 0x0008a800019c7983 */ /* 0x002ea20000100800 */
[----:B------:R-:W-:-:S02]  /*d6d0*/  ISETP.GT.AND P1, PT, R152, 0x34, PT ;  /* 0x000000349800780c */ /* 0x000fc40003f24270 */
[----:B------:R-:W-:Y:S01]  /*d6e0*/  ISETP.GT.AND P2, PT, R152, 0x35, PT ;  /* 0x000000359800780c */ /* 0x000fe20003f44270 */
[----:B------:R-:W2:Y:S01]  /*d6f0*/  LDL R162, [R1+0x894] ;  /* 0x0008940001a27983 */ /* 0x000ea20000100800 */
[----:B------:R-:W-:Y:S02]  /*d700*/  PRMT R182, RZ, 0x7610, R182 ;  /* 0x00007610ffb67816 */ /* 0x000fe400000000b6 */
[----:B------:R-:W-:-:S07]  /*d710*/  PRMT R178, RZ, 0x7610, R178 ;  /* 0x00007610ffb27816 */ /* 0x000fce00000000b2 */
[----:B0-----:R-:W-:Y:S01]  /*d720*/  @P1 IMAD.MOV.U32 R155, RZ, RZ, R184 ;  /* 0x000000ffff9b1224 */ /* 0x001fe200078e00b8 */
[----:B------:R-:W-:Y:S01]  /*d730*/  PRMT R174, RZ, 0x7610, R174 ;  /* 0x00007610ffae7816 */ /* 0x000fe200000000ae */
[----:B---3--:R0:W-:Y:S04]  /*d740*/  STL [R1+0x34], R161 ;  /* 0x000034a101007387 */ /* 0x0081e80000100800 */
[----:B0-----:R-:W3:Y:S01]  /*d750*/  LDL R161, [R1+0x898] ;  /* 0x0008980001a17983 */ /* 0x001ee20000100800 */
[----:B----4-:R-:W-:-:S05]  /*d760*/  @P1 IMAD.MOV.U32 R154, RZ, RZ, R183 ;  /* 0x000000ffff9a1224 */ /* 0x010fca00078e00b7 */
[----:B------:R2:W4:Y:S02]  /*d770*/  @P1 LDG.E.U16 R182, desc[UR60][R154.64] ;  /* 0x0000003c9ab61981 */ /* 0x000524000c1e1500 */
[----:B--2---:R-:W-:Y:S02]  /*d780*/  @P1 IMAD.MOV.U32 R155, RZ, RZ, R159 ;  /* 0x000000ffff9b1224 */ /* 0x004fe400078e009f */
[----:B------:R-:W2:Y:S01]  /*d790*/  LDL R159, [R1+0x88c] ;  /* 0x00088c00019f7983 */ /* 0x000ea20000100800 */
[----:B------:R-:W-:-:S03]  /*d7a0*/  @P1 IMAD.MOV.U32 R154, RZ, RZ, R156 ;  /* 0x000000ffff9a1224 */ /* 0x000fc600078e009c */
[----:B------:R-:W4:Y:S04]  /*d7b0*/  LDL R156, [R1+0x890] ;  /* 0x00089000019c7983 */ /* 0x000f280000100800 */
[----:B------:R0:W2:Y:S02]  /*d7c0*/  @P1 LDG.E.U16 R178, desc[UR60][R154.64] ;  /* 0x0000003c9ab21981 */ /* 0x0000a4000c1e1500 */
[----:B0-----:R-:W-:Y:S02]  /*d7d0*/  @P2 IMAD.MOV.U32 R154, RZ, RZ, R164 ;  /* 0x000000ffff9a2224 */ /* 0x001fe400078e00a4 */
[----:B------:R-:W-:Y:S01]  /*d7e0*/  @P2 IMAD.MOV.U32 R155, RZ, RZ, R166 ;  /* 0x000000ffff9b2224 */ /* 0x000fe200078e00a6 */
[----:B------:R-:W4:Y:S04]  /*d7f0*/  LDL R164, [R1+0x888] ;  /* 0x0008880001a47983 */ /* 0x000f280000100800 */
[----:B------:R3:W4:Y:S04]  /*d800*/  @P2 LDG.E.U16 R174, desc[UR60][R154.64] ;  /* 0x0000003c9aae2981 */ /* 0x000728000c1e1500 */
[----:B------:R-:W4:Y:S01]  /*d810*/  LDL R166, [R1+0x884] ;  /* 0x0008840001a67983 */ /* 0x000f220000100800 */
[----:B------:R-:W-:-:S02]  /*d820*/  ISETP.GT.AND P0, PT, R152, 0x36, PT ;  /* 0x000000369800780c */ /* 0x000fc40003f04270 */
[----:B------:R-:W-:Y:S01]  /*d830*/  PRMT R181, RZ, 0x7610, R181 ;  /* 0x00007610ffb57816 */ /* 0x000fe200000000b5 */
[----:B---3--:R-:W-:Y:S02]  /*d840*/  @P2 IMAD.MOV.U32 R154, RZ, RZ, R161 ;  /* 0x000000ffff9a2224 */ /* 0x008fe400078e00a1 */
[----:B------:R-:W-:-:S05]  /*d850*/  @P2 IMAD.MOV.U32 R155, RZ, RZ, R162 ;  /* 0x000000ffff9b2224 */ /* 0x000fca00078e00a2 */
[----:B------:R0:W3:Y:S04]  /*d860*/  @P2 LDG.E.U16 R181, desc[UR60][R154.64] ;  /* 0x0000003c9ab52981 */ /* 0x0000e8000c1e1500 */
[----:B--2---:R1:W-:Y:S04]  /*d870*/  STL [R1+0x2c], R178 ;  /* 0x00002cb201007387 */ /* 0x0043e80000100800 */
[----:B-1----:R-:W2:Y:S04]  /*d880*/  LDL R178, [R1+0x87c] ;  /* 0x00087c0001b27983 */ /* 0x002ea80000100800 */
[----:B----4-:R1:W-:Y:S04]  /*d890*/  STL [R1+0x28], R174 ;  /* 0x000028ae01007387 */ /* 0x0103e80000100800 */
[----:B------:R-:W4:Y:S04]  /*d8a0*/  LDL R162, [R1+0x874] ;  /* 0x0008740001a27983 */ /* 0x000f280000100800 */
[----:B------:R-:W3:Y:S04]  /*d8b0*/  LDL R161, [R1+0x878] ;  /* 0x0008780001a17983 */ /* 0x000ee80000100800 */
[----:B-1----:R-:W4:Y:S01]  /*d8c0*/  LDL R174, [R1+0x880] ;  /* 0x0008800001ae7983 */ /* 0x002f220000100800 */
[----:B0-----:R-:W-:-:S02]  /*d8d0*/  @P0 IMAD.MOV.U32 R154, RZ, RZ, R156 ;  /* 0x000000ffff9a0224 */ /* 0x001fc400078e009c */
[----:B------:R-:W-:Y:S01]  /*d8e0*/  @P0 IMAD.MOV.U32 R155, RZ, RZ, R159 ;  /* 0x000000ffff9b0224 */ /* 0x000fe200078e009f */
[----:B------:R-:W-:Y:S04]  /*d8f0*/  STL [R1+0x38], R192 ;  /* 0x000038c001007387 */ /* 0x000fe80000100800 */
[----:B------:R-:W3:Y:S04]  /*d900*/  LDL R159, [R1+0x86c] ;  /* 0x00086c00019f7983 */ /* 0x000ee80000100800 */
[----:B------:R-:W3:Y:S01]  /*d910*/  LDL R156, [R1+0x870] ;  /* 0x00087000019c7983 */ /* 0x000ee20000100800 */
[----:B------:R-:W-:-:S02]  /*d920*/  ISETP.GT.AND P1, PT, R152, 0x37, PT ;  /* 0x000000379800780c */ /* 0x000fc40003f24270 */
[----:B------:R-:W-:Y:S02]  /*d930*/  PRMT R180, RZ, 0x7610, R180 ;  /* 0x00007610ffb47816 */ /* 0x000fe400000000b4 */
[----:B------:R-:W-:-:S04]  /*d940*/  PRMT R179, RZ, 0x7610, R179 ;  /* 0x00007610ffb37816 */ /* 0x000fc800000000b3 */
[----:B------:R0:W3:Y:S01]  /*d950*/  @P0 LDG.E.U16 R180, desc[UR60][R154.64] ;  /* 0x0000003c9ab40981 */ /* 0x0000e2000c1e1500 */
[----:B------:R-:W-:Y:S02]  /*d960*/  ISETP.GT.AND P2, PT, R152, 0x38, PT ;  /* 0x000000389800780c */ /* 0x000fe40003f44270 */
[----:B------:R-:W-:Y:S01]  /*d970*/  PRMT R190, RZ, 0x7610, R190 ;  /* 0x00007610ffbe7816 */ /* 0x000fe200000000be */
[----:B0-----:R-:W-:Y:S02]  /*d980*/  @P0 IMAD.MOV.U32 R154, RZ, RZ, R164 ;  /* 0x000000ffff9a0224 */ /* 0x001fe400078e00a4 */
[----:B------:R-:W-:Y:S01]  /*d990*/  @P0 IMAD.MOV.U32 R155, RZ, RZ, R166 ;  /* 0x000000ffff9b0224 */ /* 0x000fe200078e00a6 */
[----:B------:R-:W-:Y:S01]  /*d9a0*/  PRMT R191, RZ, 0x7610, R191 ;  /* 0x00007610ffbf7816 */ /* 0x000fe200000000bf */
[----:B------:R-:W3:Y:S04]  /*d9b0*/  LDL R166, [R1+0x864] ;  /* 0x0008640001a67983 */ /* 0x000ee80000100800 */
[----:B------:R2:W3:Y:S01]  /*d9c0*/  @P0 LDG.E.U16 R179, desc[UR60][R154.64] ;  /* 0x0000003c9ab30981 */ /* 0x0004e2000c1e1500 */
[----:B------:R-:W-:-:S03]  /*d9d0*/  PRMT R172, RZ, 0x7610, R172 ;  /* 0x00007610ffac7816 */ /* 0x000fc600000000ac */
[----:B------:R-:W3:Y:S01]  /*d9e0*/  LDL R164, [R1+0x868] ;  /* 0x0008680001a47983 */ /* 0x000ee20000100800 */
[----:B--2---:R-:W-:Y:S02]  /*d9f0*/  @P1 IMAD.MOV.U32 R155, RZ, RZ, R178 ;  /* 0x000000ffff9b1224 */ /* 0x004fe400078e00b2 */
[----:B----4-:R-:W-:-:S05]  /*da00*/  @P1 IMAD.MOV.U32 R154, RZ, RZ, R174 ;  /* 0x000000ffff9a1224 */ /* 0x010fca00078e00ae */
[----:B------:R3:W2:Y:S02]  /*da10*/  @P1 LDG.E.U16 R190, desc[UR60][R154.64] ;  /* 0x0000003c9abe1981 */ /* 0x0006a4000c1e1500 */
[----:B---3--:R-:W-:Y:S02]  /*da20*/  @P1 IMAD.MOV.U32 R154, RZ, RZ, R161 ;  /* 0x000000ffff9a1224 */ /* 0x008fe400078e00a1 */
[----:B------:R-:W-:-:S05]  /*da30*/  @P1 IMAD.MOV.U32 R155, RZ, RZ, R162 ;  /* 0x000000ffff9b1224 */ /* 0x000fca00078e00a2 */
[----:B------:R0:W3:Y:S02]  /*da40*/  @P1 LDG.E.U16 R191, desc[UR60][R154.64] ;  /* 0x0000003c9abf1981 */ /* 0x0000e4000c1e1500 */
[----:B0-----:R-:W-:Y:S02]  /*da50*/  @P2 IMAD.MOV.U32 R154, RZ, RZ, R156 ;  /* 0x000000ffff9a2224 */ /* 0x001fe400078e009c */
[----:B------:R-:W-:-:S05]  /*da60*/  @P2 IMAD.MOV.U32 R155, RZ, RZ, R159 ;  /* 0x000000ffff9b2224 */ /* 0x000fca00078e009f */
[----:B------:R-:W4:Y:S04]  /*da70*/  @P2 LDG.E.U16 R172, desc[UR60][R154.64] ;  /* 0x0000003c9aac2981 */ /* 0x000f28000c1e1500 */
[----:B------:R-:W-:Y:S04]  /*da80*/  STL [R1+0x30], R182 ;  /* 0x000030b601007387 */ /* 0x000fe80000100800 */
[----:B--2---:R-:W-:Y:S04]  /*da90*/  STL [R1+0xd0c], R190 ;  /* 0x000d0cbe01007387 */ /* 0x004fe80000100800 */
[----:B------:R-:W2:Y:S04]  /*daa0*/  LDL R162, [R1+0x85c] ;  /* 0x00085c0001a27983 */ /* 0x000ea80000100800 */
[----:B------:R-:W2:Y:S04]  /*dab0*/  LDL R161, [R1+0x860] ;  /* 0x0008600001a17983 */ /* 0x000ea80000100800 */
[----:B---3--:R-:W-:Y:S04]  /*dac0*/  STL [R1+0xd10], R191 ;  /* 0x000d10bf01007387 */ /* 0x008fe80000100800 */
[----:B------:R-:W3:Y:S04]  /*dad0*/  LDL R159, [R1+0x854] ;  /* 0x00085400019f7983 */ /* 0x000ee80000100800 */
[----:B------:R-:W3:Y:S04]  /*dae0*/  LDL R156, [R1+0x858] ;  /* 0x00085800019c7983 */ /* 0x000ee80000100800 */
[----:B------:R-:W3:Y:S04]  /*daf0*/  LDL R174, [R1+0x84c] ;  /* 0x00084c0001ae7983 */ /* 0x000ee80000100800 */
[----:B------:R-:W-:Y:S04]  /*db00*/  STL [R1+0x24], R181 ;  /* 0x000024b501007387 */ /* 0x000fe80000100800 */
[----:B----4-:R0:W-:Y:S04]  /*db10*/  STL [R1+0x20], R172 ;  /* 0x000020ac01007387 */ /* 0x0101e80000100800 */
[----:B0-----:R-:W4:Y:S01]  /*db20*/  LDL R172, [R1+0x850] ;  /* 0x0008500001ac7983 */ /* 0x001f220000100800 */
[----:B------:R-:W-:-:S02]  /*db30*/  @P2 IMAD.MOV.U32 R154, RZ, RZ, R164 ;  /* 0x000000ffff9a2224 */ /* 0x000fc400078e00a4 */
[----:B------:R-:W-:Y:S01]  /*db40*/  @P2 IMAD.MOV.U32 R155, RZ, RZ, R166 ;  /* 0x000000ffff9b2224 */ /* 0x000fe200078e00a6 */
[----:B------:R-:W4:Y:S04]  /*db50*/  LDL R164, [R1+0x848] ;  /* 0x0008480001a47983 */ /* 0x000f280000100800 */
[----:B------:R-:W4:Y:S01]  /*db60*/  LDL R166, [R1+0x844] ;  /* 0x0008440001a67983 */ /* 0x000f220000100800 */
[C---:B------:R-:W-:Y:S02]  /*db70*/  ISETP.GT.AND P0, PT, R152.reuse, 0x39, PT ;  /* 0x000000399800780c */ /* 0x040fe40003f04270 */
[----:B------:R-:W-:Y:S02]  /*db80*/  PRMT R177, RZ, 0x7610, R177 ;  /* 0x00007610ffb17816 */ /* 0x000fe400000000b1 */
[----:B------:R-:W-:-:S02]  /*db90*/  ISETP.GT.AND P1, PT, R152, 0x3a, PT ;  /* 0x0000003a9800780c */ /* 0x000fc40003f24270 */
[----:B------:R-:W-:Y:S02]  /*dba0*/  PRMT R176, RZ, 0x7610, R176 ;  /* 0x00007610ffb07816 */ /* 0x000fe400000000b0 */
[----:B------:R2:W4:Y:S01]  /*dbb0*/  @P2 LDG.E.U16 R177, desc[UR60][R154.64] ;  /* 0x0000003c9ab12981 */ /* 0x000522000c1e1500 */
[----:B------:R-:W-:Y:S02]  /*dbc0*/  PRMT R175, RZ, 0x7610, R175 ;  /* 0x00007610ffaf7816 */ /* 0x000fe400000000af */
[----:B------:R-:W-:Y:S02]  /*dbd0*/  PRMT R167, RZ, 0x7610, R167 ;  /* 0x00007610ffa77816 */ /* 0x000fe400000000a7 */
[----:B--2---:R-:W-:Y:S02]  /*dbe0*/  @P0 IMAD.MOV.U32 R155, RZ, RZ, R162 ;  /* 0x000000ffff9b0224 */ /* 0x004fe400078e00a2 */
[----:B------:R-:W-:-:S05]  /*dbf0*/  @P0 IMAD.MOV.U32 R154, RZ, RZ, R161 ;  /* 0x000000ffff9a0224 */ /* 0x000fca00078e00a1 */
[----:B------:R3:W2:Y:S02]  /*dc00*/  @P0 LDG.E.U16 R176, desc[UR60][R154.64] ;  /* 0x0000003c9ab00981 */ /* 0x0006a4000c1e1500 */
[----:B---3--:R-:W-:Y:S02]  /*dc10*/  @P0 IMAD.MOV.U32 R155, RZ, RZ, R159 ;  /* 0x000000ffff9b0224 */ /* 0x008fe400078e009f */
[----:B------:R-:W-:-:S05]  /*dc20*/  @P0 IMAD.MOV.U32 R154, RZ, RZ, R156 ;  /* 0x000000ffff9a0224 */ /* 0x000fca00078e009c */
[----:B------:R0:W3:Y:S02]  /*dc30*/  @P0 LDG.E.U16 R175, desc[UR60][R154.64] ;  /* 0x0000003c9aaf0981 */ /* 0x0000e4000c1e1500 */
[----:B0-----:R-:W-:Y:S02]  /*dc40*/  @P1 IMAD.MOV.U32 R155, RZ, RZ, R174 ;  /* 0x000000ffff9b1224 */ /* 0x001fe400078e00ae */
[----:B----4-:R-:W-:-:S05]  /*dc50*/  @P1 IMAD.MOV.U32 R154, RZ, RZ, R172 ;  /* 0x000000ffff9a1224 */ /* 0x010fca00078e00ac */
[----:B------:R0:W4:Y:S01]  /*dc60*/  @P1 LDG.E.U16 R167, desc[UR60][R154.64] ;  /* 0x0000003c9aa71981 */ /* 0x000122000c1e1500 */
[----:B------:R-:W-:-:S03]  /*dc70*/  PRMT R163, RZ, 0x7610, R163 ;  /* 0x00007610ffa37816 */ /* 0x000fc600000000a3 */
[----:B------:R-:W-:Y:S04]  /*dc80*/  STL [R1+0x1b0], R180 ;  /* 0x0001b0b401007387 */ /* 0x000fe80000100800 */
[----:B------:R-:W2:Y:S01]  /*dc90*/  LDL R162, [R1+0x83c] ;  /* 0x00083c0001a27983 */ /* 0x000ea20000100800 */
[----:B0-----:R-:W-:Y:S02]  /*dca0*/  @P1 IMAD.MOV.U32 R154, RZ, RZ, R164 ;  /* 0x000000ffff9a1224 */ /* 0x001fe400078e00a4 */
[----:B------:R-:W-:Y:S01]  /*dcb0*/  @P1 IMAD.MOV.U32 R155, RZ, RZ, R166 ;  /* 0x000000ffff9b1224 */ /* 0x000fe200078e00a6 */
[----:B------:R-:W3:Y:S04]  /*dcc0*/  LDL R161, [R1+0x840] ;  /* 0x0008400001a17983 */ /* 0x000ee80000100800 */
[----:B------:R2:W3:Y:S04]  /*dcd0*/  @P1 LDG.E.U16 R163, desc[UR60][R154.64] ;  /* 0x0000003c9aa31981 */ /* 0x0004e8000c1e1500 */
[----:B------:R-:W-:Y:S04]  /*dce0*/  STL [R1+0x1ac], R179 ;  /* 0x0001acb301007387 */ /* 0x000fe80000100800 */
[----:B------:R-:W3:Y:S04]  /*dcf0*/  LDL R159, [R1+0x834] ;  /* 0x00083400019f7983 */ /* 0x000ee80000100800 */
[----:B------:R-:W3:Y:S04]  /*dd00*/  LDL R156, [R1+0x838] ;  /* 0x00083800019c7983 */ /* 0x000ee80000100800 */
[----:B------:R-:W3:Y:S04]  /*dd10*/  LDL R172, [R1+0x82c] ;  /* 0x00082c0001ac7983 */ /* 0x000ee80000100800 */
[----:B------:R-:W3:Y:S04]  /*dd20*/  LDL R164, [R1+0x830] ;  /* 0x0008300001a47983 */ /* 0x000ee80000100800 */
[----:B------:R-:W3:Y:S01]  /*dd30*/  LDL R166, [R1+0x828] ;  /* 0x0008280001a67983 */ /* 0x000ee20000100800 */
[----:B------:R-:W-:-:S03]  /*dd40*/  ISETP.GT.AND P2, PT, R152, 0x3b, PT ;  /* 0x0000003b9800780c */ /* 0x000fc60003f44270 */
[----:B----4-:R0:W-:Y:S04]  /*dd50*/  STL [R1+0x10], R167 ;  /* 0x000010a701007387 */ /* 0x0101e80000100800 */
[----:B0-----:R-:W4:Y:S01]  /*dd60*/  LDL R167, [R1+0x824] ;  /* 0x0008240001a77983 */ /* 0x001f220000100800 */
[----:B------:R-:W-:-:S05]  /*dd70*/  PRMT R160, RZ, 0x7610, R160 ;  /* 0x00007610ffa07816 */ /* 0x000fca00000000a0 */
[----:B--2---:R-:W-:Y:S02]  /*dd80*/  @P2 IMAD.MOV.U32 R155, RZ, RZ, R162 ;  /* 0x000000ffff9b2224 */ /* 0x004fe400078e00a2 */
[----:B---3--:R-:W-:Y:S01]  /*dd90*/  @P2 IMAD.MOV.U32 R154, RZ, RZ, R161 ;  /* 0x000000ffff9a2224 */ /* 0x008fe200078e00a1 */
[----:B------:R0:W-:Y:S04]  /*dda0*/  STL [R1+0xc], R163 ;  /* 0x00000ca301007387 */ /* 0x0001e80000100800 */
[----:B------:R-:W2:Y:S04]  /*ddb0*/  LDL R162, [R1+0x820] ;  /* 0x0008200001a27983 */ /* 0x000ea80000100800 */
[----:B------:R1:W3:Y:S04]  /*ddc0*/  @P2 LDG.E.U16 R160, desc[UR60][R154.64] ;  /* 0x0000003c9aa02981 */ /* 0x0002e8000c1e1500 */
[----:B0-----:R-:W3:Y:S01]  /*ddd0*/  LDL R163, [R1+0x81c] ;  /* 0x00081c0001a37983 */ /* 0x001ee20000100800 */
[----:B------:R-:W-:-:S02]  /*dde0*/  ISETP.GT.AND P0, PT, R152, 0x3c, PT ;  /* 0x0000003c9800780c */ /* 0x000fc40003f04270 */
[----:B------:R-:W-:Y:S01]  /*ddf0*/  PRMT R173, RZ, 0x7610, R173 ;  /* 0x00007610ffad7816 */ /* 0x000fe200000000ad */
[----:B-1----:R-:W-:Y:S02]  /*de00*/  @P2 IMAD.MOV.U32 R154, RZ, RZ, R156 ;  /* 0x000000ffff9a2224 */ /* 0x002fe400078e009c */
[----:B------:R-:W-:Y:S01]  /*de10*/  @P2 IMAD.MOV.U32 R155, RZ, RZ, R159 ;  /* 0x000000ffff9b2224 */ /* 0x000fe200078e009f */
[----:B------:R-:W-:-:S04]  /*de20*/  PRMT R168, RZ, 0x7610, R168 ;  /* 0x00007610ffa87816 */ /* 0x000fc800000000a8 */
[----:B------:R0:W3:Y:S01]  /*de30*/  @P2 LDG.E.U16 R173, desc[UR60][R154.64] ;  /* 0x0000003c9aad2981 */ /* 0x0000e2000c1e1500 */
[----:B------:R-:W-:Y:S02]  /*de40*/  PRMT R191, RZ, 0x7610, R191 ;  /* 0x00007610ffbf7816 */ /* 0x000fe400000000bf */
[----:B0-----:R-:W-:Y:S02]  /*de50*/  @P0 IMAD.MOV.U32 R154, RZ, RZ, R164 ;  /* 0x000000ffff9a0224 */ /* 0x001fe400078e00a4 */
[----:B------:R-:W-:-:S05]  /*de60*/  @P0 IMAD.MOV.U32 R155, RZ, RZ, R172 ;  /* 0x000000ffff9b0224 */ /* 0x000fca00078e00ac */
[----:B------:R0:W3:Y:S02]  /*de70*/  @P0 LDG.E.U16 R168, desc[UR60][R154.64] ;  /* 0x0000003c9aa80981 */ /* 0x0000e4000c1e1500 */
[----:B0-----:R-:W-:Y:S02]  /*de80*/  @P0 IMAD.MOV.U32 R154, RZ, RZ, R166 ;  /* 0x000000ffff9a0224 */ /* 0x001fe400078e00a6 */
[----:B----4-:R-:W-:-:S05]  /*de90*/  @P0 IMAD.MOV.U32 R155, RZ, RZ, R167 ;  /* 0x000000ffff9b0224 */ /* 0x010fca00078e00a7 */
[----:B------:R2:W4:Y:S01]  /*dea0*/  @P0 LDG.E.U16 R191, desc[UR60][R154.64] ;  /* 0x0000003c9abf0981 */ /* 0x000522000c1e1500 */
[----:B------:R-:W-:Y:S02]  /*deb0*/  ISETP.GT.AND P1, PT, R152, 0x3d, PT ;  /* 0x0000003d9800780c */ /* 0x000fe40003f24270 */
[----:B------:R-:W-:Y:S01]  /*dec0*/  PRMT R0, RZ, 0x7610, R0 ;  /* 0x00007610ff007816 */ /* 0x000fe20000000000 */
[----:B------:R-:W-:Y:S04]  /*ded0*/  STL [R1+0x1c], R177 ;  /* 0x00001cb101007387 */ /* 0x000fe80000100800 */
[----:B------:R-:W4:Y:S06]  /*dee0*/  LDL R161, [R1+0x814] ;  /* 0x0008140001a17983 */ /* 0x000f2c0000100800 */
[----:B--2---:R-:W-:-:S02]  /*def0*/  @P1 IMAD.MOV.U32 R154, RZ, RZ, R162 ;  /* 0x000000ffff9a1224 */ /* 0x004fc400078e00a2 */
[----:B---3--:R-:W-:Y:S01]  /*df00*/  @P1 IMAD.MOV.U32 R155, RZ, RZ, R163 ;  /* 0x000000ffff9b1224 */ /* 0x008fe200078e00a3 */
[----:B------:R0:W-:Y:S04]  /*df10*/  STL [R1+0x8], R160 ;  /* 0x000008a001007387 */ /* 0x0001e80000100800 */
[----:B------:R1:W2:Y:S04]  /*df20*/  @P1 LDG.E.U16 R0, desc[UR60][R154.64] ;  /* 0x0000003c9a001981 */ /* 0x0002a8000c1e1500 */
[----:B------:R-:W3:Y:S04]  /*df30*/  LDL R159, [R1+0x80c] ;  /* 0x00080c00019f7983 */ /* 0x000ee80000100800 */
[----:B0-----:R-:W3:Y:S04]  /*df40*/  LDL R160, [R1+0x818] ;  /* 0x0008180001a07983 */ /* 0x001ee80000100800 */
[----:B------:R-:W-:Y:S04]  /*df50*/  STL [R1+0x18], R176 ;  /* 0x000018b001007387 */ /* 0x000fe80000100800 */
[----:B------:R-:W3:Y:S04]  /*df60*/  LDL R156, [R1+0x810] ;  /* 0x00081000019c7983 */ /* 0x000ee80000100800 */
[----:B------:R-:W3:Y:S04]  /*df70*/  LDL R164, [R1+0x808] ;  /* 0x0008080001a47983 */ /* 0x000ee80000100800 */
[----:B------:R-:W-:Y:S04]  /*df80*/  STL [R1+0x14], R175 ;  /* 0x000014af01007387 */ /* 0x000fe80000100800 */
[----:B------:R0:W-:Y:S04]  /*df90*/  STL [R1], R168 ;  /* 0x000000a801007387 */ /* 0x0001e80000100800 */
[----:B0-----:R-:W3:Y:S04]  /*dfa0*/  LDL R168, [R1+0x804] ;  /* 0x0008040001a87983 */ /* 0x001ee80000100800 */
[----:B----4-:R-:W-:Y:S04]  /*dfb0*/  STL [R1+0xd80], R191 ;  /* 0x000d80bf01007387 */ /* 0x010fe80000100800 */
[----:B------:R-:W4:Y:S04]  /*dfc0*/  LDL R167, [R1+0x7fc] ;  /* 0x0007fc0001a77983 */ /* 0x000f280000100800 */
[----:B------:R-:W4:Y:S01]  /*dfd0*/  LDL R166, [R1+0x800] ;  /* 0x0008000001a67983 */ /* 0x000f220000100800 */
[----:B------:R-:W-:Y:S01]  /*dfe0*/  PRMT R2, RZ, 0x7610, R2 ;  /* 0x00007610ff027816 */ /* 0x000fe20000000002 */
[----:B-1----:R-:W-:-:S02]  /*dff0*/  @P1 IMAD.MOV.U32 R155, RZ, RZ, R161 ;  /* 0x000000ffff9b1224 */ /* 0x002fc400078e00a1 */
[----:B--2---:R0:W-:Y:S04]  /*e000*/  STL [R1+0xd88], R0 ;  /* 0x000d880001007387 */ /* 0x0041e80000100800 */
[----:B------:R-:W2:Y:S01]  /*e010*/  LDL R162, [R1+0x7f4] ;  /* 0x0007f40001a27983 */ /* 0x000ea20000100800 */
[----:B---3--:R-:W-:-:S03]  /*e020*/  @P1 IMAD.MOV.U32 R154, RZ, RZ, R160 ;  /* 0x000000ffff9a1224 */ /* 0x008fc600078e00a0 */
[----:B------:R-:W3:Y:S04]  /*e030*/  LDL R160, [R1+0x7f8] ;  /* 0x0007f80001a07983 */ /* 0x000ee80000100800 */
[----:B------:R1:W3:Y:S01]  /*e040*/  @P1 LDG.E.U16 R2, desc[UR60][R154.64] ;  /* 0x0000003c9a021981 */ /* 0x0002e2000c1e1500 */
[C---:B------:R-:W-:Y:S02]  /*e050*/  ISETP.GT.AND P2, PT, R152.reuse, 0x3e, PT ;  /* 0x0000003e9800780c */ /* 0x040fe40003f44270 */
[----:B------:R-:W-:Y:S02]  /*e060*/  ISETP.GT.AND P0, PT, R152, 0x3f, PT ;  /* 0x0000003f9800780c */ /* 0x000fe40003f04270 */
[----:B------:R-:W-:Y:S02]  /*e070*/  PRMT R171, RZ, 0x7610, R171 ;  /* 0x00007610ffab7816 */ /* 0x000fe400000000ab */
[----:B------:R-:W-:-:S07]  /*e080*/  PRMT R170, RZ, 0x7610, R170 ;  /* 0x00007610ffaa7816 */ /* 0x000fce00000000aa */
[----:B-1----:R-:W-:Y:S02]  /*e090*/  @P2 IMAD.MOV.U32 R154, RZ, RZ, R156 ;  /* 0x000000ffff9a2224 */ /* 0x002fe400078e009c */
[----:B------:R-:W-:-:S05]  /*e0a0*/  @P2 IMAD.MOV.U32 R155, RZ, RZ, R159 ;  /* 0x000000ffff9b2224 */ /* 0x000fca00078e009f */
[----:B------:R1:W3:Y:S01]  /*e0b0*/  @P2 LDG.E.U16 R171, desc[UR60][R154.64] ;  /* 0x0000003c9aab2981 */ /* 0x0002e2000c1e1500 */
[----:B------:R-:W-:Y:S01]  /*e0c0*/  PRMT R188, RZ, 0x7610, R188 ;  /* 0x00007610ffbc7816 */ /* 0x000fe200000000bc */
[----:B-1----:R-:W-:Y:S02]  /*e0d0*/  @P2 IMAD.MOV.U32 R154, RZ, RZ, R164 ;  /* 0x000000ffff9a2224 */ /* 0x002fe400078e00a4 */
[----:B------:R-:W-:-:S05]  /*e0e0*/  @P2 IMAD.MOV.U32 R155, RZ, RZ, R168 ;  /* 0x000000ffff9b2224 */ /* 0x000fca00078e00a8 */
[----:B------:R4:W3:Y:S02]  /*e0f0*/  @P2 LDG.E.U16 R170, desc[UR60][R154.64] ;  /* 0x0000003c9aaa2981 */ /* 0x0008e4000c1e1500 */
[----:B----4-:R-:W-:Y:S02]  /*e100*/  @P0 IMAD.MOV.U32 R155, RZ, RZ, R167 ;  /* 0x000000ffff9b0224 */ /* 0x010fe400078e00a7 */
[----:B------:R-:W-:-:S05]  /*e110*/  @P0 IMAD.MOV.U32 R154, RZ, RZ, R166 ;  /* 0x000000ffff9a0224 */ /* 0x000fca00078e00a6 */
[----:B------:R2:W4:Y:S01]  /*e120*/  @P0 LDG.E.U16 R188, desc[UR60][R154.64] ;  /* 0x0000003c9abc0981 */ /* 0x000522000c1e1500 */
[----:B------:R-:W-:Y:S01]  /*e130*/  PRMT R189, RZ, 0x7610, R189 ;  /* 0x00007610ffbd7816 */ /* 0x000fe200000000bd */
[----:B--2---:R-:W-:Y:S02]  /*e140*/  @P0 IMAD.MOV.U32 R155, RZ, RZ, R162 ;  /* 0x000000ffff9b0224 */ /* 0x004fe400078e00a2 */
[----:B---3--:R-:W-:Y:S01]  /*e150*/  @P0 IMAD.MOV.U32 R154, RZ, RZ, R160 ;  /* 0x000000ffff9a0224 */ /* 0x008fe200078e00a0 */
[----:B------:R-:W-:Y:S04]  /*e160*/  STL [R1+0xd8c], R2 ;  /* 0x000d8c0201007387 */ /* 0x000fe80000100800 */
[----:B------:R-:W2:Y:S04]  /*e170*/  LDL R159, [R1+0x7ec] ;  /* 0x0007ec00019f7983 */ /* 0x000ea80000100800 */
[----:B------:R-:W3:Y:S04]  /*e180*/  LDL R156, [R1+0x7f0] ;  /* 0x0007f000019c7983 */ /* 0x000ee80000100800 */
[----:B------:R2:W3:Y:S04]  /*e190*/  @P0 LDG.E.U16 R189, desc[UR60][R154.64] ;  /* 0x0000003c9abd0981 */ /* 0x0004e8000c1e1500 */
[----:B------:R-:W3:Y:S04]  /*e1a0*/  LDL R163, [R1+0x7e4] ;  /* 0x0007e40001a37983 */ /* 0x000ee80000100800 */
[----:B------:R-:W3:Y:S04]  /*e1b0*/  LDL R161, [R1+0x7e8] ;  /* 0x0007e80001a17983 */ /* 0x000ee80000100800 */
[----:B------:R-:W-:Y:S04]  /*e1c0*/  STL [R1+0x4], R173 ;  /* 0x000004ad01007387 */ /* 0x000fe80000100800 */
[----:B------:R-:W3:Y:S04]  /*e1d0*/  LDL R168, [R1+0x7dc] ;  /* 0x0007dc0001a87983 */ /* 0x000ee80000100800 */
[----:B------:R-:W3:Y:S04]  /*e1e0*/  LDL R164, [R1+0x7e0] ;  /* 0x0007e00001a47983 */ /* 0x000ee80000100800 */
[----:B------:R-:W3:Y:S04]  /*e1f0*/  LDL R167, [R1+0x7d4] ;  /* 0x0007d40001a77983 */ /* 0x000ee80000100800 */
[----:B------:R-:W3:Y:S04]  /*e200*/  LDL R166, [R1+0x7d8] ;  /* 0x0007d80001a67983 */ /* 0x000ee80000100800 */
[----:B----4-:R-:W-:Y:S04]  /*e210*/  STL [R1+0xd14], R188 ;  /* 0x000d14bc01007387 */ /* 0x010fe80000100800 */
[----:B------:R-:W4:Y:S04]  /*e220*/  LDL R162, [R1+0x7cc] ;  /* 0x0007cc0001a27983 */ /* 0x000f280000100800 */
[----:B------:R-:W4:Y:S01]  /*e230*/  LDL R160, [R1+0x7d0] ;  /* 0x0007d00001a07983 */ /* 0x000f220000100800 */
[----:B------:R-:W-:-:S02]  /*e240*/  ISETP.GT.AND P1, PT, R152, 0x40, PT ;  /* 0x000000409800780c */ /* 0x000fc40003f24270 */
[----:B0-----:R-:W-:-:S11]  /*e250*/  PRMT R0, RZ, 0x7610, R0 ;  /* 0x00007610ff007816 */ /* 0x001fd60000000000 */
[----:B--2---:R-:W-:Y:S02]  /*e260*/  @P1 IMAD.MOV.U32 R155, RZ, RZ, R159 ;  /* 0x000000ffff9b1224 */ /* 0x004fe400078e009f */
[----:B---3--:R-:W-:Y:S01]  /*e270*/  @P1 IMAD.MOV.U32 R154, RZ, RZ, R156 ;  /* 0x000000ffff9a1224 */ /* 0x008fe200078e009c */
[----:B------:R-:W-:Y:S04]  /*e280*/  STL [R1+0xd18], R189 ;  /* 0x000d18bd01007387 */ /* 0x000fe80000100800 */
[----:B------:R-:W2:Y:S04]  /*e290*/  LDL R159, [R1+0x7c4] ;  /* 0x0007c400019f7983 */ /* 0x000ea80000100800 */
[----:B------:R-:W3:Y:S04]  /*e2a0*/  LDL R156, [R1+0x7c8] ;  /* 0x0007c800019c7983 */ /* 0x000ee80000100800 */
[----:B------:R0:W3:Y:S02]  /*e2b0*/  @P1 LDG.E.U16 R0, desc[UR60][R154.64] ;  /* 0x0000003c9a001981 */ /* 0x0000e4000c1e1500 */
[----:B0-----:R-:W-:-:S02]  /*e2c0*/  @P1 IMAD.MOV.U32 R155, RZ, RZ, R163 ;  /* 0x000000ffff9b1224 */ /* 0x001fc400078e00a3 */
[----:B------:R-:W3:Y:S01]  /*e2d0*/  LDL R163, [R1+0x7bc] ;  /* 0x0007bc0001a37983 */ /* 0x000ee20000100800 */
[C---:B------:R-:W-:Y:S02]  /*e2e0*/  ISETP.GT.AND P2, PT, R152.reuse, 0x41, PT ;  /* 0x000000419800780c */ /* 0x040fe40003f44270 */
[----:B------:R-:W-:Y:S02]  /*e2f0*/  PRMT R20, RZ, 0x7610, R20 ;  /* 0x00007610ff147816 */ /* 0x000fe40000000014 */
[----:B------:R-:W-:Y:S02]  /*e300*/  @P1 MOV R154, R161 ;  /* 0x000000a1009a1202 */ /* 0x000fe40000000f00 */
[----:B------:R-:W3:Y:S01]  /*e310*/  LDL R161, [R1+0x7c0] ;  /* 0x0007c00001a17983 */ /* 0x000ee20000100800 */
[----:B------:R-:W-:Y:S02]  /*e320*/  ISETP.GT.AND P0, PT, R152, 0x42, PT ;  /* 0x000000429800780c */ /* 0x000fe40003f04270 */
[----:B------:R-:W-:Y:S01]  /*e330*/  PRMT R191, RZ, 0x7610, R191 ;  /* 0x00007610ffbf7816 */ /* 0x000fe200000000bf */
[----:B------:R0:W3:Y:S04]  /*e340*/  @P1 LDG.E.U16 R20, desc[UR60][R154.64] ;  /* 0x0000003c9a141981 */ /* 0x0000e8000c1e1500 */
[----:B------:R-:W-:Y:S04]  /*e350*/  STL [R1+0x1a8], R171 ;  /* 0x0001a8ab01007387 */ /* 0x000fe80000100800 */
[----:B------:R1:W-:Y:S01]  /*e360*/  STL [R1+0x1a4], R170 ;  /* 0x0001a4aa01007387 */ /* 0x0003e20000100800 */
[----:B0-----:R-:W-:-:S02]  /*e370*/  @P2 IMAD.MOV.U32 R154, RZ, RZ, R164 ;  /* 0x000000ffff9a2224 */ /* 0x001fc400078e00a4 */
[----:B------:R-:W-:Y:S01]  /*e380*/  @P2 IMAD.MOV.U32 R155, RZ, RZ, R168 ;  /* 0x000000ffff9b2224 */ /* 0x000fe200078e00a8 */
[----:B------:R-:W3:Y:S01]  /*e390*/  LDL R164, [R1+0x7b8] ;  /* 0x0007b80001a47983 */ /* 0x000ee20000100800 */
[----:B------:R-:W-:-:S03]  /*e3a0*/  PRMT R19, RZ, 0x7610, R19 ;  /* 0x00007610ff137816 */ /* 0x000fc60000000013 */
[----:B------:R0:W3:Y:S04]  /*e3b0*/  @P2 LDG.E.U16 R191, desc[UR60][R154.64] ;  /* 0x0000003c9abf2981 */ /* 0x0000e8000c1e1500 */
[----:B-1----:R-:W3:Y:S04]  /*e3c0*/  LDL R170, [R1+0x7b4] ;  /* 0x0007b40001aa7983 */ /* 0x002ee80000100800 */
[----:B------:R-:W3:Y:S01]  /*e3d0*/  LDL R168, [R1+0x7ac] ;  /* 0x0007ac0001a87983 */ /* 0x000ee20000100800 */
[----:B0-----:R-:W-:Y:S02]  /*e3e0*/  @P2 IMAD.MOV.U32 R154, RZ, RZ, R166 ;  /* 0x000000ffff9a2224 */ /* 0x001fe400078e00a6 */
[----:B------:R-:W-:Y:S01]  /*e3f0*/  @P2 IMAD.MOV.U32 R155, RZ, RZ, R167 ;  /* 0x000000ffff9b2224 */ /* 0x000fe200078e00a7 */
[----:B------:R-:W-:Y:S01]  /*e400*/  ISETP.GT.AND P1, PT, R152, 0x43, PT ;  /* 0x000000439800780c */ /* 0x000fe20003f24270 */
[----:B------:R-:W3:Y:S04]  /*e410*/  LDL R167, [R1+0x7b0] ;  /* 0x0007b00001a77983 */ /* 0x000ee80000100800 */
[----:B------:R4:W3:Y:S01]  /*e420*/  @P2 LDG.E.U16 R19, desc[UR60][R154.64] ;  /* 0x0000003c9a132981 */ /* 0x0008e2000c1e1500 */
[----:B------:R-:W-:-:S02]  /*e430*/  PRMT R18, RZ, 0x7610, R18 ;  /* 0x00007610ff127816 */ /* 0x000fc40000000012 */
[----:B------:R-:W-:Y:S01]  /*e440*/  PRMT R189, RZ, 0x7610, R189 ;  /* 0x00007610ffbd7816 */ /* 0x000fe200000000bd */
[----:B------:R-:W3:Y:S01]  /*e450*/  LDL R166, [R1+0x79c] ;  /* 0x00079c0001a67983 */ /* 0x000ee20000100800 */
[----:B----4-:R-:W-:-:S03]  /*e460*/  @P0 IMAD.MOV.U32 R155, RZ, RZ, R162 ;  /* 0x000000ffff9b0224 */ /* 0x010fc600078e00a2 */
[----:B------:R-:W4:Y:S01]  /*e470*/  LDL R162, [R1+0x7a4] ;  /* 0x0007a40001a27983 */ /* 0x000f220000100800 */
[----:B------:R-:W-:-:S03]  /*e480*/  @P0 IMAD.MOV.U32 R154, RZ, RZ, R160 ;  /* 0x000000ffff9a0224 */ /* 0x000fc600078e00a0 */
[----:B------:R-:W4:Y:S04]  /*e490*/  LDL R160, [R1+0x7a8] ;  /* 0x0007a80001a07983 */ /* 0x000f280000100800 */
[----:B------:R2:W4:Y:S02]  /*e4a0*/  @P0 LDG.E.U16 R18, desc[UR60][R154.64] ;  /* 0x0000003c9a120981 */ /* 0x000524000c1e1500 */
[----:B--2---:R-:W-:Y:S02]  /*e4b0*/  @P0 IMAD.MOV.U32 R155, RZ, RZ, R159 ;  /* 0x000000ffff9b0224 */ /* 0x004fe400078e009f */
[----:B------:R-:W2:Y:S01]  /*e4c0*/  LDL R159, [R1+0x7a0] ;  /* 0x0007a000019f7983 */ /* 0x000ea20000100800 */
[----:B---3--:R-:W-:Y:S01]  /*e4d0*/  @P0 IMAD.MOV.U32 R154, RZ, RZ, R156 ;  /* 0x000000ffff9a0224 */ /* 0x008fe200078e009c */
[----:B------:R-:W-:-:S02]  /*e4e0*/  ISETP.GT.AND P2, PT, R152, 0x44, PT ;  /* 0x000000449800780c */ /* 0x000fc40003f44270 */
[----:B------:R-:W3:Y:S04]  /*e4f0*/  LDL R156, [R1+0x798] ;  /* 0x00079800019c7983 */ /* 0x000ee80000100800 */
[----:B------:R0:W3:Y:S02]  /*e500*/  @P0 LDG.E.U16 R189, desc[UR60][R154.64] ;  /* 0x0000003c9abd0981 */ /* 0x0000e4000c1e1500 */
[----:B0-----:R-:W-:Y:S02]  /*e510*/  @P1 IMAD.MOV.U32 R155, RZ, RZ, R163 ;  /* 0x000000ffff9b1224 */ /* 0x001fe400078e00a3 */
[----:B------:R-:W3:Y:S01]  /*e520*/  LDL R163, [R1+0x794] ;  /* 0x0007940001a37983 */ /* 0x000ee20000100800 */
[----:B------:R-:W-:Y:S01]  /*e530*/  PRMT R188, RZ, 0x7610, R188 ;  /* 0x00007610ffbc7816 */ /* 0x000fe200000000bc */
[----:B------:R-:W-:Y:S01]  /*e540*/  @P1 IMAD.MOV.U32 R154, RZ, RZ, R161 ;  /* 0x000000ffff9a1224 */ /* 0x000fe200078e00a1 */
[----:B------:R-:W-:Y:S01]  /*e550*/  PRMT R17, RZ, 0x7610, R17 ;  /* 0x00007610ff117816 */ /* 0x000fe20000000011 */
[----:B------:R-:W3:Y:S04]  /*e560*/  LDL R161, [R1+0x790] ;  /* 0x0007900001a17983 */ /* 0x000ee80000100800 */
[----:B------:R0:W3:Y:S01]  /*e570*/  @P1 LDG.E.U16 R188, desc[UR60][R154.64] ;  /* 0x0000003c9abc1981 */ /* 0x0000e2000c1e1500 */
[----:B------:R-:W-:Y:S01]  /*e580*/  PRMT R190, RZ, 0x7610, R190 ;  /* 0x00007610ffbe7816 */ /* 0x000fe200000000be */
[----:B0-----:R-:W-:-:S02]  /*e590*/  @P1 IMAD.MOV.U32 R154, RZ, RZ, R164 ;  /* 0x000000ffff9a1224 */ /* 0x001fc400078e00a4 */
[----:B------:R-:W3:Y:S01]  /*e5a0*/  LDL R164, [R1+0x78c] ;  /* 0x00078c0001a47983 */ /* 0x000ee20000100800 */
[----:B------:R-:W-:-:S05]  /*e5b0*/  @P1 IMAD.MOV.U32 R155, RZ, RZ, R170 ;  /* 0x000000ffff9b1224 */ /* 0x000fca00078e00aa */
[----:B------:R0:W3:Y:S02]  /*e5c0*/  @P1 LDG.E.U16 R17, desc[UR60][R154.64] ;  /* 0x0000003c9a111981 */ /* 0x0000e4000c1e1500 */
[----:B0-----:R-:W-:Y:S02]  /*e5d0*/  @P2 IMAD.MOV.U32 R154, RZ, RZ, R167 ;  /* 0x000000ffff9a2224 */ /* 0x001fe400078e00a7 */
[----:B------:R-:W-:Y:S01]  /*e5e0*/  @P2 IMAD.MOV.U32 R155, RZ, RZ, R168 ;  /* 0x000000ffff9b2224 */ /* 0x000fe200078e00a8 */
[----:B------:R-:W3:Y:S04]  /*e5f0*/  LDL R167, [R1+0x788] ;  /* 0x0007880001a77983 */ /* 0x000ee80000100800 */
[----:B------:R-:W3:Y:S04]  /*e600*/  LDL R168, [R1+0x784] ;  /* 0x0007840001a87983 */ /* 0x000ee80000100800 */
[----:B------:R4:W3:Y:S02]  /*e610*/  @P2 LDG.E.U16 R190, desc[UR60][R154.64] ;  /* 0x0000003c9abe2981 */ /* 0x0008e4000c1e1500 */
[----:B----4-:R-:W-:-:S02]  /*e620*/  @P2 IMAD.MOV.U32 R155, RZ, RZ, R162 ;  /* 0x000000ffff9b2224 */ /* 0x010fc400078e00a2 */
[----:B------:R-:W4:Y:S01]  /*e630*/  LDL R162, [R1+0x77c] ;  /* 0x00077c0001a27983 */ /* 0x000f220000100800 */
[----:B------:R-:W-:-:S03]  /*e640*/  @P2 IMAD.MOV.U32 R154, RZ, RZ, R160 ;  /* 0x000000ffff9a2224 */ /* 0x000fc600078e00a0 */
[----:B------:R-:W4:Y:S01]  /*e650*/  LDL R160, [R1+0x780] ;  /* 0x0007800001a07983 */ /* 0x000f220000100800 */
[----:B------:R-:W-:Y:S02]  /*e660*/  ISETP.GT.AND P0, PT, R152, 0x45, PT ;  /* 0x000000459800780c */ /* 0x000fe40003f04270 */
[----:B------:R-:W-:Y:S02]  /*e670*/  PRMT R16, RZ, 0x7610, R16 ;  /* 0x00007610ff107816 */ /* 0x000fe40000000010 */
[----:B------:R-:W-:-:S04]  /*e680*/  PRMT R3, RZ, 0x7610, R3 ;  /* 0x00007610ff037816 */ /* 0x000fc80000000003 */
[----:B------:R0:W4:Y:S05]  /*e690*/  @P2 LDG.E.U16 R16, desc[UR60][R154.64] ;  /* 0x0000003c9a102981 */ /* 0x00012a000c1e1500 */
[----:B0-----:R-:W-:Y:S02]  /*e6a0*/  @P0 IMAD.MOV.U32 R155, RZ, RZ, R166 ;  /* 0x000000ffff9b0224 */ /* 0x001fe400078e00a6 */
[----:B--2---:R-:W-:Y:S01]  /*e6b0*/  @P0 IMAD.MOV.U32 R154, RZ, RZ, R159 ;  /* 0x000000ffff9a0224 */ /* 0x004fe200078e009f */
[----:B------:R-:W-:Y:S01]  /*e6c0*/  ISETP.GT.AND P1, PT, R152, 0x46, PT ;  /* 0x000000469800780c */ /* 0x000fe20003f24270 */
[----:B------:R-:W2:Y:S04]  /*e6d0*/  LDL R159, [R1+0x778] ;  /* 0x00077800019f7983 */ /* 0x000ea80000100800 */
[----:B------:R3:W2:Y:S01]  /*e6e0*/  @P0 LDG.E.U16 R3, desc[UR60][R154.64] ;  /* 0x0000003c9a030981 */ /* 0x0006a2000c1e1500 */
[----:B------:R-:W-:-:S02]  /*e6f0*/  PRMT R15, RZ, 0x7610, R15 ;  /* 0x00007610ff0f7816 */ /* 0x000fc4000000000f */
[----:B------:R-:W-:Y:S01]  /*e700*/  ISETP.GT.AND P2, PT, R152, 0x47, PT ;  /* 0x000000479800780c */ /* 0x000fe20003f44270 */
[----:B------:R-:W2:Y:S01]  /*e710*/  LDL R166, [R1+0x764] ;  /* 0x0007640001a67983 */ /* 0x000ea20000100800 */
[----:B---3--:R-:W-:-:S03]  /*e720*/  @P0 IMAD.MOV.U32 R155, RZ, RZ, R163 ;  /* 0x000000ffff9b0224 */ /* 0x008fc600078e00a3 */
[----:B------:R-:W3:Y:S01]  /*e730*/  LDL R163, [R1+0x774] ;  /* 0x0007740001a37983 */ /* 0x000ee20000100800 */
[----:B------:R-:W-:Y:S01]  /*e740*/  @P0 IMAD.MOV.U32 R154, RZ, RZ, R156 ;  /* 0x000000ffff9a0224 */ /* 0x000fe200078e009c */
[----:B------:R-:W-:Y:S02]  /*e750*/  PRMT R169, RZ, 0x7610, R169 ;  /* 0x00007610ffa97816 */ /* 0x000fe400000000a9 */
[----:B------:R-:W-:Y:S01]  /*e760*/  PRMT R165, RZ, 0x7610, R165 ;  /* 0x00007610ffa57816 */ /* 0x000fe200000000a5 */
[----:B------:R-:W3:Y:S04]  /*e770*/  LDL R156, [R1+0x770] ;  /* 0x00077000019c7983 */ /* 0x000ee80000100800 */
[----:B------:R0:W3:Y:S02]  /*e780*/  @P0 LDG.E.U16 R15, desc[UR60][R154.64] ;  /* 0x0000003c9a0f0981 */ /* 0x0000e4000c1e1500 */
[----:B0-----:R-:W-:Y:S01]  /*e790*/  @P1 IMAD.MOV.U32 R154, RZ, RZ, R161 ;  /* 0x000000ffff9a1224 */ /* 0x001fe200078e00a1 */
[----:B------:R-:W-:Y:S01]  /*e7a0*/  PRMT R195, RZ, 0x7610, R195 ;  /* 0x00007610ffc37816 */ /* 0x000fe200000000c3 */
[----:B------:R-:W3:Y:S01]  /*e7b0*/  LDL R161, [R1+0x76c] ;  /* 0x00076c0001a17983 */ /* 0x000ee20000100800 */
[----:B------:R-:W-:Y:S01]  /*e7c0*/  @P1 IMAD.MOV.U32 R155, RZ, RZ, R164 ;  /* 0x000000ffff9b1224 */ /* 0x000fe200078e00a4 */
[----:B------:R-:W-:-:S02]  /*e7d0*/  PRMT R23, RZ, 0x7610, R23 ;  /* 0x00007610ff177816 */ /* 0x000fc40000000017 */
[----:B------:R-:W3:Y:S04]  /*e7e0*/  LDL R164, [R1+0x768] ;  /* 0x0007680001a47983 */ /* 0x000ee80000100800 */
[----:B------:R0:W3:Y:S02]  /*e7f0*/  @P1 LDG.E.U16 R169, desc[UR60][R154.64] ;  /* 0x0000003c9aa91981 */ /* 0x0000e4000c1e1500 */
[----:B0-----:R-:W-:Y:S02]  /*e800*/  @P1 IMAD.MOV.U32 R154, RZ, RZ, R167 ;  /* 0x000000ffff9a1224 */ /* 0x001fe400078e00a7 */
[----:B------:R-:W3:Y:S01]  /*e810*/  LDL R167, [R1+0x760] ;  /* 0x0007600001a77983 */ /* 0x000ee20000100800 */
[----:B------:R-:W-:-:S03]  /*e820*/  @P1 IMAD.MOV.U32 R155, RZ, RZ, R168 ;  /* 0x000000ffff9b1224 */ /* 0x000fc600078e00a8 */
[----:B------:R-:W3:Y:S04]  /*e830*/  LDL R168, [R1+0x75c] ;  /* 0x00075c0001a87983 */ /* 0x000ee80000100800 */
[----:B------:R4:W3:Y:S02]  /*e840*/  @P1 LDG.E.U16 R165, desc[UR60][R154.64] ;  /* 0x0000003c9aa51981 */ /* 0x0008e4000c1e1500 */
[----:B----4-:R-:W-:Y:S02]  /*e850*/  @P2 IMAD.MOV.U32 R155, RZ, RZ, R162 ;  /* 0x000000ffff9b2224 */ /* 0x010fe400078e00a2 */
[----:B------:R-:W-:-:S05]  /*e860*/  @P2 IMAD.MOV.U32 R154, RZ, RZ, R160 ;  /* 0x000000ffff9a2224 */ /* 0x000fca00078e00a0 */
[----:B------:R2:W4:Y:S02]  /*e870*/  @P2 LDG.E.U16 R195, desc[UR60][R154.64] ;  /* 0x0000003c9ac32981 */ /* 0x000524000c1e1500 */
[----:B--2---:R-:W-:Y:S02]  /*e880*/  @P2 IMAD.MOV.U32 R154, RZ, RZ, R159 ;  /* 0x000000ffff9a2224 */ /* 0x004fe400078e009f */
[----:B---3--:R-:W-:-:S05]  /*e890*/  @P2 IMAD.MOV.U32 R155, RZ, RZ, R163 ;  /* 0x000000ffff9b2224 */ /* 0x008fca00078e00a3 */
[----:B------:R0:W2:Y:S04]  /*e8a0*/  @P2 LDG.E.U16 R23, desc[UR60][R154.64] ;  /* 0x0000003c9a172981 */ /* 0x0000a8000c1e1500 */
[----:B------:R1:W-:Y:S04]  /*e8b0*/  STL [R1+0x178], R165 ;  /* 0x000178a501007387 */ /* 0x0003e80000100800 */
[----:B------:R-:W3:Y:S04]  /*e8c0*/  LDL R162, [R1+0x758] ;  /* 0x0007580001a27983 */ /* 0x000ee80000100800 */
[----:B------:R-:W3:Y:S04]  /*e8d0*/  LDL R160, [R1+0x750] ;  /* 0x0007500001a07983 */ /* 0x000ee80000100800 */
[----:B-1----:R-:W3:Y:S04]  /*e8e0*/  LDL R165, [R1+0x754] ;  /* 0x0007540001a57983 */ /* 0x002ee80000100800 */
[----:B----4-:R-:W-:Y:S04]  /*e8f0*/  STL [R1+0xd1c], R195 ;  /* 0x000d1cc301007387 */ /* 0x010fe80000100800 */
[----:B------:R-:W4:Y:S01]  /*e900*/  LDL R163, [R1+0x74c] ;  /* 0x00074c0001a37983 */ /* 0x000f220000100800 */
[----:B------:R-:W-:-:S02]  /*e910*/  ISETP.GT.AND P0, PT, R152, 0x48, PT ;  /* 0x000000489800780c */ /* 0x000fc40003f04270 */
[----:B------:R-:W-:Y:S01]  /*e920*/  PRMT R252, RZ, 0x7610, R252 ;  /* 0x00007610fffc7816 */ /* 0x000fe200000000fc */
[----:B------:R-:W4:Y:S01]  /*e930*/  LDL R159, [R1+0x748] ;  /* 0x00074800019f7983 */ /* 0x000f220000100800 */
[----:B------:R-:W-:-:S09]  /*e940*/  ISETP.GT.AND P1, PT, R152, 0x49, PT ;  /* 0x000000499800780c */ /* 0x000fd20003f24270 */
[----:B0-----:R-:W-:Y:S02]  /*e950*/  @P0 IMAD.MOV.U32 R154, RZ, RZ, R156 ;  /* 0x000000ffff9a0224 */ /* 0x001fe400078e009c */
[----:B------:R-:W-:-:S05]  /*e960*/  @P0 IMAD.MOV.U32 R155, RZ, RZ, R161 ;  /* 0x000000ffff9b0224 */ /* 0x000fca00078e00a1 */
[----:B------:R0:W4:Y:S01]  /*e970*/  @P0 LDG.E.U16 R252, desc[UR60][R154.64] ;  /* 0x0000003c9afc0981 */ /* 0x000122000c1e1500 */
[----:B------:R-:W-:Y:S01]  /*e980*/  PRMT R251, RZ, 0x7610, R251 ;  /* 0x00007610fffb7816 */ /* 0x000fe200000000fb */
[----:B0-----:R-:W-:Y:S02]  /*e990*/  @P0 IMAD.MOV.U32 R155, RZ, RZ, R166 ;  /* 0x000000ffff9b0224 */ /* 0x001fe400078e00a6 */
[----:B------:R-:W-:-:S05]  /*e9a0*/  @P0 IMAD.MOV.U32 R154, RZ, RZ, R164 ;  /* 0x000000ffff9a0224 */ /* 0x000fca00078e00a4 */
[----:B------:R0:W4:Y:S04]  /*e9b0*/  @P0 LDG.E.U16 R251, desc[UR60][R154.64] ;  /* 0x0000003c9afb0981 */ /* 0x000128000c1e1500 */
[----:B--2---:R-:W-:Y:S04]  /*e9c0*/  STL [R1+0xd20], R23 ;  /* 0x000d201701007387 */ /* 0x004fe80000100800 */
[----:B------:R-:W2:Y:S04]  /*e9d0*/  LDL R161, [R1+0x744] ;  /* 0x0007440001a17983 */ /* 0x000ea80000100800 */
[----:B------:R-:W2:Y:S04]  /*e9e0*/  LDL R156, [R1+0x740] ;  /* 0x00074000019c7983 */ /* 0x000ea80000100800 */
[----:B------:R-:W2:Y:S04]  /*e9f0*/  LDL R166, [R1+0x73c] ;  /* 0x00073c0001a67983 */ /* 0x000ea80000100800 */
[----:B------:R-:W2:Y:S04]  /*ea00*/  LDL R164, [R1+0x738] ;  /* 0x0007380001a47983 */ /* 0x000ea80000100800 */
[----:B------:R1:W-:Y:S01]  /*ea10*/  STL [R1+0x180], R169 ;  /* 0x000180a901007387 */ /* 0x0003e20000100800 */
[----:B0-----:R-:W-:-:S03]  /*ea20*/  @P1 IMAD.MOV.U32 R154, RZ, RZ, R167 ;  /* 0x000000ffff9a1224 */ /* 0x001fc600078e00a7 */
[----:B------:R-:W2:Y:S04]  /*ea30*/  LDL R167, [R1+0x730] ;  /* 0x0007300001a77983 */ /* 0x000ea80000100800 */
[----:B-1----:R-:W2:Y:S01]  /*ea40*/  LDL R169, [R1+0x734] ;  /* 0x0007340001a97983 */ /* 0x002ea20000100800 */
[----:B------:R-:W-:Y:S01]  /*ea50*/  ISETP.GT.AND P2, PT, R152, 0x4a, PT ;  /* 0x0000004a9800780c */ /* 0x000fe20003f44270 */
[----:B------:R-:W-:Y:S01]  /*ea60*/  @P1 IMAD.MOV.U32 R155, RZ, RZ, R168 ;  /* 0x000000ffff9b1224 */ /* 0x000fe200078e00a8 */
[----:B------:R-:W-:Y:S01]  /*ea70*/  PRMT R249, RZ, 0x7610, R249 ;  /* 0x00007610fff97816 */ /* 0x000fe200000000f9 */
[----:B------:R-:W2:Y:S01]  /*ea80*/  LDL R168, [R1+0x72c] ;  /* 0x00072c0001a87983 */ /* 0x000ea20000100800 */
[----:B------:R-:W-:-:S04]  /*ea90*/  PRMT R246, RZ, 0x7610, R246 ;  /* 0x00007610fff67816 */ /* 0x000fc800000000f6 */
[----:B------:R3:W2:Y:S02]  /*eaa0*/  @P1 LDG.E.U16 R249, desc[UR60][R154.64] ;  /* 0x0000003c9af91981 */ /* 0x0006a4000c1e1500 */
[----:B---3--:R-:W-:Y:S02]  /*eab0*/  @P1 IMAD.MOV.U32 R154, RZ, RZ, R162 ;  /* 0x000000ffff9a1224 */ /* 0x008fe400078e00a2 */
[----:B------:R-:W3:Y:S01]  /*eac0*/  LDL R162, [R1+0x728] ;  /* 0x0007280001a27983 */ /* 0x000ee20000100800 */
[----:B------:R-:W-:-:S03]  /*ead0*/  @P1 IMAD.MOV.U32 R155, RZ, RZ, R165 ;  /* 0x000000ffff9b1224 */ /* 0x000fc600078e00a5 */
[----:B------:R-:W3:Y:S04]  /*eae0*/  LDL R165, [R1+0x724] ;  /* 0x0007240001a57983 */ /* 0x000ee80000100800 */
[----:B------:R0:W3:Y:S02]  /*eaf0*/  @P1 LDG.E.U16 R246, desc[UR60][R154.64] ;  /* 0x0000003c9af61981 */ /* 0x0000e4000c1e1500 */
[----:B0-----:R-:W-:Y:S02]  /*eb00*/  @P2 IMAD.MOV.U32 R154, RZ, RZ, R160 ;  /* 0x000000ffff9a2224 */ /* 0x001fe400078e00a0 */
[----:B------:R-:W3:Y:S01]  /*eb10*/  LDL R160, [R1+0x720] ;  /* 0x0007200001a07983 */ /* 0x000ee20000100800 */
[----:B----4-:R-:W-:-:S03]  /*eb20*/  @P2 IMAD.MOV.U32 R155, RZ, RZ, R163 ;  /* 0x000000ffff9b2224 */ /* 0x010fc600078e00a3 */
[----:B------:R-:W4:Y:S01]  /*eb30*/  LDL R163, [R1+0x71c] ;  /* 0x00071c0001a37983 */ /* 0x000f220000100800 */
[----:B------:R-:W-:Y:S02]  /*eb40*/  ISETP.GT.AND P0, PT, R152, 0x4b, PT ;  /* 0x0000004b9800780c */ /* 0x000fe40003f04270 */
[----:B------:R-:W-:Y:S02]  /*eb50*/  PRMT R245, RZ, 0x7610, R245 ;  /* 0x00007610fff57816 */ /* 0x000fe400000000f5 */
[----:B------:R-:W-:-:S04]  /*eb60*/  PRMT R243, RZ, 0x7610, R243 ;  /* 0x00007610fff37816 */ /* 0x000fc800000000f3 */
[----:B------:R0:W4:Y:S01]  /*eb70*/  @P2 LDG.E.U16 R245, desc[UR60][R154.64] ;  /* 0x0000003c9af52981 */ /* 0x000122000c1e1500 */
[----:B------:R-:W-:Y:S02]  /*eb80*/  ISETP.GT.AND P1, PT, R152, 0x4c, PT ;  /* 0x0000004c9800780c */ /* 0x000fe40003f24270 */
[----:B------:R-:W-:Y:S01]  /*eb90*/  PRMT R242, RZ, 0x7610, R242 ;  /* 0x00007610fff27816 */ /* 0x000fe200000000f2 */
[----:B0-----:R-:W-:Y:S02]  /*eba0*/  @P2 IMAD.MOV.U32 R154, RZ, RZ, R159 ;  /* 0x000000ffff9a2224 */ /* 0x001fe400078e009f */
[----:B------:R-:W4:Y:S01]  /*ebb0*/  LDL R159, [R1+0x718] ;  /* 0x00071800019f7983 */ /* 0x000f220000100800 */
[----:B------:R-:W-:Y:S02]  /*ebc0*/  PRMT R241, RZ, 0x7610, R241 ;  /* 0x00007610fff17816 */ /* 0x000fe400000000f1 */
[----:B------:R-:W-:Y:S01]  /*ebd0*/  PRMT R239, RZ, 0x7610, R239 ;  /* 0x00007610ffef7816 */ /* 0x000fe200000000ef */
[----:B--2---:R-:W-:-:S02]  /*ebe0*/  @P2 IMAD.MOV.U32 R155, RZ, RZ, R161 ;  /* 0x000000ffff9b2224 */ /* 0x004fc400078e00a1 */
[----:B------:R-:W2:Y:S04]  /*ebf0*/  LDL R161, [R1+0x714] ;  /* 0x0007140001a17983 */ /* 0x000ea80000100800 */
[----:B------:R0:W2:Y:S02]  /*ec00*/  @P2 LDG.E.U16 R243, desc[UR60][R154.64] ;  /* 0x0000003c9af32981 */ /* 0x0000a4000c1e1500 */
[----:B0-----:R-:W-:Y:S02]  /*ec10*/  @P0 IMAD.MOV.U32 R154, RZ, RZ, R156 ;  /* 0x000000ffff9a0224 */ /* 0x001fe400078e009c */
[----:B------:R-:W-:Y:S01]  /*ec20*/  @P0 IMAD.MOV.U32 R155, RZ, RZ, R166 ;  /* 0x000000ffff9b0224 */ /* 0x000fe200078e00a6 */
[----:B------:R-:W2:Y:S04]  /*ec30*/  LDL R156, [R1+0x710] ;  /* 0x00071000019c7983 */ /* 0x000ea80000100800 */
[----:B------:R0:W2:Y:S04]  /*ec40*/  @P0 LDG.E.U16 R242, desc[UR60][R154.64] ;  /* 0x0000003c9af20981 */ /* 0x0000a8000c1e1500 */
[----:B------:R-:W2:Y:S01]  /*ec50*/  LDL R166, [R1+0x70c] ;  /* 0x00070c0001a67983 */ /* 0x000ea20000100800 */
[----:B0-----:R-:W-:-:S02]  /*ec60*/  @P0 IMAD.MOV.U32 R154, RZ, RZ, R164 ;  /* 0x000000ffff9a0224 */ /* 0x001fc400078e00a4 */
[----:B------:R-:W-:Y:S01]  /*ec70*/  @P0 IMAD.MOV.U32 R155, RZ, RZ, R169 ;  /* 0x000000ffff9b0224 */ /* 0x000fe200078e00a9 */
[----:B------:R-:W2:Y:S04]  /*ec80*/  LDL R164, [R1+0x708] ;  /* 0x0007080001a47983 */ /* 0x000ea80000100800 */
[----:B------:R0:W2:Y:S01]  /*ec90*/  @P0 LDG.E.U16 R241, desc[UR60][R154.64] ;  /* 0x0000003c9af10981 */ /* 0x0000a2000c1e1500 */
[----:B------:R-:W-:Y:S01]  /*eca0*/  ISETP.GT.AND P2, PT, R152, 0x4d, PT ;  /* 0x0000004d9800780c */ /* 0x000fe20003f44270 */
[----:B0-----:R-:W-:Y:S02]  /*ecb0*/  @P1 IMAD.MOV.U32 R154, RZ, RZ, R167 ;  /* 0x000000ffff9a1224 */ /* 0x001fe400078e00a7 */
[----:B------:R-:W2:Y:S01]  /*ecc0*/  LDL R167, [R1+0x704] ;  /* 0x0007040001a77983 */ /* 0x000ea20000100800 */
[----:B------:R-:W-:Y:S01]  /*ecd0*/  @P1 IMAD.MOV.U32 R155, RZ, RZ, R168 ;  /* 0x000000ffff9b1224 */ /* 0x000fe200078e00a8 */
[----:B------:R-:W-:-:S04]  /*ece0*/  PRMT R237, RZ, 0x7610, R237 ;  /* 0x00007610ffed7816 */ /* 0x000fc800000000ed */
[----:B------:R3:W2:Y:S02]  /*ecf0*/  @P1 LDG.E.U16 R239, desc[UR60][R154.64] ;  /* 0x0000003c9aef1981 */ /* 0x0006a4000c1e1500 */
[----:B---3--:R-:W-:Y:S02]  /*ed00*/  @P1 IMAD.MOV.U32 R154, RZ, RZ, R162 ;  /* 0x000000ffff9a1224 */ /* 0x008fe400078e00a2 */
[----:B------:R-:W-:Y:S01]  /*ed10*/  @P1 IMAD.MOV.U32 R155, RZ, RZ, R165 ;  /* 0x000000ffff9b1224 */ /* 0x000fe200078e00a5 */
[----:B------:R-:W3:Y:S04]  /*ed20*/  LDL R162, [R1+0x700] ;  /* 0x0007000001a27983 */ /* 0x000ee80000100800 */
[----:B------:R-:W3:Y:S04]  /*ed30*/  LDL R165, [R1+0x6fc] ;  /* 0x0006fc0001a57983 */ /* 0x000ee80000100800 */
[----:B------:R0:W3:Y:S02]  /*ed40*/  @P1 LDG.E.U16 R237, desc[UR60][R154.64] ;  /* 0x0000003c9aed1981 */ /* 0x0000e4000c1e1500 */
[----:B0-----:R-:W-:-:S02]  /*ed50*/  @P2 IMAD.MOV.U32 R154, RZ, RZ, R160 ;  /* 0x000000ffff9a2224 */ /* 0x001fc400078e00a0 */
[----:B------:R-:W3:Y:S01]  /*ed60*/  LDL R160, [R1+0x6f8] ;  /* 0x0006f80001a07983 */ /* 0x000ee20000100800 */
[----:B----4-:R-:W-:-:S03]  /*ed70*/  @P2 IMAD.MOV.U32 R155, RZ, RZ, R163 ;  /* 0x000000ffff9b2224 */ /* 0x010fc600078e00a3 */
[----:B------:R-:W4:Y:S01]  /*ed80*/  LDL R163, [R1+0x6f4] ;  /* 0x0006f40001a37983 */ /* 0x000f220000100800 */
[----:B------:R-:W-:Y:S02]  /*ed90*/  ISETP.GT.AND P0, PT, R152, 0x4e, PT ;  /* 0x0000004e9800780c */ /* 0x000fe40003f04270 */
[----:B------:R-:W-:Y:S02]  /*eda0*/  PRMT R236, RZ, 0x7610, R236 ;  /* 0x00007610ffec7816 */ /* 0x000fe400000000ec */
[----:B------:R-:W-:-:S04]  /*edb0*/  PRMT R235, RZ, 0x7610, R235 ;  /* 0x00007610ffeb7816 */ /* 0x000fc800000000eb */
[----:B------:R0:W4:Y:S01]  /*edc0*/  @P2 LDG.E.U16 R236, desc[UR60][R154.64] ;  /* 0x0000003c9aec2981 */ /* 0x000122000c1e1500 */
[----:B------:R-:W-:Y:S01]  /*edd0*/  PRMT R23, RZ, 0x7610, R23 ;  /* 0x00007610ff177816 */ /* 0x000fe20000000017 */
[----:B0-----:R-:W-:Y:S01]  /*ede0*/  @P2 IMAD.MOV.U32 R154, RZ, RZ, R159 ;  /* 0x000000ffff9a2224 */ /* 0x001fe200078e009f */
[----:B------:R-:W-:Y:S01]  /*edf0*/  PRMT R158, RZ, 0x7610, R158 ;  /* 0x00007610ff9e7816 */ /* 0x000fe2000000009e */
[----:B------:R-:W4:Y:S01]  /*ee00*/  LDL R159, [R1+0x6f0] ;  /* 0x0006f000019f7983 */ /* 0x000f220000100800 */
[----:B------:R-:W-:Y:S02]  /*ee10*/  ISETP.GT.AND P1, PT, R152, 0x4f, PT ;  /* 0x0000004f9800780c */ /* 0x000fe40003f24270 */
[----:B------:R-:W-:Y:S01]  /*ee20*/  PRMT R4, RZ, 0x7610, R4 ;  /* 0x00007610ff047816 */ /* 0x000fe20000000004 */
[----:B--2---:R-:W-:Y:S01]  /*ee30*/  @P2 IMAD.MOV.U32 R155, RZ, RZ, R161 ;  /* 0x000000ffff9b2224 */ /* 0x004fe200078e00a1 */
[----:B------:R-:W-:Y:S01]  /*ee40*/  PRMT R21, RZ, 0x7610, R21 ;  /* 0x00007610ff157816 */ /* 0x000fe20000000015 */
[----:B------:R-:W2:Y:S04]  /*ee50*/  LDL R161, [R1+0x6ec] ;  /* 0x0006ec0001a17983 */ /* 0x000ea80000100800 */
[----:B------:R0:W2:Y:S02]  /*ee60*/  @P2 LDG.E.U16 R235, desc[UR60][R154.64] ;  /* 0x0000003c9aeb2981 */ /* 0x0000a4000c1e1500 */
[----:B0-----:R-:W-:-:S02]  /*ee70*/  @P0 IMAD.MOV.U32 R154, RZ, RZ, R156 ;  /* 0x000000ffff9a0224 */ /* 0x001fc400078e009c */
[----:B------:R-:W2:Y:S01]  /*ee80*/  LDL R156, [R1+0x6e8] ;  /* 0x0006e800019c7983 */ /* 0x000ea20000100800 */
[----:B------:R-:W-:-:S03]  /*ee90*/  @P0 IMAD.MOV.U32 R155, RZ, RZ, R166 ;  /* 0x000000ffff9b0224 */ /* 0x000fc600078e00a6 */
[----:B------:R-:W2:Y:S04]  /*eea0*/  LDL R166, [R1+0x6e4] ;  /* 0x0006e40001a67983 */ /* 0x000ea80000100800 */
[----:B------:R0:W2:Y:S02]  /*eeb0*/  @P0 LDG.E.U16 R23, desc[UR60][R154.64] ;  /* 0x0000003c9a170981 */ /* 0x0000a4000c1e1500 */
[----:B0-----:R-:W-:Y:S02]  /*eec0*/  @P0 IMAD.MOV.U32 R154, RZ, RZ, R164 ;  /* 0x000000ffff9a0224 */ /* 0x001fe400078e00a4 */
        /* <DEDUP_REMOVED lines=8> */
[----:B------:R-:W-:Y:S02]  /*ef50*/  ISETP.GT.AND P2, PT, R152, 0x50, PT ;  /* 0x000000509800780c */ /* 0x000fe40003f44270 */
[----:B------:R-:W-:-:S11]  /*ef60*/  PRMT R233, RZ, 0x7610, R233 ;  /* 0x00007610ffe97816 */ /* 0x000fd600000000e9 */
[----:B0-----:R-:W-:Y:S02]  /*ef70*/  @P2 IMAD.MOV.U32 R154, RZ, RZ, R159 ;  /* 0x000000ffff9a2224 */ /* 0x001fe400078e009f */
[----:B--2---:R-:W-:-:S05]  /*ef80*/  @P2 IMAD.MOV.U32 R155, RZ, RZ, R161 ;  /* 0x000000ffff9b2224 */ /* 0x004fca00078e00a1 */
[----:B------:R0:W2:Y:S04]  /*ef90*/  @P2 LDG.E.U16 R233, desc[UR60][R154.64] ;  /* 0x0000003c9ae92981 */ /* 0x0000a8000c1e1500 */
[----:B------:R1:W-:Y:S04]  /*efa0*/  STL [R1+0x138], R23 ;  /* 0x0001381701007387 */ /* 0x0003e80000100800 */
[----:B------:R-:W2:Y:S04]  /*efb0*/  LDL R167, [R1+0x6dc] ;  /* 0x0006dc0001a77983 */ /* 0x000ea80000100800 */
[----:B------:R-:W2:Y:S04]  /*efc0*/  LDL R164, [R1+0x6d4] ;  /* 0x0006d40001a47983 */ /* 0x000ea80000100800 */
[----:B-1----:R-:W2:Y:S04]  /*efd0*/  LDL R23, [R1+0x6e0] ;  /* 0x0006e00001177983 */ /* 0x002ea80000100800 */
[----:B------:R1:W-:Y:S04]  /*efe0*/  STL [R1+0x12c], R158 ;  /* 0x00012c9e01007387 */ /* 0x0003e80000100800 */
[----:B------:R-:W2:Y:S04]  /*eff0*/  LDL R165, [R1+0x6cc] ;  /* 0x0006cc0001a57983 */ /* 0x000ea80000100800 */
[----:B------:R-:W2:Y:S04]  /*f000*/  LDL R162, [R1+0x6d0] ;  /* 0x0006d00001a27983 */ /* 0x000ea80000100800 */
[----:B-1----:R-:W2:Y:S04]  /*f010*/  LDL R158, [R1+0x6d8] ;  /* 0x0006d800019e7983 */ /* 0x002ea80000100800 */
[----:B---3--:R-:W-:Y:S04]  /*f020*/  STL [R1+0xd28], R4 ;  /* 0x000d280401007387 */ /* 0x008fe80000100800 */
[----:B------:R-:W3:Y:S04]  /*f030*/  LDL R163, [R1+0x6c4] ;  /* 0x0006c40001a37983 */ /* 0x000ee80000100800 */
[----:B------:R-:W3:Y:S01]  /*f040*/  LDL R160, [R1+0x6c8] ;  /* 0x0006c80001a07983 */ /* 0x000ee20000100800 */
[----:B0-----:R-:W-:-:S02]  /*f050*/  @P2 IMAD.MOV.U32 R154, RZ, RZ, R156 ;  /* 0x000000ffff9a2224 */ /* 0x001fc400078e009c */
[----:B------:R-:W-:Y:S01]  /*f060*/  @P2 IMAD.MOV.U32 R155, RZ, RZ, R166 ;  /* 0x000000ffff9b2224 */ /* 0x000fe200078e00a6 */
[----:B----4-:R-:W-:Y:S04]  /*f070*/  STL [R1+0xd2c], R21 ;  /* 0x000d2c1501007387 */ /* 0x010fe80000100800 */
[----:B------:R-:W4:Y:S04]  /*f080*/  LDL R161, [R1+0x6bc] ;  /* 0x0006bc0001a17983 */ /* 0x000f280000100800 */
[----:B------:R-:W4:Y:S04]  /*f090*/  LDL R159, [R1+0x6c0] ;  /* 0x0006c000019f7983 */ /* 0x000f280000100800 */
[----:B------:R-:W4:Y:S04]  /*f0a0*/  LDL R166, [R1+0x6b4] ;  /* 0x0006b40001a67983 */ /* 0x000f280000100800 */
[----:B------:R-:W4:Y:S01]  /*f0b0*/  LDL R156, [R1+0x6b8] ;  /* 0x0006b800019c7983 */ /* 0x000f220000100800 */
[----:B------:R-:W-:-:S02]  /*f0c0*/  ISETP.GT.AND P0, PT, R152, 0x51, PT ;  /* 0x000000519800780c */ /* 0x000fc40003f04270 */
[----:B------:R-:W-:Y:S02]  /*f0d0*/  PRMT R232, RZ, 0x7610, R232 ;  /* 0x00007610ffe87816 */ /* 0x000fe400000000e8 */
[C---:B------:R-:W-:Y:S02]  /*f0e0*/  ISETP.GT.AND P1, PT, R152.reuse, 0x52, PT ;  /* 0x000000529800780c */ /* 0x040fe40003f24270 */
[----:B------:R-:W-:Y:S02]  /*f0f0*/  PRMT R230, RZ, 0x7610, R230 ;  /* 0x00007610ffe67816 */ /* 0x000fe400000000e6 */
[----:B------:R2:W4:Y:S01]  /*f100*/  @P2 LDG.E.U16 R232, desc[UR60][R154.64] ;  /* 0x0000003c9ae82981 */ /* 0x000522000c1e1500 */
[----:B------:R-:W-:Y:S02]  /*f110*/  PRMT R229, RZ, 0x7610, R229 ;  /* 0x00007610ffe57816 */ /* 0x000fe400000000e5 */
[----:B------:R-:W-:Y:S02]  /*f120*/  ISETP.GT.AND P2, PT, R152, 0x53, PT ;  /* 0x000000539800780c */ /* 0x000fe40003f44270 */
[----:B------:R-:W-:-:S02]  /*f130*/  PRMT R227, RZ, 0x7610, R227 ;  /* 0x00007610ffe37816 */ /* 0x000fc400000000e3 */
[----:B------:R-:W-:Y:S02]  /*f140*/  PRMT R226, RZ, 0x7610, R226 ;  /* 0x00007610ffe27816 */ /* 0x000fe400000000e2 */
[----:B------:R-:W-:Y:S01]  /*f150*/  PRMT R225, RZ, 0x7610, R225 ;  /* 0x00007610ffe17816 */ /* 0x000fe200000000e1 */
[----:B--2---:R-:W-:Y:S02]  /*f160*/  @P0 IMAD.MOV.U32 R155, RZ, RZ, R167 ;  /* 0x000000ffff9b0224 */ /* 0x004fe400078e00a7 */
[----:B------:R-:W2:Y:S01]  /*f170*/  LDL R167, [R1+0x6ac] ;  /* 0x0006ac0001a77983 */ /* 0x000ea20000100800 */
[----:B------:R-:W-:-:S03]  /*f180*/  @P0 IMAD.MOV.U32 R154, RZ, RZ, R23 ;  /* 0x000000ffff9a0224 */ /* 0x000fc600078e0017 */
[----:B------:R-:W2:Y:S04]  /*f190*/  LDL R23, [R1+0x6b0] ;  /* 0x0006b00001177983 */ /* 0x000ea80000100800 */
[----:B------:R0:W2:Y:S02]  /*f1a0*/  @P0 LDG.E.U16 R230, desc[UR60][R154.64] ;  /* 0x0000003c9ae60981 */ /* 0x0000a4000c1e1500 */
[----:B0-----:R-:W-:Y:S02]  /*f1b0*/  @P0 IMAD.MOV.U32 R155, RZ, RZ, R164 ;  /* 0x000000ffff9b0224 */ /* 0x001fe400078e00a4 */
[----:B------:R-:W2:Y:S01]  /*f1c0*/  LDL R164, [R1+0x6a4] ;  /* 0x0006a40001a47983 */ /* 0x000ea20000100800 */
[----:B------:R-:W-:-:S03]  /*f1d0*/  @P0 IMAD.MOV.U32 R154, RZ, RZ, R158 ;  /* 0x000000ffff9a0224 */ /* 0x000fc600078e009e */
[----:B------:R-:W2:Y:S04]  /*f1e0*/  LDL R158, [R1+0x6a8] ;  /* 0x0006a800019e7983 */ /* 0x000ea80000100800 */
[----:B------:R0:W2:Y:S02]  /*f1f0*/  @P0 LDG.E.U16 R229, desc[UR60][R154.64] ;  /* 0x0000003c9ae50981 */ /* 0x0000a4000c1e1500 */
[----:B0-----:R-:W-:Y:S02]  /*f200*/  @P1 IMAD.MOV.U32 R155, RZ, RZ, R165 ;  /* 0x000000ffff9b1224 */ /* 0x001fe400078e00a5 */
[----:B------:R-:W-:Y:S01]  /*f210*/  @P1 IMAD.MOV.U32 R154, RZ, RZ, R162 ;  /* 0x000000ffff9a1224 */ /* 0x000fe200078e00a2 */
[----:B------:R-:W2:Y:S04]  /*f220*/  LDL R165, [R1+0x69c] ;  /* 0x00069c0001a57983 */ /* 0x000ea80000100800 */
[----:B------:R-:W2:Y:S04]  /*f230*/  LDL R162, [R1+0x6a0] ;  /* 0x0006a00001a27983 */ /* 0x000ea80000100800 */
[----:B------:R3:W2:Y:S02]  /*f240*/  @P1 LDG.E.U16 R227, desc[UR60][R154.64] ;  /* 0x0000003c9ae31981 */ /* 0x0006a4000c1e1500 */
[----:B---3--:R-:W-:-:S02]  /*f250*/  @P1 IMAD.MOV.U32 R154, RZ, RZ, R160 ;  /* 0x000000ffff9a1224 */ /* 0x008fc400078e00a0 */
[----:B------:R-:W-:Y:S01]  /*f260*/  @P1 IMAD.MOV.U32 R155, RZ, RZ, R163 ;  /* 0x000000ffff9b1224 */ /* 0x000fe200078e00a3 */
[----:B------:R-:W3:Y:S04]  /*f270*/  LDL R160, [R1+0x698] ;  /* 0x0006980001a07983 */ /* 0x000ee80000100800 */
[----:B------:R-:W3:Y:S04]  /*f280*/  LDL R163, [R1+0x694] ;  /* 0x0006940001a37983 */ /* 0x000ee80000100800 */
[----:B------:R4:W3:Y:S02]  /*f290*/  @P1 LDG.E.U16 R226, desc[UR60][R154.64] ;  /* 0x0000003c9ae21981 */ /* 0x0008e4000c1e1500 */
[----:B----4-:R-:W-:-:S02]  /*f2a0*/  @P2 IMAD.MOV.U32 R155, RZ, RZ, R161 ;  /* 0x000000ffff9b2224 */ /* 0x010fc400078e00a1 */
[----:B------:R-:W4:Y:S01]  /*f2b0*/  LDL R161, [R1+0x68c] ;  /* 0x00068c0001a17983 */ /* 0x000f220000100800 */
[----:B------:R-:W-:-:S03]  /*f2c0*/  @P2 IMAD.MOV.U32 R154, RZ, RZ, R159 ;  /* 0x000000ffff9a2224 */ /* 0x000fc600078e009f */
[----:B------:R-:W4:Y:S04]  /*f2d0*/  LDL R159, [R1+0x690] ;  /* 0x00069000019f7983 */ /* 0x000f280000100800 */
[----:B------:R0:W4:Y:S02]  /*f2e0*/  @P2 LDG.E.U16 R225, desc[UR60][R154.64] ;  /* 0x0000003c9ae12981 */ /* 0x000124000c1e1500 */
[----:B0-----:R-:W-:Y:S02]  /*f2f0*/  @P2 IMAD.MOV.U32 R154, RZ, RZ, R156 ;  /* 0x000000ffff9a2224 */ /* 0x001fe400078e009c */
[----:B------:R-:W-:Y:S01]  /*f300*/  @P2 IMAD.MOV.U32 R155, RZ, RZ, R166 ;  /* 0x000000ffff9b2224 */ /* 0x000fe200078e00a6 */
        /* <DEDUP_REMOVED lines=13> */
[----:B------:R-:W-:Y:S02]  /*f3e0*/  @P0 IMAD.MOV.U32 R154, RZ, RZ, R23 ;  /* 0x000000ffff9a0224 */ /* 0x000fe400078e0017 */
[----:B------:R-:W2:Y:S04]  /*f3f0*/  LDL R23, [R1+0x680] ;  /* 0x0006800001177983 */ /* 0x000ea80000100800 */
[----:B------:R0:W2:Y:S02]  /*f400*/  @P0 LDG.E.U16 R223, desc[UR60][R154.64] ;  /* 0x0000003c9adf0981 */ /* 0x0000a4000c1e1500 */
[----:B0-----:R-:W-:-:S02]  /*f410*/  @P0 IMAD.MOV.U32 R155, RZ, RZ, R164 ;  /* 0x000000ffff9b0224 */ /* 0x001fc400078e00a4 */
[----:B------:R-:W2:Y:S01]  /*f420*/  LDL R164, [R1+0x678] ;  /* 0x0006780001a47983 */ /* 0x000ea20000100800 */
[----:B------:R-:W-:-:S03]  /*f430*/  @P0 IMAD.MOV.U32 R154, RZ, RZ, R158 ;  /* 0x000000ffff9a0224 */ /* 0x000fc600078e009e */
[----:B------:R-:W2:Y:S04]  /*f440*/  LDL R158, [R1+0x67c] ;  /* 0x00067c00019e7983 */ /* 0x000ea80000100800 */
[----:B------:R0:W2:Y:S02]  /*f450*/  @P0 LDG.E.U16 R221, desc[UR60][R154.64] ;  /* 0x0000003c9add0981 */ /* 0x0000a4000c1e1500 */
[----:B0-----:R-:W-:Y:S02]  /*f460*/  @P1 MOV R155, R165 ;  /* 0x000000a5009b1202 */ /* 0x001fe40000000f00 */
[----:B------:R-:W2:Y:S01]  /*f470*/  LDL R165, [R1+0x674] ;  /* 0x0006740001a57983 */ /* 0x000ea20000100800 */
[----:B------:R-:W-:Y:S01]  /*f480*/  @P1 IMAD.MOV.U32 R154, RZ, RZ, R162 ;  /* 0x000000ffff9a1224 */ /* 0x000fe200078e00a2 */
[----:B------:R-:W-:-:S02]  /*f490*/  PRMT R2, RZ, 0x7610, R2 ;  /* 0x00007610ff027816 */ /* 0x000fc40000000002 */
[----:B------:R-:W2:Y:S04]  /*f4a0*/  LDL R162, [R1+0x670] ;  /* 0x0006700001a27983 */ /* 0x000ea80000100800 */
[----:B------:R3:W2:Y:S02]  /*f4b0*/  @P1 LDG.E.U16 R219, desc[UR60][R154.64] ;  /* 0x0000003c9adb1981 */ /* 0x0006a4000c1e1500 */
[----:B---3--:R-:W-:Y:S01]  /*f4c0*/  @P1 IMAD.MOV.U32 R154, RZ, RZ, R160 ;  /* 0x000000ffff9a1224 */ /* 0x008fe200078e00a0 */
[----:B------:R-:W-:Y:S01]  /*f4d0*/  ISETP.GT.AND P0, PT, R152, 0x57, PT ;  /* 0x000000579800780c */ /* 0x000fe20003f04270 */
[----:B------:R-:W3:Y:S01]  /*f4e0*/  LDL R160, [R1+0x668] ;  /* 0x0006680001a07983 */ /* 0x000ee20000100800 */
[----:B------:R-:W-:Y:S01]  /*f4f0*/  @P1 IMAD.MOV.U32 R155, RZ, RZ, R163 ;  /* 0x000000ffff9b1224 */ /* 0x000fe200078e00a3 */
[----:B------:R-:W-:-:S02]  /*f500*/  PRMT R13, RZ, 0x7610, R13 ;  /* 0x00007610ff0d7816 */ /* 0x000fc4000000000d */
[----:B------:R-:W3:Y:S04]  /*f510*/  LDL R163, [R1+0x66c] ;  /* 0x00066c0001a37983 */ /* 0x000ee80000100800 */
[----:B------:R4:W3:Y:S02]  /*f520*/  @P1 LDG.E.U16 R217, desc[UR60][R154.64] ;  /* 0x0000003c9ad91981 */ /* 0x0008e4000c1e1500 */
[----:B----4-:R-:W-:Y:S01]  /*f530*/  @P2 IMAD.MOV.U32 R155, RZ, RZ, R161 ;  /* 0x000000ffff9b2224 */ /* 0x010fe200078e00a1 */
[----:B------:R-:W-:Y:S01]  /*f540*/  PRMT R12, RZ, 0x7610, R12 ;  /* 0x00007610ff0c7816 */ /* 0x000fe2000000000c */
[----:B------:R-:W4:Y:S01]  /*f550*/  LDL R161, [R1+0x664] ;  /* 0x0006640001a17983 */ /* 0x000f220000100800 */
[----:B------:R-:W-:-:S03]  /*f560*/  @P2 IMAD.MOV.U32 R154, RZ, RZ, R159 ;  /* 0x000000ffff9a2224 */ /* 0x000fc600078e009f */
[----:B------:R-:W4:Y:S04]  /*f570*/  LDL R159, [R1+0x65c] ;  /* 0x00065c00019f7983 */ /* 0x000f280000100800 */
[----:B------:R0:W3:Y:S02]  /*f580*/  @P2 LDG.E.U16 R157, desc[UR60][R154.64] ;  /* 0x0000003c9a9d2981 */ /* 0x0000e4000c1e1500 */
[----:B0-----:R-:W-:Y:S02]  /*f590*/  @P2 IMAD.MOV.U32 R154, RZ, RZ, R156 ;  /* 0x000000ffff9a2224 */ /* 0x001fe400078e009c */
[----:B------:R-:W-:-:S05]  /*f5a0*/  @P2 IMAD.MOV.U32 R155, RZ, RZ, R166 ;  /* 0x000000ffff9b2224 */ /* 0x000fca00078e00a6 */
[----:B------:R2:W4:Y:S02]  /*f5b0*/  @P2 LDG.E.U16 R2, desc[UR60][R154.64] ;  /* 0x0000003c9a022981 */ /* 0x000524000c1e1500 */
[----:B--2---:R-:W-:Y:S02]  /*f5c0*/  @P0 IMAD.MOV.U32 R154, RZ, RZ, R23 ;  /* 0x000000ffff9a0224 */ /* 0x004fe400078e0017 */
[----:B------:R-:W-:-:S05]  /*f5d0*/  @P0 IMAD.MOV.U32 R155, RZ, RZ, R158 ;  /* 0x000000ffff9b0224 */ /* 0x000fca00078e009e */
[----:B------:R0:W2:Y:S02]  /*f5e0*/  @P0 LDG.E.U16 R13, desc[UR60][R154.64] ;  /* 0x0000003c9a0d0981 */ /* 0x0000a4000c1e1500 */
[----:B0-----:R-:W-:Y:S02]  /*f5f0*/  @P0 IMAD.MOV.U32 R154, RZ, RZ, R164 ;  /* 0x000000ffff9a0224 */ /* 0x001fe400078e00a4 */
[----:B------:R-:W-:-:S05]  /*f600*/  @P0 IMAD.MOV.U32 R155, RZ, RZ, R165 ;  /* 0x000000ffff9b0224 */ /* 0x000fca00078e00a5 */
[----:B------:R0:W2:Y:S04]  /*f610*/  @P0 LDG.E.U16 R12, desc[UR60][R154.64] ;  /* 0x0000003c9a0c0981 */ /* 0x0000a8000c1e1500 */
[----:B---3--:R1:W-:Y:S04]  /*f620*/  STL [R1+0xec], R157 ;  /* 0x0000ec9d01007387 */ /* 0x0083e80000100800 */
[----:B------:R-:W3:Y:S04]  /*f630*/  LDL R156, [R1+0x654] ;  /* 0x00065400019c7983 */ /* 0x000ee80000100800 */
[----:B-1----:R-:W3:Y:S04]  /*f640*/  LDL R157, [R1+0x660] ;  /* 0x00066000019d7983 */ /* 0x002ee80000100800 */
[----:B----4-:R1:W-:Y:S01]  /*f650*/  STL [R1+0xdc], R2 ;  /* 0x0000dc0201007387 */ /* 0x0103e20000100800 */
[----:B------:R-:W-:-:S03]  /*f660*/  ISETP.GT.AND P1, PT, R152, 0x58, PT ;  /* 0x000000589800780c */ /* 0x000fc60003f24270 */
[----:B------:R-:W4:Y:S04]  /*f670*/  LDL R158, [R1+0x64c] ;  /* 0x00064c00019e7983 */ /* 0x000f280000100800 */
[----:B------:R-:W4:Y:S04]  /*f680*/  LDL R23, [R1+0x650] ;  /* 0x0006500001177983 */ /* 0x000f280000100800 */
[----:B-1----:R-:W4:Y:S01]  /*f690*/  LDL R2, [R1+0x658] ;  /* 0x0006580001027983 */ /* 0x002f220000100800 */
[----:B------:R-:W-:Y:S01]  /*f6a0*/  ISETP.GT.AND P2, PT, R152, 0x59, PT ;  /* 0x000000599800780c */ /* 0x000fe20003f44270 */
[----:B0-----:R-:W-:Y:S01]  /*f6b0*/  @P1 IMAD.MOV.U32 R155, RZ, RZ, R163 ;  /* 0x000000ffff9b1224 */ /* 0x001fe200078e00a3 */
[----:B------:R-:W-:Y:S01]  /*f6c0*/  PRMT R215, RZ, 0x7610, R215 ;  /* 0x00007610ffd77816 */ /* 0x000fe200000000d7 */
[----:B------:R-:W-:Y:S01]  /*f6d0*/  @P1 IMAD.MOV.U32 R154, RZ, RZ, R162 ;  /* 0x000000ffff9a1224 */ /* 0x000fe200078e00a2 */
[----:B------:R-:W-:-:S04]  /*f6e0*/  PRMT R213, RZ, 0x7610, R213 ;  /* 0x00007610ffd57816 */ /* 0x000fc800000000d5 */
[----:B------:R0:W4:Y:S01]  /*f6f0*/  @P1 LDG.E.U16 R215, desc[UR60][R154.64] ;  /* 0x0000003c9ad71981 */ /* 0x000122000c1e1500 */
[----:B------:R-:W-:Y:S01]  /*f700*/  PRMT R211, RZ, 0x7610, R211 ;  /* 0x00007610ffd37816 */ /* 0x000fe200000000d3 */
[----:B0-----:R-:W-:Y:S02]  /*f710*/  @P1 IMAD.MOV.U32 R154, RZ, RZ, R160 ;  /* 0x000000ffff9a1224 */ /* 0x001fe400078e00a0 */
[----:B------:R-:W-:-:S05]  /*f720*/  @P1 IMAD.MOV.U32 R155, RZ, RZ, R161 ;  /* 0x000000ffff9b1224 */ /* 0x000fca00078e00a1 */
[----:B------:R0:W4:Y:S02]  /*f730*/  @P1 LDG.E.U16 R213, desc[UR60][R154.64] ;  /* 0x0000003c9ad51981 */ /* 0x000124000c1e1500 */
[----:B0-----:R-:W-:Y:S02]  /*f740*/  @P2 IMAD.MOV.U32 R155, RZ, RZ, R159 ;  /* 0x000000ffff9b2224 */ /* 0x001fe400078e009f */
[----:B--2---:R-:W-:Y:S04]  /*f750*/  STL [R1+0xd30], R13 ;  /* 0x000d300d01007387 */ /* 0x004fe80000100800 */
[----:B------:R-:W2:Y:S04]  /*f760*/  LDL R167, [R1+0x644] ;  /* 0x0006440001a77983 */ /* 0x000ea80000100800 */
[----:B------:R-:W2:Y:S04]  /*f770*/  LDL R166, [R1+0x648] ;  /* 0x0006480001a67983 */ /* 0x000ea80000100800 */
[----:B------:R0:W-:Y:S04]  /*f780*/  STL [R1+0xd34], R12 ;  /* 0x000d340c01007387 */ /* 0x0001e80000100800 */
[----:B------:R-:W2:Y:S04]  /*f790*/  LDL R164, [R1+0x63c] ;  /* 0x00063c0001a47983 */ /* 0x000ea80000100800 */
[----:B------:R-:W2:Y:S04]  /*f7a0*/  LDL R163, [R1+0x640] ;  /* 0x0006400001a37983 */ /* 0x000ea80000100800 */
[----:B------:R-:W2:Y:S04]  /*f7b0*/  LDL R161, [R1+0x634] ;  /* 0x0006340001a17983 */ /* 0x000ea80000100800 */
[----:B------:R-:W2:Y:S04]  /*f7c0*/  LDL R160, [R1+0x638] ;  /* 0x0006380001a07983 */ /* 0x000ea80000100800 */
[----:B------:R-:W2:Y:S01]  /*f7d0*/  LDL R162, [R1+0x62c] ;  /* 0x00062c0001a27983 */ /* 0x000ea20000100800 */
[----:B---3--:R-:W-:Y:S01]  /*f7e0*/  @P2 IMAD.MOV.U32 R154, RZ, RZ, R157 ;  /* 0x000000ffff9a2224 */ /* 0x008fe200078e009d */
[----:B------:R-:W-:-:S02]  /*f7f0*/  ISETP.GT.AND P0, PT, R152, 0x5a, PT ;  /* 0x0000005a9800780c */ /* 0x000fc40003f04270 */
[----:B------:R-:W3:Y:S04]  /*f800*/  LDL R157, [R1+0x630] ;  /* 0x00063000019d7983 */ /* 0x000ee80000100800 */
[----:B------:R1:W3:Y:S01]  /*f810*/  @P2 LDG.E.U16 R211, desc[UR60][R154.64] ;  /* 0x0000003c9ad32981 */ /* 0x0002e2000c1e1500 */
[----:B------:R-:W-:Y:S02]  /*f820*/  PRMT R209, RZ, 0x7610, R209 ;  /* 0x00007610ffd17816 */ /* 0x000fe400000000d1 */
[----:B------:R-:W-:Y:S01]  /*f830*/  ISETP.GT.AND P1, PT, R152, 0x5b, PT ;  /* 0x0000005b9800780c */ /* 0x000fe20003f24270 */
[----:B------:R-:W3:Y:S01]  /*f840*/  LDL R159, [R1+0x620] ;  /* 0x00062000019f7983 */ /* 0x000ee20000100800 */
[----:B------:R-:W-:-:S03]  /*f850*/  PRMT R207, RZ, 0x7610, R207 ;  /* 0x00007610ffcf7816 */ /* 0x000fc600000000cf */
[----:B------:R-:W3:Y:S01]  /*f860*/  LDL R165, [R1+0x61c] ;  /* 0x00061c0001a57983 */ /* 0x000ee20000100800 */
[----:B-1----:R-:W-:-:S03]  /*f870*/  @P2 IMAD.MOV.U32 R155, RZ, RZ, R156 ;  /* 0x000000ffff9b2224 */ /* 0x002fc600078e009c */
[----:B------:R-:W3:Y:S01]  /*f880*/  LDL R156, [R1+0x624] ;  /* 0x00062400019c7983 */ /* 0x000ee20000100800 */
[----:B----4-:R-:W-:-:S03]  /*f890*/  @P2 IMAD.MOV.U32 R154, RZ, RZ, R2 ;  /* 0x000000ffff9a2224 */ /* 0x010fc600078e0002 */
[----:B------:R-:W4:Y:S04]  /*f8a0*/  LDL R2, [R1+0x628] ;  /* 0x0006280001027983 */ /* 0x000f280000100800 */
[----:B------:R1:W4:Y:S01]  /*f8b0*/  @P2 LDG.E.U16 R209, desc[UR60][R154.64] ;  /* 0x0000003c9ad12981 */ /* 0x000322000c1e1500 */
[----:B------:R-:W-:Y:S01]  /*f8c0*/  PRMT R205, RZ, 0x7610, R205 ;  /* 0x00007610ffcd7816 */ /* 0x000fe200000000cd */
[----:B-1----:R-:W-:Y:S02]  /*f8d0*/  @P0 IMAD.MOV.U32 R154, RZ, RZ, R23 ;  /* 0x000000ffff9a0224 */ /* 0x002fe400078e0017 */
[----:B------:R-:W-:Y:S01]  /*f8e0*/  @P0 IMAD.MOV.U32 R155, RZ, RZ, R158 ;  /* 0x000000ffff9b0224 */ /* 0x000fe200078e009e */
[----:B------:R-:W4:Y:S04]  /*f8f0*/  LDL R23, [R1+0x618] ;  /* 0x0006180001177983 */ /* 0x000f280000100800 */
[----:B------:R2:W4:Y:S04]  /*f900*/  @P0 LDG.E.U16 R207, desc[UR60][R154.64] ;  /* 0x0000003c9acf0981 */ /* 0x000528000c1e1500 */
[----:B------:R-:W4:Y:S01]  /*f910*/  LDL R158, [R1+0x614] ;  /* 0x00061400019e7983 */ /* 0x000f220000100800 */
[----:B------:R-:W-:-:S02]  /*f920*/  ISETP.GT.AND P2, PT, R152, 0x5c, PT ;  /* 0x0000005c9800780c */ /* 0x000fc40003f44270 */
[----:B------:R-:W-:Y:S02]  /*f930*/  PRMT R203, RZ, 0x7610, R203 ;  /* 0x00007610ffcb7816 */ /* 0x000fe400000000cb */
[----:B------:R-:W-:Y:S02]  /*f940*/  PRMT R201, RZ, 0x7610, R201 ;  /* 0x00007610ffc97816 */ /* 0x000fe400000000c9 */
[----:B------:R-:W-:Y:S01]  /*f950*/  PRMT R199, RZ, 0x7610, R199 ;  /* 0x00007610ffc77816 */ /* 0x000fe200000000c7 */
[----:B--2---:R-:W-:Y:S02]  /*f960*/  @P0 IMAD.MOV.U32 R155, RZ, RZ, R167 ;  /* 0x000000ffff9b0224 */ /* 0x004fe400078e00a7 */
[----:B------:R-:W-:-:S05]  /*f970*/  @P0 IMAD.MOV.U32 R154, RZ, RZ, R166 ;  /* 0x000000ffff9a0224 */ /* 0x000fca00078e00a6 */
[----:B------:R1:W2:Y:S02]  /*f980*/  @P0 LDG.E.U16 R205, desc[UR60][R154.64] ;  /* 0x0000003c9acd0981 */ /* 0x0002a4000c1e1500 */
[----:B-1----:R-:W-:Y:S02]  /*f990*/  @P1 IMAD.MOV.U32 R155, RZ, RZ, R164 ;  /* 0x000000ffff9b1224 */ /* 0x002fe400078e00a4 */
[----:B------:R-:W-:Y:S01]  /*f9a0*/  @P1 IMAD.MOV.U32 R154, RZ, RZ, R163 ;  /* 0x000000ffff9a1224 */ /* 0x000fe200078e00a3 */
[----:B------:R-:W2:Y:S04]  /*f9b0*/  LDL R164, [R1+0x60c] ;  /* 0x00060c0001a47983 */ /* 0x000ea80000100800 */
[----:B------:R-:W2:Y:S04]  /*f9c0*/  LDL R163, [R1+0x610] ;  /* 0x0006100001a37983 */ /* 0x000ea80000100800 */
[----:B------:R1:W2:Y:S02]  /*f9d0*/  @P1 LDG.E.U16 R203, desc[UR60][R154.64] ;  /* 0x0000003c9acb1981 */ /* 0x0002a4000c1e1500 */
[----:B-1----:R-:W-:-:S02]  /*f9e0*/  @P1 IMAD.MOV.U32 R154, RZ, RZ, R160 ;  /* 0x000000ffff9a1224 */ /* 0x002fc400078e00a0 */
[----:B------:R-:W-:Y:S01]  /*f9f0*/  @P1 IMAD.MOV.U32 R155, RZ, RZ, R161 ;  /* 0x000000ffff9b1224 */ /* 0x000fe200078e00a1 */
[----:B------:R-:W2:Y:S04]  /*fa00*/  LDL R160, [R1+0x608] ;  /* 0x0006080001a07983 */ /* 0x000ea80000100800 */
[----:B------:R-:W2:Y:S04]  /*fa10*/  LDL R161, [R1+0x604] ;  /* 0x0006040001a17983 */ /* 0x000ea80000100800 */
[----:B------:R1:W2:Y:S02]  /*fa20*/  @P1 LDG.E.U16 R201, desc[UR60][R154.64] ;  /* 0x0000003c9ac91981 */ /* 0x0002a4000c1e1500 */
[----:B-1----:R-:W-:-:S02]  /*fa30*/  @P2 IMAD.MOV.U32 R155, RZ, RZ, R162 ;  /* 0x000000ffff9b2224 */ /* 0x002fc400078e00a2 */
[----:B------:R-:W2:Y:S01]  /*fa40*/  LDL R162, [R1+0x5fc] ;  /* 0x0005fc0001a27983 */ /* 0x000ea20000100800 */
[----:B---3--:R-:W-:-:S03]  /*fa50*/  @P2 IMAD.MOV.U32 R154, RZ, RZ, R157 ;  /* 0x000000ffff9a2224 */ /* 0x008fc600078e009d */
[----:B------:R-:W3:Y:S04]  /*fa60*/  LDL R157, [R1+0x600] ;  /* 0x00060000019d7983 */ /* 0x000ee80000100800 */
[----:B------:R1:W3:Y:S02]  /*fa70*/  @P2 LDG.E.U16 R199, desc[UR60][R154.64] ;  /* 0x0000003c9ac72981 */ /* 0x0002e4000c1e1500 */
[----:B-1----:R-:W-:Y:S02]  /*fa80*/  @P2 IMAD.MOV.U32 R155, RZ, RZ, R156 ;  /* 0x000000ffff9b2224 */ /* 0x002fe400078e009c */
[----:B------:R-:W3:Y:S01]  /*fa90*/  LDL R156, [R1+0x5f4] ;  /* 0x0005f400019c7983 */ /* 0x000ee20000100800 */
[----:B----4-:R-:W-:-:S03]  /*faa0*/  @P2 IMAD.MOV.U32 R154, RZ, RZ, R2 ;  /* 0x000000ffff9a2224 */ /* 0x010fc600078e0002 */
[----:B------:R-:W4:Y:S01]  /*fab0*/  LDL R2, [R1+0x5f8] ;  /* 0x0005f80001027983 */ /* 0x000f220000100800 */
[C---:B------:R-:W-:Y:S02]  /*fac0*/  ISETP.GT.AND P0, PT, R152.reuse, 0x5d, PT ;  /* 0x0000005d9800780c */ /* 0x040fe40003f04270 */
[----:B------:R-:W-:Y:S02]  /*fad0*/  PRMT R197, RZ, 0x7610, R197 ;  /* 0x00007610ffc57816 */ /* 0x000fe400000000c5 */
[----:B------:R-:W-:Y:S02]  /*fae0*/  ISETP.GT.AND P1, PT, R152, 0x5e, PT ;  /* 0x0000005e9800780c */ /* 0x000fe40003f24270 */
[----:B------:R-:W-:Y:S02]  /*faf0*/  PRMT R187, RZ, 0x7610, R187 ;  /* 0x00007610ffbb7816 */ /* 0x000fe400000000bb */
[----:B------:R1:W4:Y:S01]  /*fb00*/  @P2 LDG.E.U16 R197, desc[UR60][R154.64] ;  /* 0x0000003c9ac52981 */ /* 0x000322000c1e1500 */
[----:B------:R-:W-:-:S04]  /*fb10*/  PRMT R153, RZ, 0x7610, R153 ;  /* 0x00007610ff997816 */ /* 0x000fc80000000099 */
[----:B-1----:R-:W-:Y:S02]  /*fb20*/  @P0 IMAD.MOV.U32 R154, RZ, RZ, R159 ;  /* 0x000000ffff9a0224 */ /* 0x002fe400078e009f */
[----:B------:R-:W-:Y:S01]  /*fb30*/  @P0 IMAD.MOV.U32 R155, RZ, RZ, R165 ;  /* 0x000000ffff9b0224 */ /* 0x000fe200078e00a5 */
[----:B------:R-:W-:Y:S01]  /*fb40*/  PRMT R22, RZ, 0x7610, R22 ;  /* 0x00007610ff167816 */ /* 0x000fe20000000016 */
[----:B------:R-:W4:Y:S04]  /*fb50*/  LDL R159, [R1+0x5f0] ;  /* 0x0005f000019f7983 */ /* 0x000f280000100800 */
[----:B------:R1:W4:Y:S01]  /*fb60*/  @P0 LDG.E.U16 R187, desc[UR60][R154.64] ;  /* 0x0000003c9abb0981 */ /* 0x000322000c1e1500 */
[----:B------:R-:W-:Y:S02]  /*fb70*/  ISETP.GT.AND P2, PT, R152, 0x5f, PT ;  /* 0x0000005f9800780c */ /* 0x000fe40003f44270 */
[----:B0-----:R-:W-:Y:S01]  /*fb80*/  PRMT R12, RZ, 0x7610, R12 ;  /* 0x00007610ff0c7816 */ /* 0x001fe2000000000c */
[----:B------:R-:W4:Y:S01]  /*fb90*/  LDL R165, [R1+0x5ec] ;  /* 0x0005ec0001a57983 */ /* 0x000f220000100800 */
[----:B-1----:R-:W-:-:S02]  /*fba0*/  @P0 IMAD.MOV.U32 R154, RZ, RZ, R23 ;  /* 0x000000ffff9a0224 */ /* 0x002fc400078e0017 */
[----:B------:R-:W-:Y:S01]  /*fbb0*/  @P0 IMAD.MOV.U32 R155, RZ, RZ, R158 ;  /* 0x000000ffff9b0224 */ /* 0x000fe200078e009e */
[----:B------:R-:W-:Y:S01]  /*fbc0*/  PRMT R11, RZ, 0x7610, R11 ;  /* 0x00007610ff0b7816 */ /* 0x000fe2000000000b */
[----:B------:R-:W4:Y:S04]  /*fbd0*/  LDL R158, [R1+0x5e4] ;  /* 0x0005e400019e7983 */ /* 0x000f280000100800 */
[----:B------:R2:W4:Y:S01]  /*fbe0*/  @P0 LDG.E.U16 R153, desc[UR60][R154.64] ;  /* 0x0000003c9a990981 */ /* 0x000522000c1e1500 */
[----:B------:R-:W-:-:S03]  /*fbf0*/  PRMT R10, RZ, 0x7610, R10 ;  /* 0x00007610ff0a7816 */ /* 0x000fc6000000000a */
[----:B------:R-:W4:Y:S01]  /*fc00*/  LDL R23, [R1+0x5e8] ;  /* 0x0005e80001177983 */ /* 0x000f220000100800 */
[----:B--2---:R-:W-:-:S03]  /*fc10*/  @P1 IMAD.MOV.U32 R155, RZ, RZ, R164 ;  /* 0x000000ffff9b1224 */ /* 0x004fc600078e00a4 */
[----:B------:R-:W2:Y:S01]  /*fc20*/  LDL R164, [R1+0x5dc] ;  /* 0x0005dc0001a47983 */ /* 0x000ea20000100800 */
[----:B------:R-:W-:-:S05]  /*fc30*/  @P1 IMAD.MOV.U32 R154, RZ, RZ, R163 ;  /* 0x000000ffff9a1224 */ /* 0x000fca00078e00a3 */
[----:B------:R0:W2:Y:S02]  /*fc40*/  @P1 LDG.E.U16 R22, desc[UR60][R154.64] ;  /* 0x0000003c9a161981 */ /* 0x0000a4000c1e1500 */
[----:B0-----:R-:W-:Y:S02]  /*fc50*/  @P1 IMAD.MOV.U32 R154, RZ, RZ, R160 ;  /* 0x000000ffff9a1224 */ /* 0x001fe400078e00a0 */
[----:B------:R-:W-:-:S05]  /*fc60*/  @P1 IMAD.MOV.U32 R155, RZ, RZ, R161 ;  /* 0x000000ffff9b1224 */ /* 0x000fca00078e00a1 */
[----:B------:R0:W2:Y:S02]  /*fc70*/  @P1 LDG.E.U16 R12, desc[UR60][R154.64] ;  /* 0x0000003c9a0c1981 */ /* 0x0000a4000c1e1500 */
[----:B0-----:R-:W-:Y:S02]  /*fc80*/  @P2 IMAD.MOV.U32 R155, RZ, RZ, R162 ;  /* 0x000000ffff9b2224 */ /* 0x001fe400078e00a2 */
[----:B---3--:R-:W-:-:S05]  /*fc90*/  @P2 IMAD.MOV.U32 R154, RZ, RZ, R157 ;  /* 0x000000ffff9a2224 */ /* 0x008fca00078e009d */
[----:B------:R-:W3:Y:S01]  /*fca0*/  @P2 LDG.E.U16 R11, desc[UR60][R154.64] ;  /* 0x0000003c9a0b2981 */ /* 0x000ee2000c1e1500 */
[----:B------:R-:W-:Y:S02]  /*fcb0*/  @P2 IMAD.MOV.U32 R157, RZ, RZ, R156 ;  /* 0x000000ffff9d2224 */ /* 0x000fe400078e009c */
[----:B----4-:R-:W-:-:S05]  /*fcc0*/  @P2 IMAD.MOV.U32 R156, RZ, RZ, R2 ;  /* 0x000000ffff9c2224 */ /* 0x010fca00078e0002 */
[----:B------:R0:W4:Y:S01]  /*fcd0*/  @P2 LDG.E.U16 R10, desc[UR60][R156.64] ;  /* 0x0000003c9c0a2981 */ /* 0x000122000c1e1500 */
[----:B------:R-:W-:-:S13]  /*fce0*/  ISETP.GT.AND P0, PT, R152, 0x60, PT ;  /* 0x000000609800780c */ /* 0x000fda0003f04270 */
[----:B0-----:R-:W-:Y:S02]  /*fcf0*/  @P0 IMAD.MOV.U32 R156, RZ, RZ, R159 ;  /* 0x000000ffff9c0224 */ /* 0x001fe400078e009f */
[----:B------:R-:W-:Y:S02]  /*fd00*/  @P0 IMAD.MOV.U32 R159, RZ, RZ, R158 ;  /* 0x000000ffff9f0224 */ /* 0x000fe400078e009e */
[----:B------:R-:W-:Y:S01]  /*fd10*/  @P0 IMAD.MOV.U32 R158, RZ, RZ, R23 ;  /* 0x000000ffff9e0224 */ /* 0x000fe200078e0017 */
[----:B--2---:R0:W-:Y:S04]  /*fd20*/  STL [R1+0xa8], R22 ;  /* 0x0000a81601007387 */ /* 0x0041e80000100800 */
[----:B------:R-:W2:Y:S04]  /*fd30*/  LDL R161, [R1+0x5d4] ;  /* 0x0005d40001a17983 */ /* 0x000ea80000100800 */
[----:B------:R-:W2:Y:S04]  /*fd40*/  LDL R160, [R1+0x5d8] ;  /* 0x0005d80001a07983 */ /* 0x000ea80000100800 */
[----:B0-----:R-:W2:Y:S04]  /*fd50*/  LDL R22, [R1+0x5e0] ;  /* 0x0005e00001167983 */ /* 0x001ea80000100800 */
[----:B------:R0:W-:Y:S04]  /*fd60*/  STL [R1+0xd38], R12 ;  /* 0x000d380c01007387 */ /* 0x0001e80000100800 */
[----:B------:R-:W2:Y:S04]  /*fd70*/  LDL R167, [R1+0x5cc] ;  /* 0x0005cc0001a77983 */ /* 0x000ea80000100800 */
[----:B------:R-:W2:Y:S04]  /*fd80*/  LDL R166, [R1+0x5d0] ;  /* 0x0005d00001a67983 */ /* 0x000ea80000100800 */
[----:B---3--:R-:W-:Y:S04]  /*fd90*/  STL [R1+0xd3c], R11 ;  /* 0x000d3c0b01007387 */ /* 0x008fe80000100800 */
[----:B------:R-:W3:Y:S04]  /*fda0*/  LDL R163, [R1+0x5c4] ;  /* 0x0005c40001a37983 */ /* 0x000ee80000100800 */
[----:B------:R-:W3:Y:S04]  /*fdb0*/  LDL R162, [R1+0x5c8] ;  /* 0x0005c80001a27983 */ /* 0x000ee80000100800 */
[----:B------:R-:W3:Y:S04]  /*fdc0*/  LDL R2, [R1+0x5c0] ;  /* 0x0005c00001027983 */ /* 0x000ee80000100800 */
[----:B----4-:R1:W-:Y:S04]  /*fdd0*/  STL [R1+0xd40], R10 ;  /* 0x000d400a01007387 */ /* 0x0103e80000100800 */
[----:B0-----:R-:W4:Y:S04]  /*fde0*/  LDL R12, [R1+0x5bc] ;  /* 0x0005bc00010c7983 */ /* 0x001f280000100800 */
[----:B------:R-:W4:Y:S01]  /*fdf0*/  LDL R23, [R1+0x5b8] ;  /* 0x0005b80001177983 */ /* 0x000f220000100800 */
[----:B------:R-:W-:Y:S01]  /*fe00*/  ISETP.GT.AND P1, PT, R152, 0x61, PT ;  /* 0x000000619800780c */ /* 0x000fe20003f24270 */
[----:B------:R-:W-:Y:S01]  /*fe10*/  @P0 IMAD.MOV.U32 R157, RZ, RZ, R165 ;  /* 0x000000ffff9d0224 */ /* 0x000fe200078e00a5 */
[----:B------:R-:W-:Y:S01]  /*fe20*/  PRMT R154, RZ, 0x7610, R154 ;  /* 0x00007610ff9a7816 */ /* 0x000fe2000000009a */
[----:B------:R-:W4:Y:S01]  /*fe30*/  LDL R165, [R1+0x5b4] ;  /* 0x0005b40001a57983 */ /* 0x000f220000100800 */
[----:B------:R-:W-:-:S02]  /*fe40*/  PRMT R155, RZ, 0x7610, R155 ;  /* 0x00007610ff9b7816 */ /* 0x000fc4000000009b */
[----:B------:R-:W-:Y:S01]  /*fe50*/  ISETP.GT.AND P2, PT, R152, 0x62, PT ;  /* 0x000000629800780c */ /* 0x000fe20003f44270 */
[----:B-1----:R-:W4:Y:S04]  /*fe60*/  LDL R10, [R1+0x5a8] ;  /* 0x0005a800010a7983 */ /* 0x002f280000100800 */
[----:B------:R0:W4:Y:S04]  /*fe70*/  @P0 LDG.E.U16 R154, desc[UR60][R156.64] ;  /* 0x0000003c9c9a0981 */ /* 0x000128000c1e1500 */
[----:B------:R1:W4:Y:S04]  /*fe80*/  @P0 LDG.E.U16 R155, desc[UR60][R158.64] ;  /* 0x0000003c9e9b0981 */ /* 0x000328000c1e1500 */
[----:B------:R-:W4:Y:S01]  /*fe90*/  LDL R11, [R1+0x5a4] ;  /* 0x0005a400010b7983 */ /* 0x000f220000100800 */
[----:B0-----:R-:W-:-:S02]  /*fea0*/  PRMT R156, RZ, 0x7610, R156 ;  /* 0x00007610ff9c7816 */ /* 0x001fc4000000009c */
[----:B------:R-:W-:Y:S01]  /*feb0*/  PRMT R157, RZ, 0x7610, R157 ;  /* 0x00007610ff9d7816 */ /* 0x000fe2000000009d */
[----:B------:R-:W4:Y:S01]  /*fec0*/  LDL R169, [R1+0x58c] ;  /* 0x00058c0001a97983 */ /* 0x000f220000100800 */
[----:B-1----:R-:W-:-:S03]  /*fed0*/  @P1 IMAD.MOV.U32 R159, RZ, RZ, R164 ;  /* 0x000000ffff9f1224 */ /* 0x002fc600078e00a4 */
[----:B------:R-:W4:Y:S01]  /*fee0*/  LDL R164, [R1+0x5ac] ;  /* 0x0005ac0001a47983 */ /* 0x000f220000100800 */
[----:B------:R-:W-:Y:S02]  /*fef0*/  ISETP.GT.AND P0, PT, R152, 0x63, PT ;  /* 0x000000639800780c */ /* 0x000fe40003f04270 */
[----:B------:R-:W-:Y:S01]  /*ff00*/  PRMT R13, RZ, 0x7610, R13 ;  /* 0x00007610ff0d7816 */ /* 0x000fe2000000000d */
[----:B------:R-:W4:Y:S04]  /*ff10*/  LDL R168, [R1+0x56c] ;  /* 0x00056c0001a87983 */ /* 0x000f280000100800 */
[----:B------:R-:W4:Y:S04]  /*ff20*/  LDL R171, [R1+0x55c] ;  /* 0x00055c0001ab7983 */ /* 0x000f280000100800 */
[----:B------:R-:W4:Y:S04]  /*ff30*/  LDL R170, [R1+0x560] ;  /* 0x0005600001aa7983 */ /* 0x000f280000100800 */
[----:B------:R-:W4:Y:S04]  /*ff40*/  LDL R172, [R1+0x54c] ;  /* 0x00054c0001ac7983 */ /* 0x000f280000100800 */
[----:B--2---:R0:W2:Y:S01]  /*ff50*/  @P1 LDG.E.U16 R157, desc[UR60][R160.64] ;  /* 0x0000003ca09d1981 */ /* 0x0040a2000c1e1500 */
[----:B------:R-:W-:-:S03]  /*ff60*/  @P1 IMAD.MOV.U32 R158, RZ, RZ, R22 ;  /* 0x000000ffff9e1224 */ /* 0x000fc600078e0016 */
[----:B------:R-:W2:Y:S04]  /*ff70*/  LDL R22, [R1+0x5b0] ;  /* 0x0005b00001167983 */ /* 0x000ea80000100800 */
[----:B------:R1:W2:Y:S01]  /*ff80*/  @P1 LDG.E.U16 R156, desc[UR60][R158.64] ;  /* 0x0000003c9e9c1981 */ /* 0x0002a2000c1e1500 */
[----:B0-----:R-:W-:-:S03]  /*ff90*/  @P2 IMAD.MOV.U32 R161, RZ, RZ, R167 ;  /* 0x000000ffffa12224 */ /* 0x001fc600078e00a7 */
[----:B------:R-:W2:Y:S01]  /*ffa0*/  LDL R167, [R1+0x59c] ;  /* 0x00059c0001a77983 */ /* 0x000ea20000100800 */
[----:B-1----:R-:W-:Y:S01]  /*ffb0*/  PRMT R158, RZ, 0x7610, R158 ;  /* 0x00007610ff9e7816 */ /* 0x002fe2000000009e */
[----:B------:R-:W-:Y:S01]  /*ffc0*/  @P2 IMAD.MOV.U32 R160, RZ, RZ, R166 ;  /* 0x000000ffffa02224 */ /* 0x000fe200078e00a6 */
[----:B------:R-:W-:Y:S01]  /*ffd0*/  PRMT R159, RZ, 0x7610, R159 ;  /* 0x00007610ff9f7816 */ /* 0x000fe2000000009f */
[----:B------:R-:W2:Y:S04]  /*ffe0*/  LDL R166, [R1+0x5a0] ;  /* 0x0005a00001a67983 */ /* 0x000ea80000100800 */
[----:B------:R3:W2:Y:S02]  /*fff0*/  @P2 LDG.E.U16 R158, desc[UR60][R160.64] ;  /* 0x0000003ca09e2981 */ /* 0x0006a4000c1e1500 */
[----:B---3--:R-:W-:-:S02]  /*10000*/  @P2 IMAD.MOV.U32 R161, RZ, RZ, R163 ;  /* 0x000000ffffa12224 */ /* 0x008fc400078e00a3 */
[----:B------:R-:W-:-:S05]  /*10010*/  @P2 IMAD.MOV.U32 R160, RZ, RZ, R162 ;  /* 0x000000ffffa02224 */ /* 0x000fca00078e00a2 */
[----:B------:R0:W3:Y:S01]  /*10020*/  @P2 LDG.E.U16 R159, desc[UR60][R160.64] ;  /* 0x0000003ca09f2981 */ /* 0x0000e2000c1e1500 */
[----:B------:R-:W-:-:S03]  /*10030*/  @P0 IMAD.MOV.U32 R162, RZ, RZ, R2 ;  /* 0x000000ffffa20224 */ /* 0x000fc600078e0002 */
[----:B------:R-:W3:Y:S01]  /*10040*/  LDL R2, [R1+0x598] ;  /* 0x0005980001027983 */ /* 0x000ee20000100800 */
[----:B0-----:R-:W-:Y:S01]  /*10050*/  PRMT R160, RZ, 0x7610, R160 ;  /* 0x00007610ffa07816 */ /* 0x001fe200000000a0 */
[----:B----4-:R-:W-:Y:S02]  /*10060*/  @P0 IMAD.MOV.U32 R163, RZ, RZ, R12 ;  /* 0x000000ffffa30224 */ /* 0x010fe400078e000c */
[----:B------:R-:W4:Y:S04]  /*10070*/  LDL R12, [R1+0x594] ;  /* 0x00059400010c7983 */ /* 0x000f280000100800 */
[----:B------:R0:W4:Y:S02]  /*10080*/  @P0 LDG.E.U16 R160, desc[UR60][R162.64] ;  /* 0x0000003ca2a00981 */ /* 0x000124000c1e1500 */
[----:B0-----:R-:W-:-:S02]  /*10090*/  @P0 IMAD.MOV.U32 R162, RZ, RZ, R23 ;  /* 0x000000ffffa20224 */ /* 0x001fc400078e0017 */
[----:B------:R-:W4:Y:S01]  /*100a0*/  LDL R23, [R1+0x590] ;  /* 0x0005900001177983 */ /* 0x000f220000100800 */
[----:B------:R-:W-:Y:S01]  /*100b0*/  ISETP.GT.AND P1, PT, R152, 0x64, PT ;  /* 0x000000649800780c */ /* 0x000fe20003f24270 */
[----:B------:R-:W-:Y:S01]  /*100c0*/  @P0 IMAD.MOV.U32 R163, RZ, RZ, R165 ;  /* 0x000000ffffa30224 */ /* 0x000fe200078e00a5 */
[----:B------:R-:W-:-:S06]  /*100d0*/  PRMT R161, RZ, 0x7610, R161 ;  /* 0x00007610ffa17816 */ /* 0x000fcc00000000a1 */
[----:B------:R0:W4:Y:S05]  /*100e0*/  @P0 LDG.E.U16 R161, desc[UR60][R162.64] ;  /* 0x0000003ca2a10981 */ /* 0x00012a000c1e1500 */
[----:B------:R-:W-:Y:S01]  /*100f0*/  @P1 IMAD.MOV.U32 R165, RZ, RZ, R164 ;  /* 0x000000ffffa51224 */ /* 0x000fe200078e00a4 */
[----:B0-----:R-:W-:Y:S02]  /*10100*/  PRMT R162, RZ, 0x7610, R162 ;  /* 0x00007610ffa27816 */ /* 0x001fe400000000a2 */
[----:B------:R-:W-:Y:S02]  /*10110*/  ISETP.GT.AND P2, PT, R152, 0x65, PT ;  /* 0x000000659800780c */ /* 0x000fe40003f44270 */
[----:B------:R-:W-:-:S02]  /*10120*/  PRMT R163, RZ, 0x7610, R163 ;  /* 0x00007610ffa37816 */ /* 0x000fc400000000a3 */
[----:B------:R-:W-:Y:S01]  /*10130*/  ISETP.GT.AND P0, PT, R152, 0x66, PT ;  /* 0x000000669800780c */ /* 0x000fe20003f04270 */
[----:B--2---:R-:W-:Y:S02]  /*10140*/  @P1 IMAD.MOV.U32 R164, RZ, RZ, R22 ;  /* 0x000000ffffa41224 */ /* 0x004fe400078e0016 */
[----:B------:R-:W2:Y:S04]  /*10150*/  LDL R22, [R1+0x570] ;  /* 0x0005700001167983 */ /* 0x000ea80000100800 */
[----:B------:R0:W2:Y:S02]  /*10160*/  @P1 LDG.E.U16 R162, desc[UR60][R164.64] ;  /* 0x0000003ca4a21981 */ /* 0x0000a4000c1e1500 */
[----:B0-----:R-:W-:Y:S02]  /*10170*/  @P1 IMAD.MOV.U32 R164, RZ, RZ, R10 ;  /* 0x000000ffffa41224 */ /* 0x001fe400078e000a */
[----:B------:R-:W-:Y:S01]  /*10180*/  @P1 IMAD.MOV.U32 R165, RZ, RZ, R11 ;  /* 0x000000ffffa51224 */ /* 0x000fe200078e000b */
[----:B------:R-:W2:Y:S04]  /*10190*/  LDL R10, [R1+0x568] ;  /* 0x00056800010a7983 */ /* 0x000ea80000100800 */
[----:B------:R0:W2:Y:S04]  /*101a0*/  @P1 LDG.E.U16 R163, desc[UR60][R164.64] ;  /* 0x0000003ca4a31981 */ /* 0x0000a8000c1e1500 */
[----:B------:R-:W2:Y:S01]  /*101b0*/  LDL R11, [R1+0x564] ;  /* 0x00056400010b7983 */ /* 0x000ea20000100800 */
[----:B0-----:R-:W-:-:S02]  /*101c0*/  PRMT R164, RZ, 0x7610, R164 ;  /* 0x00007610ffa47816 */ /* 0x001fc400000000a4 */
[----:B------:R-:W-:-:S04]  /*101d0*/  PRMT R165, RZ, 0x7610, R165 ;  /* 0x00007610ffa57816 */ /* 0x000fc800000000a5 */
[----:B------:R3:W2:Y:S02]  /*101e0*/  @P2 LDG.E.U16 R164, desc[UR60][R166.64] ;  /* 0x0000003ca6a42981 */ /* 0x0006a4000c1e1500 */
[----:B---3--:R-:W-:Y:S01]  /*101f0*/  @P2 IMAD.MOV.U32 R166, RZ, RZ, R2 ;  /* 0x000000ffffa62224 */ /* 0x008fe200078e0002 */
[----:B------:R-:W-:Y:S01]  /*10200*/  ISETP.GT.AND P1, PT, R152, 0x68, PT ;  /* 0x000000689800780c */ /* 0x000fe20003f24270 */
[----:B------:R-:W3:Y:S01]  /*10210*/  LDL R2, [R1+0x558] ;  /* 0x0005580001027983 */ /* 0x000ee20000100800 */
[----:B----4-:R-:W-:-:S03]  /*10220*/  @P2 IMAD.MOV.U32 R167, RZ, RZ, R12 ;  /* 0x000000ffffa72224 */ /* 0x010fc600078e000c */
[----:B------:R-:W4:Y:S04]  /*10230*/  LDL R12, [R1+0x554] ;  /* 0x00055400010c7983 */ /* 0x000f280000100800 */
[----:B------:R0:W4:Y:S02]  /*10240*/  @P2 LDG.E.U16 R165, desc[UR60][R166.64] ;  /* 0x0000003ca6a52981 */ /* 0x000124000c1e1500 */
[----:B0-----:R-:W-:Y:S02]  /*10250*/  @P0 IMAD.MOV.U32 R166, RZ, RZ, R23 ;  /* 0x000000ffffa60224 */ /* 0x001fe400078e0017 */
[----:B------:R-:W-:Y:S01]  /*10260*/  @P0 IMAD.MOV.U32 R167, RZ, RZ, R169 ;  /* 0x000000ffffa70224 */ /* 0x000fe200078e00a9 */
[----:B------:R-:W4:Y:S04]  /*10270*/  LDL R23, [R1+0x550] ;  /* 0x0005500001177983 */ /* 0x000f280000100800 */
[----:B------:R0:W3:Y:S01]  /*10280*/  @P0 LDG.E.U16 R13, desc[UR60][R166.64] ;  /* 0x0000003ca60d0981 */ /* 0x0000e2000c1e1500 */
[----:B------:R-:W-:Y:S01]  /*10290*/  @P1 IMAD.MOV.U32 R169, RZ, RZ, R168 ;  /* 0x000000ffffa91224 */ /* 0x000fe200078e00a8 */
[----:B0-----:R-:W-:Y:S01]  /*102a0*/  PRMT R166, RZ, 0x7610, R166 ;  /* 0x00007610ffa67816 */ /* 0x001fe200000000a6 */
[----:B--2---:R-:W-:-:S05]  /*102b0*/  @P1 IMAD.MOV.U32 R168, RZ, RZ, R22 ;  /* 0x000000ffffa81224 */ /* 0x004fca00078e0016 */
[----:B------:R0:W2:Y:S02]  /*102c0*/  @P1 LDG.E.U16 R166, desc[UR60][R168.64] ;  /* 0x0000003ca8a61981 */ /* 0x0000a4000c1e1500 */
[----:B0-----:R-:W-:Y:S02]  /*102d0*/  @P1 IMAD.MOV.U32 R168, RZ, RZ, R10 ;  /* 0x000000ffffa81224 */ /* 0x001fe400078e000a */
[----:B------:R-:W-:Y:S01]  /*102e0*/  @P1 IMAD.MOV.U32 R169, RZ, RZ, R11 ;  /* 0x000000ffffa91224 */ /* 0x000fe200078e000b */
[----:B---3--:R0:W-:Y:S04]  /*102f0*/  STL [R1+0xd44], R13 ;  /* 0x000d440d01007387 */ /* 0x0081e80000100800 */
[----:B------:R-:W3:Y:S04]  /*10300*/  LDL R11, [R1+0x53c] ;  /* 0x00053c00010b7983 */ /* 0x000ee80000100800 */
[----:B------:R-:W2:Y:S01]  /*10310*/  LDL R10, [R1+0x540] ;  /* 0x00054000010a7983 */ /* 0x000ea20000100800 */
[----:B------:R-:W-:-:S02]  /*10320*/  ISETP.GT.AND P2, PT, R152, 0x69, PT ;  /* 0x000000699800780c */ /* 0x000fc40003f44270 */
[----:B------:R-:W-:Y:S01]  /*10330*/  PRMT R167, RZ, 0x7610, R167 ;  /* 0x00007610ffa77816 */ /* 0x000fe200000000a7 */
[----:B------:R-:W2:Y:S04]  /*10340*/  LDL R22, [R1+0x544] ;  /* 0x0005440001167983 */ /* 0x000ea80000100800 */
[----:B0-----:R-:W2:Y:S04]  /*10350*/  LDL R13, [R1+0x548] ;  /* 0x00054800010d7983 */ /* 0x001ea80000100800 */
[----:B------:R0:W2:Y:S01]  /*10360*/  @P1 LDG.E.U16 R167, desc[UR60][R168.64] ;  /* 0x0000003ca8a71981 */ /* 0x0000a2000c1e1500 */
[----:B------:R-:W-:-:S03]  /*10370*/  ISETP.GT.AND P1, PT, R152, 0x6a, PT ;  /* 0x0000006a9800780c */ /* 0x000fc60003f24270 */
[----:B------:R-:W2:Y:S04]  /*10380*/  LDL R176, [R1+0x52c] ;  /* 0x00052c0001b07983 */ /* 0x000ea80000100800 */
[----:B------:R-:W2:Y:S01]  /*10390*/  LDL R180, [R1+0x46c] ;  /* 0x00046c0001b47983 */ /* 0x000ea20000100800 */
[----:B0-----:R-:W-:Y:S02]  /*103a0*/  PRMT R168, RZ, 0x7610, R168 ;  /* 0x00007610ffa87816 */ /* 0x001fe400000000a8 */
[----:B------:R-:W-:Y:S01]  /*103b0*/  PRMT R169, RZ, 0x7610, R169 ;  /* 0x00007610ffa97816 */ /* 0x000fe200000000a9 */
[----:B------:R-:W2:Y:S04]  /*103c0*/  LDL R184, [R1+0x4d4] ;  /* 0x0004d40001b87983 */ /* 0x000ea80000100800 */
[----:B------:R0:W2:Y:S01]  /*103d0*/  @P2 LDG.E.U16 R168, desc[UR60][R170.64] ;  /* 0x0000003caaa82981 */ /* 0x0000a2000c1e1500 */
[----:B------:R-:W-:-:S03]  /*103e0*/  ISETP.GT.AND P3, PT, R152, 0x78, PT ;  /* 0x000000789800780c */ /* 0x000fc60003f64270 */
[----:B------:R-:W2:Y:S01]  /*103f0*/  LDL R195, [R1+0x4c4] ;  /* 0x0004c40001c37983 */ /* 0x000ea20000100800 */
[----:B0-----:R-:W-:Y:S02]  /*10400*/  @P2 IMAD.MOV.U32 R170, RZ, RZ, R2 ;  /* 0x000000ffffaa2224 */ /* 0x001fe400078e0002 */
[----:B----4-:R-:W-:Y:S01]  /*10410*/  @P2 IMAD.MOV.U32 R171, RZ, RZ, R12 ;  /* 0x000000ffffab2224 */ /* 0x010fe200078e000c */
[----:B------:R-:W4:Y:S04]  /*10420*/  LDL R2, [R1+0x538] ;  /* 0x0005380001027983 */ /* 0x000f280000100800 */
[----:B------:R0:W4:Y:S01]  /*10430*/  @P2 LDG.E.U16 R169, desc[UR60][R170.64] ;  /* 0x0000003caaa92981 */ /* 0x000122000c1e1500 */
[----:B------:R-:W-:-:S03]  /*10440*/  ISETP.GT.AND P2, PT, R152, 0x6b, PT ;  /* 0x0000006b9800780c */ /* 0x000fc60003f44270 */
[----:B------:R-:W4:Y:S01]  /*10450*/  LDL R12, [R1+0x534] ;  /* 0x00053400010c7983 */ /* 0x000f220000100800 */
[----:B------:R-:W-:Y:S02]  /*10460*/  @P1 IMAD.MOV.U32 R173, RZ, RZ, R172 ;  /* 0x000000ffffad1224 */ /* 0x000fe400078e00ac */
[----:B------:R-:W-:Y:S02]  /*10470*/  @P1 IMAD.MOV.U32 R172, RZ, RZ, R23 ;  /* 0x000000ffffac1224 */ /* 0x000fe400078e0017 */
[----:B------:R-:W4:Y:S05]  /*10480*/  LDL R23, [R1+0x530] ;  /* 0x0005300001177983 */ /* 0x000f2a0000100800 */
[----:B---3--:R-:W-:-:S02]  /*10490*/  @P2 IMAD.MOV.U32 R175, RZ, RZ, R11 ;  /* 0x000000ffffaf2224 */ /* 0x008fc400078e000b */
[----:B------:R-:W3:Y:S01]  /*104a0*/  LDL R11, [R1+0x524] ;  /* 0x00052400010b7983 */ /* 0x000ee20000100800 */
[----:B--2---:R-:W-:-:S03]  /*104b0*/  @P2 IMAD.MOV.U32 R174, RZ, RZ, R10 ;  /* 0x000000ffffae2224 */ /* 0x004fc600078e000a */
[----:B------:R-:W2:Y:S01]  /*104c0*/  LDL R10, [R1+0x528] ;  /* 0x00052800010a7983 */ /* 0x000ea20000100800 */
[----:B0-----:R-:W-:Y:S02]  /*104d0*/  PRMT R170, RZ, 0x7610, R170 ;  /* 0x00007610ffaa7816 */ /* 0x001fe400000000aa */
[----:B------:R-:W-:-:S04]  /*104e0*/  PRMT R171, RZ, 0x7610, R171 ;  /* 0x00007610ffab7816 */ /* 0x000fc800000000ab */
[----:B------:R0:W2:Y:S02]  /*104f0*/  @P1 LDG.E.U16 R170, desc[UR60][R172.64] ;  /* 0x0000003cacaa1981 */ /* 0x0000a4000c1e1500 */
[----:B0-----:R-:W-:Y:S02]  /*10500*/  @P1 IMAD.MOV.U32 R172, RZ, RZ, R13 ;  /* 0x000000ffffac1224 */ /* 0x001fe400078e000d */
[----:B------:R-:W-:Y:S01]  /*10510*/  @P1 IMAD.MOV.U32 R173, RZ, RZ, R22 ;  /* 0x000000ffffad1224 */ /* 0x000fe200078e0016 */
[----:B------:R-:W2:Y:S04]  /*10520*/  LDL R13, [R1+0x4f0] ;  /* 0x0004f000010d7983 */ /* 0x000ea80000100800 */
[----:B------:R-:W2:Y:S04]  /*10530*/  LDL R22, [R1+0x4ec] ;  /* 0x0004ec0001167983 */ /* 0x000ea80000100800 */
[----:B------:R0:W2:Y:S01]  /*10540*/  @P1 LDG.E.U16 R171, desc[UR60][R172.64] ;  /* 0x0000003cacab1981 */ /* 0x0000a2000c1e1500 */
[----:B------:R-:W-:-:S02]  /*10550*/  ISETP.GT.AND P1, PT, R152, 0x6c, PT ;  /* 0x0000006c9800780c */ /* 0x000fc40003f24270 */
[----:B0-----:R-:W-:-:S06]  /*10560*/  PRMT R172, RZ, 0x7610, R172 ;  /* 0x00007610ffac7816 */ /* 0x001fcc00000000ac */
[----:B------:R4:W2:Y:S01]  /*10570*/  @P2 LDG.E.U16 R172, desc[UR60][R174.64] ;  /* 0x0000003caeac2981 */ /* 0x0008a2000c1e1500 */
[----:B------:R-:W-:Y:S01]  /*10580*/  PRMT R173, RZ, 0x7610, R173 ;  /* 0x00007610ffad7816 */ /* 0x000fe200000000ad */
[----:B----4-:R-:W-:Y:S02]  /*10590*/  @P2 IMAD.MOV.U32 R174, RZ, RZ, R2 ;  /* 0x000000ffffae2224 */ /* 0x010fe400078e0002 */
[----:B------:R-:W4:Y:S01]  /*105a0*/  LDL R2, [R1+0x4e8] ;  /* 0x0004e80001027983 */ /* 0x000f220000100800 */
[----:B------:R-:W-:-:S03]  /*105b0*/  @P2 IMAD.MOV.U32 R175, RZ, RZ, R12 ;  /* 0x000000ffffaf2224 */ /* 0x000fc600078e000c */
[----:B------:R-:W4:Y:S01]  /*105c0*/  LDL R12, [R1+0x4e4] ;  /* 0x0004e400010c7983 */ /* 0x000f220000100800 */
[----:B------:R-:W-:-:S03]  /*105d0*/  @P1 IMAD.MOV.U32 R177, RZ, RZ, R176 ;  /* 0x000000ffffb11224 */ /* 0x000fc600078e00b0 */
[----:B------:R0:W4:Y:S01]  /*105e0*/  @P2 LDG.E.U16 R173, desc[UR60][R174.64] ;  /* 0x0000003caead2981 */ /* 0x000122000c1e1500 */
[----:B------:R-:W-:-:S03]  /*105f0*/  @P1 IMAD.MOV.U32 R176, RZ, RZ, R23 ;  /* 0x000000ffffb01224 */ /* 0x000fc600078e0017 */
[----:B------:R-:W4:Y:S01]  /*10600*/  LDL R23, [R1+0x470] ;  /* 0x0004700001177983 */ /* 0x000f220000100800 */
[----:B0-----:R-:W-:-:S06]  /*10610*/  PRMT R174, RZ, 0x7610, R174 ;  /* 0x00007610ffae7816 */ /* 0x001fcc00000000ae */
[----:B------:R3:W4:Y:S02]  /*10620*/  @P1 LDG.E.U16 R174, desc[UR60][R176.64] ;  /* 0x0000003cb0ae1981 */ /* 0x000724000c1e1500 */
[----:B---3--:R-:W-:Y:S02]  /*10630*/  @P1 IMAD.MOV.U32 R177, RZ, RZ, R11 ;  /* 0x000000ffffb11224 */ /* 0x008fe400078e000b */
[----:B------:R-:W3:Y:S01]  /*10640*/  LDL R11, [R1+0x464] ;  /* 0x00046400010b7983 */ /* 0x000ee20000100800 */
[----:B--2---:R-:W-:-:S03]  /*10650*/  @P1 IMAD.MOV.U32 R176, RZ, RZ, R10 ;  /* 0x000000ffffb01224 */ /* 0x004fc600078e000a */
[----:B------:R-:W2:Y:S01]  /*10660*/  LDL R10, [R1+0x468] ;  /* 0x00046800010a7983 */ /* 0x000ea20000100800 */
[----:B------:R-:W-:Y:S02]  /*10670*/  ISETP.GT.AND P2, PT, R152, 0x70, PT ;  /* 0x000000709800780c */ /* 0x000fe40003f44270 */
[----:B------:R-:W-:-:S06]  /*10680*/  PRMT R175, RZ, 0x7610, R175 ;  /* 0x00007610ffaf7816 */ /* 0x000fcc00000000af */
[----:B------:R0:W2:Y:S05]  /*10690*/  @P1 LDG.E.U16 R175, desc[UR60][R176.64] ;  /* 0x0000003cb0af1981 */ /* 0x0000aa000c1e1500 */
[----:B------:R-:W-:Y:S02]  /*106a0*/  @P2 IMAD.MOV.U32 R179, RZ, RZ, R22 ;  /* 0x000000ffffb32224 */ /* 0x000fe400078e0016 */
[----:B------:R-:W2:Y:S01]  /*106b0*/  LDL R22, [R1+0x51c] ;  /* 0x00051c0001167983 */ /* 0x000ea20000100800 */
[----:B0-----:R-:W-:Y:S02]  /*106c0*/  PRMT R176, RZ, 0x7610, R176 ;  /* 0x00007610ffb07816 */ /* 0x001fe400000000b0 */
[----:B------:R-:W-:-:S02]  /*106d0*/  @P2 MOV R178, R13 ;  /* 0x0000000d00b22202 */ /* 0x000fc40000000f00 */
[----:B------:R-:W2:Y:S04]  /*106e0*/  LDL R13, [R1+0x520] ;  /* 0x00052000010d7983 */ /* 0x000ea80000100800 */
[----:B------:R4:W2:Y:S01]  /*106f0*/  @P2 LDG.E.U16 R176, desc[UR60][R178.64] ;  /* 0x0000003cb2b02981 */ /* 0x0008a2000c1e1500 */
[----:B------:R-:W-:Y:S01]  /*10700*/  PRMT R177, RZ, 0x7610, R177 ;  /* 0x00007610ffb17816 */ /* 0x000fe200000000b1 */
[----:B------:R-:W-:Y:S02]  /*10710*/  @P3 IMAD.MOV.U32 R181, RZ, RZ, R180 ;  /* 0x000000ffffb53224 */ /* 0x000fe400078e00b4 */
[----:B----4-:R-:W-:Y:S02]  /*10720*/  @P2 IMAD.MOV.U32 R178, RZ, RZ, R2 ;  /* 0x000000ffffb22224 */ /* 0x010fe400078e0002 */
[----:B------:R-:W4:Y:S01]  /*10730*/  LDL R2, [R1+0x4e0] ;  /* 0x0004e00001027983 */ /* 0x000f220000100800 */
[----:B------:R-:W-:-:S03]  /*10740*/  @P2 IMAD.MOV.U32 R179, RZ, RZ, R12 ;  /* 0x000000ffffb32224 */ /* 0x000fc600078e000c */
[----:B------:R-:W4:Y:S04]  /*10750*/  LDL R12, [R1+0x4dc] ;  /* 0x0004dc00010c7983 */ /* 0x000f280000100800 */
        /* <DEDUP_REMOVED lines=9> */
[C---:B------:R-:W-:Y:S02]  /*107f0*/  ISETP.GT.AND P1, PT, R152.reuse, 0x6d, PT ;  /* 0x0000006d9800780c */ /* 0x040fe40003f24270 */
[----:B------:R-:W-:Y:S02]  /*10800*/  PRMT R179, RZ, 0x7610, R179 ;  /* 0x00007610ffb37816 */ /* 0x000fe400000000b3 */
[----:B------:R-:W-:-:S04]  /*10810*/  ISETP.GT.AND P2, PT, R152, 0x71, PT ;  /* 0x000000719800780c */ /* 0x000fc80003f44270 */
[----:B------:R0:W2:Y:S05]  /*10820*/  @P3 LDG.E.U16 R179, desc[UR60][R180.64] ;  /* 0x0000003cb4b33981 */ /* 0x0000aa000c1e1500 */
[----:B------:R-:W-:Y:S02]  /*10830*/  @P1 IMAD.MOV.U32 R183, RZ, RZ, R22 ;  /* 0x000000ffffb71224 */ /* 0x000fe400078e0016 */
[----:B------:R-:W2:Y:S01]  /*10840*/  LDL R22, [R1+0x454] ;  /* 0x0004540001167983 */ /* 0x000ea20000100800 */
[----:B0-----:R-:W-:Y:S01]  /*10850*/  PRMT R180, RZ, 0x7610, R180 ;  /* 0x00007610ffb47816 */ /* 0x001fe200000000b4 */
[----:B------:R-:W-:Y:S02]  /*10860*/  @P1 IMAD.MOV.U32 R182, RZ, RZ, R13 ;  /* 0x000000ffffb61224 */ /* 0x000fe400078e000d */
[----:B------:R-:W2:Y:S04]  /*10870*/  LDL R13, [R1+0x458] ;  /* 0x00045800010d7983 */ /* 0x000ea80000100800 */
[----:B------:R4:W2:Y:S01]  /*10880*/  @P1 LDG.E.U16 R180, desc[UR60][R182.64] ;  /* 0x0000003cb6b41981 */ /* 0x0008a2000c1e1500 */
[----:B------:R-:W-:-:S02]  /*10890*/  PRMT R181, RZ, 0x7610, R181 ;  /* 0x00007610ffb57816 */ /* 0x000fc400000000b5 */
[----:B------:R-:W-:Y:S01]  /*108a0*/  ISETP.GT.AND P3, PT, R152, 0x79, PT ;  /* 0x000000799800780c */ /* 0x000fe20003f64270 */
        /* <DEDUP_REMOVED lines=14> */
[----:B------:R-:W-:Y:S02]  /*10990*/  PRMT R183, RZ, 0x7610, R183 ;  /* 0x00007610ffb77816 */ /* 0x000fe400000000b7 */
[----:B------:R-:W-:-:S04]  /*109a0*/  ISETP.GT.AND P2, PT, R152, 0x72, PT ;  /* 0x000000729800780c */ /* 0x000fc80003f44270 */
[----:B------:R0:W2:Y:S02]  /*109b0*/  @P3 LDG.E.U16 R183, desc[UR60][R184.64] ;  /* 0x0000003cb8b73981 */ /* 0x0000a4000c1e1500 */
[----:B0-----:R-:W-:Y:S01]  /*109c0*/  PRMT R184, RZ, 0x7610, R184 ;  /* 0x00007610ffb87816 */ /* 0x001fe200000000b8 */
[----:B------:R-:W-:Y:S02]  /*109d0*/  @P3 IMAD.MOV.U32 R193, RZ, RZ, R22 ;  /* 0x000000ffffc13224 */ /* 0x000fe400078e0016 */
[----:B------:R-:W2:Y:S01]  /*109e0*/  LDL R22, [R1+0x444] ;  /* 0x0004440001167983 */ /* 0x000ea20000100800 */
[----:B------:R-:W-:-:S03]  /*109f0*/  @P3 IMAD.MOV.U32 R192, RZ, RZ, R13 ;  /* 0x000000ffffc03224 */ /* 0x000fc600078e000d */
[----:B------:R-:W2:Y:S04]  /*10a00*/  LDL R13, [R1+0x448] ;  /* 0x00044800010d7983 */ /* 0x000ea80000100800 */
[----:B------:R4:W2:Y:S01]  /*10a10*/  @P3 LDG.E.U16 R184, desc[UR60][R192.64] ;  /* 0x0000003cc0b83981 */ /* 0x0008a2000c1e1500 */
[----:B------:R-:W-:Y:S02]  /*10a20*/  PRMT R185, RZ, 0x7610, R185 ;  /* 0x00007610ffb97816 */ /* 0x000fe400000000b9 */
[----:B------:R-:W-:Y:S02]  /*10a30*/  ISETP.GT.AND P3, PT, R152, 0x7a, PT ;  /* 0x0000007a9800780c */ /* 0x000fe40003f64270 */
[----:B------:R-:W-:Y:S01]  /*10a40*/  PRMT R186, RZ, 0x7610, R186 ;  /* 0x00007610ffba7816 */ /* 0x000fe200000000ba */
        /* <DEDUP_REMOVED lines=8> */
[----:B------:R3:W4:Y:S01]  /*10ad0*/  @P2 LDG.E.U16 R186, desc[UR60][R192.64] ;  /* 0x0000003cc0ba2981 */ /* 0x000722000c1e1500 */
[----:B------:R-:W-:-:S03]  /*10ae0*/  PRMT R194, RZ, 0x7610, R194 ;  /* 0x00007610ffc27816 */ /* 0x000fc600000000c2 */
[----:B------:R-:W4:Y:S01]  /*10af0*/  LDL R195, [R1+0x43c] ;  /* 0x00043c0001c37983 */ /* 0x000f220000100800 */
[----:B---3--:R-:W-:-:S03]  /*10b00*/  @P3 IMAD.MOV.U32 R193, RZ, RZ, R11 ;  /* 0x000000ffffc13224 */ /* 0x008fc600078e000b */
[----:B------:R-:W3:Y:S01]  /*10b10*/  LDL R11, [R1+0x4b4] ;  /* 0x0004b400010b7983 */ /* 0x000ee20000100800 */
[----:B--2---:R-:W-:-:S03]  /*10b20*/  @P3 IMAD.MOV.U32 R192, RZ, RZ, R10 ;  /* 0x000000ffffc03224 */ /* 0x004fc600078e000a */
[----:B------:R-:W2:Y:S01]  /*10b30*/  LDL R10, [R1+0x4b8] ;  /* 0x0004b800010a7983 */ /* 0x000ea20000100800 */
[----:B------:R-:W-:-:S03]  /*10b40*/  ISETP.GT.AND P2, PT, R152, 0x73, PT ;  /* 0x000000739800780c */ /* 0x000fc60003f44270 */
[----:B------:R0:W2:Y:S01]  /*10b50*/  @P3 LDG.E.U16 R194, desc[UR60][R192.64] ;  /* 0x0000003cc0c23981 */ /* 0x0000a2000c1e1500 */
[----:B------:R-:W-:Y:S01]  /*10b60*/  PRMT R196, RZ, 0x7610, R196 ;  /* 0x00007610ffc47816 */ /* 0x000fe200000000c4 */
[----:B0-----:R-:W-:Y:S02]  /*10b70*/  @P3 IMAD.MOV.U32 R193, RZ, RZ, R22 ;  /* 0x000000ffffc13224 */ /* 0x001fe400078e0016 */
[----:B------:R-:W2:Y:S01]  /*10b80*/  LDL R22, [R1+0x434] ;  /* 0x0004340001167983 */ /* 0x000ea20000100800 */
[----:B------:R-:W-:-:S03]  /*10b90*/  @P3 IMAD.MOV.U32 R192, RZ, RZ, R13 ;  /* 0x000000ffffc03224 */ /* 0x000fc600078e000d */
[----:B------:R-:W2:Y:S04]  /*10ba0*/  LDL R13, [R1+0x438] ;  /* 0x00043800010d7983 */ /* 0x000ea80000100800 */
[----:B------:R4:W2:Y:S01]  /*10bb0*/  @P3 LDG.E.U16 R196, desc[UR60][R192.64] ;  /* 0x0000003cc0c43981 */ /* 0x0008a2000c1e1500 */
[----:B------:R-:W-:Y:S02]  /*10bc0*/  PRMT R198, RZ, 0x7610, R198 ;  /* 0x00007610ffc67816 */ /* 0x000fe400000000c6 */
[----:B------:R-:W-:Y:S01]  /*10bd0*/  ISETP.GT.AND P3, PT, R152, 0x7b, PT ;  /* 0x0000007b9800780c */ /* 0x000fe20003f64270 */
[----:B----4-:R-:W-:Y:S02]  /*10be0*/  @P2 IMAD.MOV.U32 R192, RZ, RZ, R2 ;  /* 0x000000ffffc02224 */ /* 0x010fe400078e0002 */
[----:B------:R-:W4:Y:S01]  /*10bf0*/  LDL R2, [R1+0x518] ;  /* 0x0005180001027983 */ /* 0x000f220000100800 */
[----:B------:R-:W-:-:S03]  /*10c00*/  @P2 IMAD.MOV.U32 R193, RZ, RZ, R12 ;  /* 0x000000ffffc12224 */ /* 0x000fc600078e000c */
[----:B------:R-:W4:Y:S01]  /*10c10*/  LDL R12, [R1+0x514] ;  /* 0x00051400010c7983 */ /* 0x000f220000100800 */
[----:B------:R-:W-:-:S03]  /*10c20*/  PRMT R200, RZ, 0x7610, R200 ;  /* 0x00007610ffc87816 */ /* 0x000fc600000000c8 */
[----:B------:R3:W4:Y:S02]  /*10c30*/  @P2 LDG.E.U16 R198, desc[UR60][R192.64] ;  /* 0x0000003cc0c62981 */ /* 0x000724000c1e1500 */
[----:B---3--:R-:W-:Y:S02]  /*10c40*/  @P2 IMAD.MOV.U32 R193, RZ, RZ, R11 ;  /* 0x000000ffffc12224 */ /* 0x008fe400078e000b */
[----:B------:R-:W3:Y:S01]  /*10c50*/  LDL R11, [R1+0x4ac] ;  /* 0x0004ac00010b7983 */ /* 0x000ee20000100800 */
[----:B--2---:R-:W-:-:S03]  /*10c60*/  @P2 IMAD.MOV.U32 R192, RZ, RZ, R10 ;  /* 0x000000ffffc02224 */ /* 0x004fc600078e000a */
[----:B------:R-:W2:Y:S04]  /*10c70*/  LDL R10, [R1+0x4b0] ;  /* 0x0004b000010a7983 */ /* 0x000ea80000100800 */
[----:B------:R0:W2:Y:S02]  /*10c80*/  @P2 LDG.E.U16 R200, desc[UR60][R192.64] ;  /* 0x0000003cc0c82981 */ /* 0x0000a4000c1e1500 */
[----:B0-----:R-:W-:Y:S02]  /*10c90*/  @P3 IMAD.MOV.U32 R192, RZ, RZ, R23 ;  /* 0x000000ffffc03224 */ /* 0x001fe400078e0017 */
[----:B------:R-:W2:Y:S01]  /*10ca0*/  LDL R23, [R1+0x4a4] ;  /* 0x0004a40001177983 */ /* 0x000ea20000100800 */
[----:B------:R-:W-:Y:S01]  /*10cb0*/  PRMT R202, RZ, 0x7610, R202 ;  /* 0x00007610ffca7816 */ /* 0x000fe200000000ca */
[----:B------:R-:W-:Y:S01]  /*10cc0*/  @P3 IMAD.MOV.U32 R193, RZ, RZ, R195 ;  /* 0x000000ffffc13224 */ /* 0x000fe200078e00c3 */
[----:B------:R-:W-:Y:S01]  /*10cd0*/  PRMT R204, RZ, 0x7610, R204 ;  /* 0x00007610ffcc7816 */ /* 0x000fe200000000cc */
[----:B------:R-:W2:Y:S04]  /*10ce0*/  LDL R195, [R1+0x42c] ;  /* 0x00042c0001c37983 */ /* 0x000ea80000100800 */
[----:B------:R0:W2:Y:S02]  /*10cf0*/  @P3 LDG.E.U16 R202, desc[UR60][R192.64] ;  /* 0x0000003cc0ca3981 */ /* 0x0000a4000c1e1500 */
[----:B0-----:R-:W-:-:S02]  /*10d00*/  @P3 IMAD.MOV.U32 R193, RZ, RZ, R22 ;  /* 0x000000ffffc13224 */ /* 0x001fc400078e0016 */
[----:B------:R-:W2:Y:S01]  /*10d10*/  LDL R22, [R1+0x4a8] ;  /* 0x0004a80001167983 */ /* 0x000ea20000100800 */
[----:B------:R-:W-:-:S03]  /*10d20*/  @P3 IMAD.MOV.U32 R192, RZ, RZ, R13 ;  /* 0x000000ffffc03224 */ /* 0x000fc600078e000d */
[----:B------:R-:W2:Y:S04]  /*10d30*/  LDL R13, [R1+0x430] ;  /* 0x00043000010d7983 */ /* 0x000ea80000100800 */
[----:B------:R4:W2:Y:S01]  /*10d40*/  @P3 LDG.E.U16 R204, desc[UR60][R192.64] ;  /* 0x0000003cc0cc3981 */ /* 0x0008a2000c1e1500 */
[----:B------:R-:W-:Y:S01]  /*10d50*/  ISETP.GT.AND P2, PT, R152, 0x74, PT ;  /* 0x000000749800780c */ /* 0x000fe20003f44270 */
[----:B----4-:R-:W-:Y:S02]  /*10d60*/  @P1 IMAD.MOV.U32 R192, RZ, RZ, R2 ;  /* 0x000000ffffc01224 */ /* 0x010fe400078e0002 */
[----:B------:R-:W4:Y:S01]  /*10d70*/  LDL R2, [R1+0x428] ;  /* 0x0004280001027983 */ /* 0x000f220000100800 */
[----:B------:R-:W-:-:S03]  /*10d80*/  @P1 IMAD.MOV.U32 R193, RZ, RZ, R12 ;  /* 0x000000ffffc11224 */ /* 0x000fc600078e000c */
[----:B------:R-:W4:Y:S01]  /*10d90*/  LDL R12, [R1+0x424] ;  /* 0x00042400010c7983 */ /* 0x000f220000100800 */
[----:B------:R-:W-:Y:S02]  /*10da0*/  PRMT R206, RZ, 0x7610, R206 ;  /* 0x00007610ffce7816 */ /* 0x000fe400000000ce */
[----:B------:R-:W-:-:S04]  /*10db0*/  PRMT R208, RZ, 0x7610, R208 ;  /* 0x00007610ffd07816 */ /* 0x000fc800000000d0 */
        /* <DEDUP_REMOVED lines=8> */
[----:B------:R-:W-:Y:S02]  /*10e40*/  ISETP.GT.AND P3, PT, R152, 0x7c, PT ;  /* 0x0000007c9800780c */ /* 0x000fe40003f64270 */
[----:B------:R-:W-:-:S02]  /*10e50*/  PRMT R210, RZ, 0x7610, R210 ;  /* 0x00007610ffd27816 */ /* 0x000fc400000000d2 */
[----:B------:R-:W-:Y:S01]  /*10e60*/  PRMT R212, RZ, 0x7610, R212 ;  /* 0x00007610ffd47816 */ /* 0x000fe200000000d4 */
[----:B------:R-:W-:Y:S02]  /*10e70*/  @P2 IMAD.MOV.U32 R192, RZ, RZ, R22 ;  /* 0x000000ffffc02224 */ /* 0x000fe400078e0016 */
[----:B------:R-:W2:Y:S04]  /*10e80*/  LDL R22, [R1+0x498] ;  /* 0x0004980001167983 */ /* 0x000ea80000100800 */
[----:B------:R0:W2:Y:S02]  /*10e90*/  @P2 LDG.E.U16 R210, desc[UR60][R192.64] ;  /* 0x0000003cc0d22981 */ /* 0x0000a4000c1e1500 */
[----:B0-----:R-:W-:Y:S02]  /*10ea0*/  @P3 IMAD.MOV.U32 R192, RZ, RZ, R13 ;  /* 0x000000ffffc03224 */ /* 0x001fe400078e000d */
[----:B------:R-:W-:Y:S01]  /*10eb0*/  @P3 IMAD.MOV.U32 R193, RZ, RZ, R195 ;  /* 0x000000ffffc13224 */ /* 0x000fe200078e00c3 */
[----:B------:R-:W2:Y:S04]  /*10ec0*/  LDL R13, [R1+0x420] ;  /* 0x00042000010d7983 */ /* 0x000ea80000100800 */
[----:B------:R4:W2:Y:S01]  /*10ed0*/  @P3 LDG.E.U16 R212, desc[UR60][R192.64] ;  /* 0x0000003cc0d43981 */ /* 0x0008a2000c1e1500 */
[----:B------:R-:W-:-:S02]  /*10ee0*/  ISETP.GT.AND P1, PT, R152, 0x75, PT ;  /* 0x000000759800780c */ /* 0x000fc40003f24270 */
[----:B------:R-:W-:Y:S01]  /*10ef0*/  PRMT R214, RZ, 0x7610, R214 ;  /* 0x00007610ffd67816 */ /* 0x000fe200000000d6 */
[----:B------:R-:W2:Y:S01]  /*10f00*/  LDL R195, [R1+0x57c] ;  /* 0x00057c0001c37983 */ /* 0x000ea20000100800 */
[----:B----4-:R-:W-:-:S03]  /*10f10*/  @P3 IMAD.MOV.U32 R192, RZ, RZ, R2 ;  /* 0x000000ffffc03224 */ /* 0x010fc600078e0002 */
        /* <DEDUP_REMOVED lines=15> */
[----:B------:R0:W-:Y:S01]  /*11010*/  STL [R1+0xcc8], R5 ;  /* 0x000cc80501007387 */ /* 0x0001e20000100800 */
[----:B------:R-:W-:-:S03]  /*11020*/  @P1 IMAD.MOV.U32 R192, RZ, RZ, R22 ;  /* 0x000000ffffc01224 */ /* 0x000fc600078e0016 */
[----:B------:R-:W2:Y:S04]  /*11030*/  LDL R22, [R1+0x574] ;  /* 0x0005740001167983 */ /* 0x000ea80000100800 */
[----:B------:R1:W2:Y:S02]  /*11040*/  @P1 LDG.E.U16 R218, desc[UR60][R192.64] ;  /* 0x0000003cc0da1981 */ /* 0x0002a4000c1e1500 */
[----:B-1----:R-:W-:Y:S02]  /*11050*/  @P2 IMAD.MOV.U32 R193, RZ, RZ, R5 ;  /* 0x000000ffffc12224 */ /* 0x002fe400078e0005 */
[----:B------:R-:W-:-:S05]  /*11060*/  @P2 IMAD.MOV.U32 R192, RZ, RZ, R13 ;  /* 0x000000ffffc02224 */ /* 0x000fca00078e000d */
[----:B------:R4:W2:Y:S02]  /*11070*/  @P2 LDG.E.U16 R220, desc[UR60][R192.64] ;  /* 0x0000003cc0dc2981 */ /* 0x0008a4000c1e1500 */
[----:B----4-:R-:W-:Y:S02]  /*11080*/  @P2 IMAD.MOV.U32 R192, RZ, RZ, R2 ;  /* 0x000000ffffc02224 */ /* 0x010fe400078e0002 */
[----:B------:R-:W4:Y:S01]  /*11090*/  LDL R2, [R1+0x578] ;  /* 0x0005780001027983 */ /* 0x000f220000100800 */
[----:B------:R-:W-:-:S03]  /*110a0*/  @P2 IMAD.MOV.U32 R193, RZ, RZ, R12 ;  /* 0x000000ffffc12224 */ /* 0x000fc600078e000c */
[----:B0-----:R-:W4:Y:S04]  /*110b0*/  LDL.LU R5, [R1+0x408] ;  /* 0x0004080001057983 */ /* 0x001f280000300800 */
[----:B------:R-:W4:Y:S04]  /*110c0*/  LDL R13, [R1+0x50c] ;  /* 0x00050c00010d7983 */ /* 0x000f280000100800 */
[----:B------:R-:W4:Y:S01]  /*110d0*/  LDL R12, [R1+0x510] ;  /* 0x00051000010c7983 */ /* 0x000f220000100800 */
[----:B------:R-:W-:Y:S02]  /*110e0*/  PRMT R222, RZ, 0x7610, R222 ;  /* 0x00007610ffde7816 */ /* 0x000fe400000000de */
[----:B------:R-:W-:-:S02]  /*110f0*/  ISETP.GT.AND P1, PT, R152, 0x67, PT ;  /* 0x000000679800780c */ /* 0x000fc40003f24270 */
[----:B------:R-:W-:Y:S02]  /*11100*/  PRMT R21, RZ, 0x7610, R21 ;  /* 0x00007610ff157816 */ /* 0x000fe40000000015 */
[----:B------:R3:W4:Y:S01]  /*11110*/  @P2 LDG.E.U16 R222, desc[UR60][R192.64] ;  /* 0x0000003cc0de2981 */ /* 0x000722000c1e1500 */
[----:B------:R-:W-:Y:S01]  /*11120*/  PRMT R9, RZ, 0x7610, R9 ;  /* 0x00007610ff097816 */ /* 0x000fe20000000009 */
[----:B---3--:R-:W-:Y:S02]  /*11130*/  @P0 IMAD.MOV.U32 R193, RZ, RZ, R11 ;  /* 0x000000ffffc10224 */ /* 0x008fe400078e000b */
[----:B------:R-:W3:Y:S01]  /*11140*/  LDL R11, [R1+0x504] ;  /* 0x00050400010b7983 */ /* 0x000ee20000100800 */
[----:B--2---:R-:W-:-:S03]  /*11150*/  @P0 IMAD.MOV.U32 R192, RZ, RZ, R10 ;  /* 0x000000ffffc00224 */ /* 0x004fc600078e000a */
[----:B------:R-:W2:Y:S04]  /*11160*/  LDL R10, [R1+0x508] ;  /* 0x00050800010a7983 */ /* 0x000ea80000100800 */
[----:B------:R0:W2:Y:S02]  /*11170*/  @P0 LDG.E.U16 R21, desc[UR60][R192.64] ;  /* 0x0000003cc0150981 */ /* 0x0000a4000c1e1500 */
[----:B0-----:R-:W-:Y:S02]  /*11180*/  @P1 IMAD.MOV.U32 R192, RZ, RZ, R23 ;  /* 0x000000ffffc01224 */ /* 0x001fe400078e0017 */
[----:B------:R-:W-:-:S05]  /*11190*/  @P1 IMAD.MOV.U32 R193, RZ, RZ, R195 ;  /* 0x000000ffffc11224 */ /* 0x000fca00078e00c3 */
[----:B------:R0:W2:Y:S01]  /*111a0*/  @P1 LDG.E.U16 R9, desc[UR60][R192.64] ;  /* 0x0000003cc0091981 */ /* 0x0000a2000c1e1500 */
[----:B------:R-:W-:Y:S02]  /*111b0*/  ISETP.GT.AND P0, PT, R152, 0x6e, PT ;  /* 0x0000006e9800780c */ /* 0x000fe40003f04270 */
[----:B------:R-:W-:Y:S02]  /*111c0*/  PRMT R8, RZ, 0x7610, R8 ;  /* 0x00007610ff087816 */ /* 0x000fe40000000008 */
[----:B------:R-:W-:Y:S01]  /*111d0*/  PRMT R4, RZ, 0x7610, R4 ;  /* 0x00007610ff047816 */ /* 0x000fe20000000004 */
[----:B0-----:R-:W-:Y:S01]  /*111e0*/  @P1 IMAD.MOV.U32 R193, RZ, RZ, R22 ;  /* 0x000000ffffc11224 */ /* 0x001fe200078e0016 */
[----:B------:R-:W-:Y:S01]  /*111f0*/  PRMT R14, RZ, 0x7610, R14 ;  /* 0x00007610ff0e7816 */ /* 0x000fe2000000000e */
[----:B----4-:R-:W-:-:S05]  /*11200*/  @P1 IMAD.MOV.U32 R192, RZ, RZ, R2 ;  /* 0x000000ffffc01224 */ /* 0x010fca00078e0002 */
[----:B------:R0:W4:Y:S02]  /*11210*/  @P1 LDG.E.U16 R8, desc[UR60][R192.64] ;  /* 0x0000003cc0081981 */ /* 0x000124000c1e1500 */
[----:B0-----:R-:W-:Y:S02]  /*11220*/  @P0 IMAD.MOV.U32 R192, RZ, RZ, R12 ;  /* 0x000000ffffc00224 */ /* 0x001fe400078e000c */
[----:B------:R-:W-:-:S05]  /*11230*/  @P0 IMAD.MOV.U32 R193, RZ, RZ, R13 ;  /* 0x000000ffffc10224 */ /* 0x000fca00078e000d */
[----:B------:R3:W4:Y:S02]  /*11240*/  @P0 LDG.E.U16 R4, desc[UR60][R192.64] ;  /* 0x0000003cc0040981 */ /* 0x000724000c1e1500 */
[----:B---3--:R-:W-:Y:S02]  /*11250*/  @P0 IMAD.MOV.U32 R193, RZ, RZ, R11 ;  /* 0x000000ffffc10224 */ /* 0x008fe400078e000b */
[----:B--2---:R-:W-:Y:S01]  /*11260*/  @P0 IMAD.MOV.U32 R192, RZ, RZ, R10 ;  /* 0x000000ffffc00224 */ /* 0x004fe200078e000a */
[----:B------:R-:W-:Y:S04]  /*11270*/  STL [R1+0xd48], R21 ;  /* 0x000d481501007387 */ /* 0x000fe80000100800 */
[----:B------:R-:W2:Y:S04]  /*11280*/  @P0 LDG.E.U16 R14, desc[UR60][R192.64] ;  /* 0x0000003cc00e0981 */ /* 0x000ea8000c1e1500 */
[----:B------:R0:W-:Y:S04]  /*11290*/  STL [R1+0xd4c], R9 ;  /* 0x000d4c0901007387 */ /* 0x0001e80000100800 */
[----:B------:R-:W3:Y:S04]  /*112a0*/  LDL R2, [R1+0x500] ;  /* 0x0005000001027983 */ /* 0x000ee80000100800 */
[----:B0-----:R-:W3:Y:S01]  /*112b0*/  LDL R9, [R1+0x4fc] ;  /* 0x0004fc0001097983 */ /* 0x001ee20000100800 */
[----:B------:R-:W-:-:S02]  /*112c0*/  ISETP.GT.AND P1, PT, R152, 0x6f, PT ;  /* 0x0000006f9800780c */ /* 0x000fc40003f24270 */
[----:B------:R-:W-:Y:S01]  /*112d0*/  PRMT R7, RZ, 0x7610, R7 ;  /* 0x00007610ff077816 */ /* 0x000fe20000000007 */
[----:B----4-:R0:W-:Y:S04]  /*112e0*/  STL [R1+0xd50], R8 ;  /* 0x000d500801007387 */ /* 0x0101e80000100800 */
[----:B------:R1:W-:Y:S04]  /*112f0*/  STL [R1+0xd54], R4 ;  /* 0x000d540401007387 */ /* 0x0003e80000100800 */
[----:B------:R-:W4:Y:S04]  /*11300*/  LDL R22, [R1+0x4f4] ;  /* 0x0004f40001167983 */ /* 0x000f280000100800 */
[----:B------:R-:W4:Y:S04]  /*11310*/  LDL R21, [R1+0x4f8] ;  /* 0x0004f80001157983 */ /* 0x000f280000100800 */
[----:B------:R-:W4:Y:S04]  /*11320*/  LDL R13, [R1+0x48c] ;  /* 0x00048c00010d7983 */ /* 0x000f280000100800 */
[----:B------:R-:W4:Y:S04]  /*11330*/  LDL R12, [R1+0x490] ;  /* 0x00049000010c7983 */ /* 0x000f280000100800 */
[----:B------:R-:W4:Y:S04]  /*11340*/  LDL R11, [R1+0x484] ;  /* 0x00048400010b7983 */ /* 0x000f280000100800 */
[----:B------:R-:W4:Y:S04]  /*11350*/  LDL R10, [R1+0x488] ;  /* 0x00048800010a7983 */ /* 0x000f280000100800 */
[----:B--2---:R-:W-:Y:S04]  /*11360*/  STL [R1+0xd58], R14 ;  /* 0x000d580e01007387 */ /* 0x004fe80000100800 */
[----:B0-----:R-:W2:Y:S04]  /*11370*/  LDL R8, [R1+0x480] ;  /* 0x0004800001087983 */ /* 0x001ea80000100800 */
[----:B-1----:R-:W2:Y:S01]  /*11380*/  LDL R4, [R1+0x474] ;  /* 0x0004740001047983 */ /* 0x002ea20000100800 */
[----:B---3--:R-:W-:-:S03]  /*11390*/  @P1 IMAD.MOV.U32 R192, RZ, RZ, R2 ;  /* 0x000000ffffc01224 */ /* 0x008fc600078e0002 */
[----:B------:R-:W3:Y:S01]  /*113a0*/  LDL R2, [R1+0x478] ;  /* 0x0004780001027983 */ /* 0x000ee20000100800 */
[----:B------:R-:W-:-:S03]  /*113b0*/  @P1 IMAD.MOV.U32 R193, RZ, RZ, R9 ;  /* 0x000000ffffc11224 */ /* 0x000fc600078e0009 */
[----:B------:R-:W3:Y:S04]  /*113c0*/  LDL R9, [R1+0x47c] ;  /* 0x00047c0001097983 */ /* 0x000ee80000100800 */
[----:B------:R4:W3:Y:S01]  /*113d0*/  @P1 LDG.E.U16 R7, desc[UR60][R192.64] ;  /* 0x0000003cc0071981 */ /* 0x0008e2000c1e1500 */
[----:B------:R-:W-:Y:S02]  /*113e0*/  ISETP.GT.AND P0, PT, R152, 0x76, PT ;  /* 0x000000769800780c */ /* 0x000fe40003f04270 */
[----:B------:R-:W-:Y:S02]  /*113f0*/  PRMT R250, RZ, 0x7610, R250 ;  /* 0x00007610fffa7816 */ /* 0x000fe400000000fa */
[----:B------:R-:W-:Y:S02]  /*11400*/  PRMT R248, RZ, 0x7610, R248 ;  /* 0x00007610fff87816 */ /* 0x000fe400000000f8 */
[----:B------:R-:W-:-:S02]  /*11410*/  PRMT R247, RZ, 0x7610, R247 ;  /* 0x00007610fff77816 */ /* 0x000fc400000000f7 */
[----:B------:R-:W-:Y:S02]  /*11420*/  PRMT R244, RZ, 0x7610, R244 ;  /* 0x00007610fff47816 */ /* 0x000fe400000000f4 */
[----:B------:R-:W-:Y:S01]  /*11430*/  PRMT R240, RZ, 0x7610, R240 ;  /* 0x00007610fff07816 */ /* 0x000fe200000000f0 */
[----:B----4-:R-:W-:Y:S02]  /*11440*/  @P1 IMAD.MOV.U32 R193, RZ, RZ, R22 ;  /* 0x000000ffffc11224 */ /* 0x010fe400078e0016 */
[----:B------:R-:W-:-:S05]  /*11450*/  @P1 IMAD.MOV.U32 R192, RZ, RZ, R21 ;  /* 0x000000ffffc01224 */ /* 0x000fca00078e0015 */
[----:B------:R0:W4:Y:S01]  /*11460*/  @P1 LDG.E.U16 R250, desc[UR60][R192.64] ;  /* 0x0000003cc0fa1981 */ /* 0x000122000c1e1500 */
[----:B------:R-:W-:Y:S01]  /*11470*/  ISETP.GT.AND P1, PT, R152, 0x77, PT ;  /* 0x000000779800780c */ /* 0x000fe20003f24270 */
[----:B0-----:R-:W-:Y:S02]  /*11480*/  @P0 IMAD.MOV.U32 R192, RZ, RZ, R12 ;  /* 0x000000ffffc00224 */ /* 0x001fe400078e000c */
[----:B------:R-:W-:-:S05]  /*11490*/  @P0 IMAD.MOV.U32 R193, RZ, RZ, R13 ;  /* 0x000000ffffc10224 */ /* 0x000fca00078e000d */
[----:B------:R0:W4:Y:S02]  /*114a0*/  @P0 LDG.E.U16 R248, desc[UR60][R192.64] ;  /* 0x0000003cc0f80981 */ /* 0x000124000c1e1500 */
[----:B0-----:R-:W-:Y:S02]  /*114b0*/  @P0 IMAD.MOV.U32 R192, RZ, RZ, R10 ;  /* 0x000000ffffc00224 */ /* 0x001fe400078e000a */
[----:B------:R-:W-:-:S05]  /*114c0*/  @P0 IMAD.MOV.U32 R193, RZ, RZ, R11 ;  /* 0x000000ffffc10224 */ /* 0x000fca00078e000b */
[----:B------:R2:W4:Y:S02]  /*114d0*/  @P0 LDG.E.U16 R247, desc[UR60][R192.64] ;  /* 0x0000003cc0f70981 */ /* 0x000524000c1e1500 */
[----:B--2---:R-:W-:Y:S02]  /*114e0*/  @P1 IMAD.MOV.U32 R192, RZ, RZ, R8 ;  /* 0x000000ffffc01224 */ /* 0x004fe400078e0008 */
[----:B---3--:R-:W-:Y:S01]  /*114f0*/  @P1 IMAD.MOV.U32 R193, RZ, RZ, R9 ;  /* 0x000000ffffc11224 */ /* 0x008fe200078e0009 */
[----:B------:R0:W-:Y:S04]  /*11500*/  STL [R1+0xd5c], R7 ;  /* 0x000d5c0701007387 */ /* 0x0001e80000100800 */
[----:B------:R1:W2:Y:S04]  /*11510*/  @P1 LDG.E.U16 R244, desc[UR60][R192.64] ;  /* 0x0000003cc0f41981 */ /* 0x0002a8000c1e1500 */
[----:B------:R-:W3:Y:S01]  /*11520*/  LDL R22, [R1+0x3f8] ;  /* 0x0003f80001167983 */ /* 0x000ee20000100800 */
[----:B-1----:R-:W-:-:S03]  /*11530*/  @P1 IMAD.MOV.U32 R192, RZ, RZ, R2 ;  /* 0x000000ffffc01224 */ /* 0x002fc600078e0002 */
[----:B------:R-:W4:Y:S01]  /*11540*/  LDL.LU R2, [R1+0x1a0] ;  /* 0x0001a00001027983 */ /* 0x000f220000300800 */
[----:B------:R-:W-:-:S03]  /*11550*/  @P1 IMAD.MOV.U32 R193, RZ, RZ, R4 ;  /* 0x000000ffffc11224 */ /* 0x000fc600078e0004 */
[----:B0-----:R-:W2:Y:S04]  /*11560*/  LDL.LU R7, [R1+0x120] ;  /* 0x0001200001077983 */ /* 0x001ea80000300800 */
[----:B------:R-:W2:Y:S04]  /*11570*/  LDL.LU R14, [R1+0x11c] ;  /* 0x00011c00010e7983 */ /* 0x000ea80000300800 */
        /* <DEDUP_REMOVED lines=10> */
[----:B------:R0:W2:Y:S04]  /*11620*/  @P1 LDG.E.U16 R240, desc[UR60][R192.64] ;  /* 0x0000003cc0f01981 */ /* 0x0000a8000c1e1500 */
[----:B------:R-:W0:Y:S04]  /*11630*/  LDL R192, [R1+0x40c] ;  /* 0x00040c0001c07983 */ /* 0x000e280000100800 */
[----:B------:R-:W0:Y:S01]  /*11640*/  LDL R193, [R1+0x410] ;  /* 0x0004100001c17983 */ /* 0x000e220000100800 */
[----:B------:R-:W-:-:S02]  /*11650*/  ISETP.GT.AND P0, PT, R152, 0x7e, PT ;  /* 0x0000007e9800780c */ /* 0x000fc40003f04270 */
[----:B------:R-:W-:-:S11]  /*11660*/  PRMT R238, RZ, 0x7610, R238 ;  /* 0x00007610ffee7816 */ /* 0x000fd600000000ee */
[----:B0-----:R-:W-:-:S04]  /*11670*/  @P0 LOP3.LUT R193, R193, R192, RZ, 0x3c, !PT ;  /* 0x000000c0c1c10212 */ /* 0x001fc800078e3cff */
[----:B------:R-:W-:-:S04]  /*11680*/  @P0 LOP3.LUT R192, R193, R192, RZ, 0x3c, !PT ;  /* 0x000000c0c1c00212 */ /* 0x000fc800078e3cff */
[----:B------:R-:W-:-:S05]  /*11690*/  @P0 LOP3.LUT R193, R193, R192, RZ, 0x3c, !PT ;  /* 0x000000c0c1c10212 */ /* 0x000fca00078e3cff */
[----:B------:R0:W2:Y:S04]  /*116a0*/  @P0 LDG.E.U16 R238, desc[UR60][R192.64] ;  /* 0x0000003cc0ee0981 */ /* 0x0000a8000c1e1500 */
[----:B------:R-:W3:Y:S01]  /*116b0*/  LDL R193, [R1+0x404] ;  /* 0x0004040001c17983 */ /* 0x000ee20000100800 */
[----:B------:R-:W-:Y:S01]  /*116c0*/  PRMT R234, RZ, 0x7610, R234 ;  /* 0x00007610ffea7816 */ /* 0x000fe200000000ea */
[----:B0-----:R-:W-:Y:S01]  /*116d0*/  @P0 IMAD.MOV.U32 R192, RZ, RZ, R5 ;  /* 0x000000ffffc00224 */ /* 0x001fe200078e0005 */
[----:B------:R-:W-:-:S04]  /*116e0*/  ISETP.GT.AND P1, PT, R152, 0x7f, PT ;  /* 0x0000007f9800780c */ /* 0x000fc80003f24270 */
[----:B---3--:R0:W3:Y:S04]  /*116f0*/  @P0 LDG.E.U16 R234, desc[UR60][R192.64] ;  /* 0x0000003cc0ea0981 */ /* 0x0080e8000c1e1500 */
[----:B------:R-:W0:Y:S01]  /*11700*/  LDL R193, [R1+0x400] ;  /* 0x0004000001c17983 */ /* 0x000e220000100800 */
[----:B------:R-:W-:-:S03]  /*11710*/  PRMT R231, RZ, 0x7610, R231 ;  /* 0x00007610ffe77816 */ /* 0x000fc600000000e7 */
[----:B------:R1:W-:Y:S01]  /*11720*/  STL [R1+0xcc4], R6 ;  /* 0x000cc40601007387 */ /* 0x0003e20000100800 */
[----:B0-----:R-:W-:Y:S02]  /*11730*/  @P1 IMAD.MOV.U32 R192, RZ, RZ, R193 ;  /* 0x000000ffffc01224 */ /* 0x001fe400078e00c1 */
[----:B------:R-:W-:Y:S02]  /*11740*/  @P1 IMAD.MOV.U32 R193, RZ, RZ, R6 ;  /* 0x000000ffffc11224 */ /* 0x000fe400078e0006 */
[----:B-1----:R-:W2:Y:S04]  /*11750*/  LDL.LU R6, [R1+0x15c] ;  /* 0x00015c0001067983 */ /* 0x002ea80000300800 */
[----:B------:R0:W3:Y:S04]  /*11760*/  @P1 LDG.E.U16 R231, desc[UR60][R192.64] ;  /* 0x0000003cc0e71981 */ /* 0x0000e8000c1e1500 */
[----:B------:R-:W4:Y:S01]  /*11770*/  LDL R193, [R1+0x3f4] ;  /* 0x0003f40001c17983 */ /* 0x000f220000100800 */
[----:B0-----:R-:W-:-:S02]  /*11780*/  @P1 IMAD.MOV.U32 R192, RZ, RZ, R22 ;  /* 0x000000ffffc01224 */ /* 0x001fc400078e0016 */
[----:B------:R-:W0:Y:S01]  /*11790*/  S2R R22, SR_TID.X ;  /* 0x0000000000167919 */ /* 0x000e220000002100 */
[----:B------:R-:W-:Y:S02]  /*117a0*/  PRMT R228, RZ, 0x7610, R228 ;  /* 0x00007610ffe47816 */ /* 0x000fe400000000e4 */
[----:B0-----:R-:W-:-:S04]  /*117b0*/  LOP3.LUT R22, R22, 0x7f, RZ, 0xc0, !PT ;  /* 0x0000007f16167812 */ /* 0x001fc800078ec0ff */
[----:B------:R-:W-:Y:S01]  /*117c0*/  ISETP.GE.AND P0, PT, R22, R152, PT ;  /* 0x000000981600720c */ /* 0x000fe20003f06270 */
[----:B----4-:R-:W4:Y:S04]  /*117d0*/  @P1 LDG.E.U16 R228, desc[UR60][R192.64] ;  /* 0x0000003cc0e41981 */ /* 0x010f28000c1e1500 */
[----:B------:R-:W2:Y:S04]  /*117e0*/  LDL.LU R192, [R1+0x19c] ;  /* 0x00019c0001c07983 */ /* 0x000ea80000300800 */
[----:B------:R-:W3:Y:S04]  /*117f0*/  LDL.LU R193, [R1+0x160] ;  /* 0x0001600001c17983 */ /* 0x000ee80000300800 */
[----:B------:R-:W4:Y:S01]  /*11800*/  LDL.LU R22, [R1+0xd90] ;  /* 0x000d900001167983 */ /* 0x000f220000300800 */
[----:B------:R-:W-:Y:S06]  /*11810*/  BAR.SYNC.DEFER_BLOCKING 0x0 ;  /* 0x0000000000007b1d */ /* 0x000fec0000010000 */
[----:B----4-:R0:W-:Y:S04]  /*11820*/  STS.U16 [R22], R2 ;  /* 0x0000000216007388 */ /* 0x0101e80000000400 */
[----:B------:R1:W-:Y:S04]  /*11830*/  STS.U16 [R22+0x2000], R0 ;  /* 0x0020000016007388 */ /* 0x0003e80000000400 */
[----:B------:R4:W-:Y:S04]  /*11840*/  STS.U16 [R22+0xa000], R20 ;  /* 0x00a0001416007388 */ /* 0x0009e80000000400 */
[----:B0-----:R-:W3:Y:S04]  /*11850*/  LDL.LU R2, [R1+0xd8c] ;  /* 0x000d8c0001027983 */ /* 0x001ee80000300800 */
[----:B-1----:R-:W3:Y:S04]  /*11860*/  LDL.LU R0, [R1+0xd88] ;  /* 0x000d880001007983 */ /* 0x002ee80000300800 */
[----:B--2---:R0:W-:Y:S04]  /*11870*/  STS.U16 [R22+0x8000], R192 ;  /* 0x008000c016007388 */ /* 0x0041e80000000400 */
[----:B----4-:R-:W2:Y:S04]  /*11880*/  LDL.LU R20, [R1+0xd84] ;  /* 0x000d840001147983 */ /* 0x010ea80000300800 */
[----:B---3--:R1:W-:Y:S04]  /*11890*/  STS.U16 [R22+0x400], R193 ;  /* 0x000400c116007388 */ /* 0x0083e80000000400 */
[----:B0-----:R-:W3:Y:S04]  /*118a0*/  LDL.LU R192, [R1+0x194] ;  /* 0x0001940001c07983 */ /* 0x001ee80000300800 */
[----:B------:R0:W-:Y:S04]  /*118b0*/  STS.U16 [R22+0x8400], R6 ;  /* 0x0084000616007388 */ /* 0x0001e80000000400 */
[----:B-1----:R-:W4:Y:S04]  /*118c0*/  LDL.LU R193, [R1+0x158] ;  /* 0x0001580001c17983 */ /* 0x002f280000300800 */
[----:B------:R1:W-:Y:S04]  /*118d0*/  STS.U16 [R22+0x800], R7 ;  /* 0x0008000716007388 */ /* 0x0003e80000000400 */
[----:B0-----:R-:W4:Y:S04]  /*118e0*/  LDL.LU R6, [R1+0x154] ;  /* 0x0001540001067983 */ /* 0x001f280000300800 */
        /* <DEDUP_REMOVED lines=24> */
[----:B-1----:R-:W4:Y:S04]  /*11a70*/  LDL.LU R252, [R1+0x198] ;  /* 0x0001980001fc7983 */ /* 0x002f280000300800 */
[----:B------:R-:W-:Y:S04]  /*11a80*/  STS.U16 [R22+0xa400], R251 ;  /* 0x00a400fb16007388 */ /* 0x000fe80000000400 */
        /* <DEDUP_REMOVED lines=12> */
[----:B------:R-:W-:Y:S04]  /*11b50*/  STL [R1+0xc1c], R22 ;  /* 0x000c1c1601007387 */ /* 0x000fe80000100800 */
[----:B--2---:R0:W-:Y:S04]  /*11b60*/  STS.U16 [R20+0x2080], R191 ;  /* 0x002080bf14007388 */ /* 0x0041e80000000400 */
[----:B------:R1:W-:Y:S04]  /*11b70*/  STS.U16 [R20+0xa080], R19 ;  /* 0x00a0801314007388 */ /* 0x0003e80000000400 */
[----:B---3--:R-:W-:Y:S04]  /*11b80*/  STS.U16 [R20+0x8080], R192 ;  /* 0x008080c014007388 */ /* 0x008fe80000000400 */
[----:B0-----:R-:W2:Y:S04]  /*11b90*/  LDL.LU R191, [R1+0xd80] ;  /* 0x000d800001bf7983 */ /* 0x001ea80000300800 */
[----:B-1----:R-:W3:Y:S04]  /*11ba0*/  LDL.LU R19, [R1+0xd7c] ;  /* 0x000d7c0001137983 */ /* 0x002ee80000300800 */
[----:B----4-:R-:W-:Y:S04]  /*11bb0*/  STS.U16 [R20+0x480], R193 ;  /* 0x000480c114007388 */ /* 0x010fe80000000400 */
        /* <DEDUP_REMOVED lines=12> */
[----:B------:R0:W-:Y:S04]  /*11c80*/  STS.U16 [R20+0x80], R252 ;  /* 0x000080fc14007388 */ /* 0x0001e80000000400 */
[----:B0-----:R-:W4:Y:S04]  /*11c90*/  LDL.LU R252, [R1+0x190] ;  /* 0x0001900001fc7983 */ /* 0x001f280000300800 */
[----:B------:R-:W2:Y:S04]  /*11ca0*/  LDL.LU R192, [R1+0x18c] ;  /* 0x00018c0001c07983 */ /* 0x000ea80000300800 */
[----:B------:R-:W4:Y:S04]  /*11cb0*/  LDL.LU R193, [R1+0x150] ;  /* 0x0001500001c17983 */ /* 0x000f280000300800 */
        /* <DEDUP_REMOVED lines=11> */
[----:B------:R0:W-:Y:S04]  /*11d70*/  STS.U16 [R20+0x9c80], R195 ;  /* 0x009c80c314007388 */ /* 0x0001e80000000400 */
[----:B------:R-:W4:Y:S04]  /*11d80*/  LDL.LU R23, [R1+0x10] ;  /* 0x0000100001177983 */ /* 0x000f280000300800 */
[----:B0-----:R-:W4:Y:S04]  /*11d90*/  LDL.LU R195, [R1+0xc] ;  /* 0x00000c0001c37983 */ /* 0x001f280000300800 */
        /* <DEDUP_REMOVED lines=15> */
[----:B---3--:R0:W-:Y:S04]  /*11e90*/  STS.U16 [R19+0x2100], R18 ;  /* 0x0021001213007388 */ /* 0x0081e80000000400 */
[----:B0-----:R-:W3:Y:S04]  /*11ea0*/  LDL.LU R18, [R1+0xd78] ;  /* 0x000d780001127983 */ /* 0x001ee80000300800 */
[----:B------:R-:W-:Y:S04]  /*11eb0*/  STS.U16 [R19+0xa100], R189 ;  /* 0x00a100bd13007388 */ /* 0x000fe80000000400 */
[----:B--2---:R0:W-:Y:S04]  /*11ec0*/  STS.U16 [R19+0x8100], R192 ;  /* 0x008100c013007388 */ /* 0x0041e80000000400 */
[----:B----4-:R1:W-:Y:S04]  /*11ed0*/  STS.U16 [R19+0x500], R193 ;  /* 0x000500c113007388 */ /* 0x0103e80000000400 */
[----:B------:R2:W-:Y:S04]  /*11ee0*/  STS.U16 [R19+0x8500], R6 ;  /* 0x0085000613007388 */ /* 0x0005e80000000400 */
[----:B0-----:R-:W4:Y:S04]  /*11ef0*/  LDL.LU R192, [R1+0x188] ;  /* 0x0001880001c07983 */ /* 0x001f280000300800 */
[----:B-1----:R-:W4:Y:S04]  /*11f00*/  LDL.LU R193, [R1+0x184] ;  /* 0x0001840001c17983 */ /* 0x002f280000300800 */
[----:B------:R0:W-:Y:S04]  /*11f10*/  STS.U16 [R19+0x900], R7 ;  /* 0x0009000713007388 */ /* 0x0001e80000000400 */
[----:B--2---:R-:W2:Y:S04]  /*11f20*/  LDL.LU R6, [R1+0x148] ;  /* 0x0001480001067983 */ /* 0x004ea80000300800 */
        /* <DEDUP_REMOVED lines=23> */
[----:B------:R-:W4:Y:S04]  /*120a0*/  LDL.LU R189, [R1+0x4] ;  /* 0x0000040001bd7983 */ /* 0x000f280000300800 */
        /* <DEDUP_REMOVED lines=16> */
[----:B---3--:R-:W-:Y:S04]  /*121b0*/  STS.U16 [R18+0x2180], R188 ;  /* 0x002180bc12007388 */ /* 0x008fe80000000400 */
[----:B------:R-:W-:Y:S04]  /*121c0*/  STS.U16 [R18+0xa180], R17 ;  /* 0x00a1801112007388 */ /* 0x000fe80000000400 */
[----:B--2---:R0:W-:Y:S04]  /*121d0*/  STS.U16 [R18+0x580], R6 ;  /* 0x0005800612007388 */ /* 0x0041e80000000400 */
[----:B----4-:R1:W-:Y:S04]  /*121e0*/  STS.U16 [R18+0x8580], R7 ;  /* 0x0085800712007388 */ /* 0x0103e80000000400 */
[----:B0-----:R-:W2:Y:S04]  /*121f0*/  LDL.LU R6, [R1+0x17c] ;  /* 0x00017c0001067983 */ /* 0x001ea80000300800 */
[----:B------:R0:W-:Y:S04]  /*12200*/  STS.U16 [R18+0x980], R14 ;  /* 0x0009800e12007388 */ /* 0x0001e80000000400 */
[----:B-1----:R-:W3:Y:S04]  /*12210*/  LDL.LU R7, [R1+0x174] ;  /* 0x0001740001077983 */ /* 0x002ee80000300800 */
[----:B------:R1:W-:Y:S04]  /*12220*/  STS.U16 [R18+0x8980], R4 ;  /* 0x0089800412007388 */ /* 0x0003e80000000400 */
[----:B0-----:R-:W4:Y:S04]  /*12230*/  LDL.LU R14, [R1+0x140] ;  /* 0x00014000010e7983 */ /* 0x001f280000300800 */
[----:B------:R0:W-:Y:S04]  /*12240*/  STS.U16 [R18+0xd80], R8 ;  /* 0x000d800812007388 */ /* 0x0001e80000000400 */
[----:B-1----:R-:W2:Y:S04]  /*12250*/  LDL.LU R4, [R1+0x13c] ;  /* 0x00013c0001047983 */ /* 0x002ea80000300800 */
[----:B------:R1:W-:Y:S04]  /*12260*/  STS.U16 [R18+0x8d80], R9 ;  /* 0x008d800912007388 */ /* 0x0003e80000000400 */
        /* <DEDUP_REMOVED lines=18> */
[----:B------:R-:W4:Y:S04]  /*12390*/  LDL.LU R188, [R1] ;  /* 0x0000000001bc7983 */ /* 0x000f280000300800 */
[----:B------:R-:W2:Y:S04]  /*123a0*/  LDL.LU R17, [R1+0xd74] ;  /* 0x000d740001117983 */ /* 0x000ea80000300800 */
        /* <DEDUP_REMOVED lines=18> */
[----:B---3--:R1:W-:Y:S04]  /*124d0*/  STS.U16 [R17+0xa00], R8 ;  /* 0x000a000811007388 */ /* 0x0083e80000000400 */
[----:B----4-:R2:W-:Y:S04]  /*124e0*/  STS.U16 [R17+0x8a00], R9 ;  /* 0x008a000911007388 */ /* 0x0105e80000000400 */
[----:B0-----:R-:W3:Y:S04]  /*124f0*/  LDL.LU R4, [R1+0x170] ;  /* 0x0001700001047983 */ /* 0x001ee80000300800 */
[----:B-1----:R-:W4:Y:S04]  /*12500*/  LDL.LU R8, [R1+0x16c] ;  /* 0x00016c0001087983 */ /* 0x002f280000300800 */
[----:B------:R0:W-:Y:S04]  /*12510*/  STS.U16 [R17+0xe00], R21 ;  /* 0x000e001511007388 */ /* 0x0001e80000000400 */
[----:B--2---:R-:W2:Y:S04]  /*12520*/  LDL.LU R9, [R1+0x134] ;  /* 0x0001340001097983 */ /* 0x004ea80000300800 */
[----:B------:R1:W-:Y:S04]  /*12530*/  STS.U16 [R17+0x1a00], R195 ;  /* 0x001a00c311007388 */ /* 0x0003e80000000400 */
[----:B0-----:R-:W4:Y:S04]  /*12540*/  LDL.LU R21, [R1+0x130] ;  /* 0x0001300001157983 */ /* 0x001f280000300800 */
[----:B------:R0:W-:Y:S04]  /*12550*/  STS.U16 [R17+0x9a00], R189 ;  /* 0x009a00bd11007388 */ /* 0x0001e80000000400 */
[----:B-1----:R-:W3:Y:S04]  /*12560*/  LDL.LU R195, [R1+0xf8] ;  /* 0x0000f80001c37983 */ /* 0x002ee80000300800 */
[----:B------:R1:W-:Y:S04]  /*12570*/  STS.U16 [R17+0x1e00], R188 ;  /* 0x001e00bc11007388 */ /* 0x0003e80000000400 */
[----:B0-----:R-:W2:Y:S04]  /*12580*/  LDL.LU R189, [R1+0xf4] ;  /* 0x0000f40001bd7983 */ /* 0x001ea80000300800 */
[----:B------:R0:W-:Y:S04]  /*12590*/  STS.U16 [R17+0x9e00], R191 ;  /* 0x009e00bf11007388 */ /* 0x0001e80000000400 */
[----:B-1----:R-:W4:Y:S04]  /*125a0*/  LDL.LU R188, [R1+0xbc] ;  /* 0x0000bc0001bc7983 */ /* 0x002f280000300800 */
[----:B------:R1:W-:Y:S04]  /*125b0*/  STS.U16 [R17+0x2200], R190 ;  /* 0x002200be11007388 */ /* 0x0003e80000000400 */
[----:B0-----:R-:W4:Y:S04]  /*125c0*/  LDL.LU R191, [R1+0xb8] ;  /* 0x0000b80001bf7983 */ /* 0x001f280000300800 */
[----:B------:R0:W-:Y:S04]  /*125d0*/  STS.U16 [R17+0xa200], R16 ;  /* 0x00a2001011007388 */ /* 0x0001e80000000400 */
[----:B-1----:R-:W4:Y:S04]  /*125e0*/  LDL.LU R190, [R1+0x88] ;  /* 0x0000880001be7983 */ /* 0x002f280000300800 */
[----:B0-----:R-:W3:Y:S04]  /*125f0*/  LDL.LU R16, [R1+0xd70] ;  /* 0x000d700001107983 */ /* 0x001ee80000300800 */
[----:B------:R0:W-:Y:S04]  /*12600*/  STS.U16 [R17+0x8e00], R13 ;  /* 0x008e000d11007388 */ /* 0x0001e80000000400 */
[----:B------:R1:W-:Y:S04]  /*12610*/  STS.U16 [R17+0x1200], R10 ;  /* 0x0012000a11007388 */ /* 0x0003e80000000400 */
[----:B------:R1:W-:Y:S04]  /*12620*/  STS.U16 [R17+0x9200], R11 ;  /* 0x0092000b11007388 */ /* 0x0003e80000000400 */
[----:B0-----:R-:W4:Y:S04]  /*12630*/  LDL.LU R13, [R1+0x84] ;  /* 0x00008400010d7983 */ /* 0x001f280000300800 */
[----:B-1----:R-:W4:Y:S04]  /*12640*/  LDL.LU R10, [R1+0x58] ;  /* 0x00005800010a7983 */ /* 0x002f280000300800 */
[----:B------:R0:W-:Y:S04]  /*12650*/  STS.U16 [R17+0x1600], R12 ;  /* 0x0016000c11007388 */ /* 0x0001e80000000400 */
[----:B------:R-:W4:Y:S04]  /*12660*/  LDL.LU R11, [R1+0x54] ;  /* 0x00005400010b7983 */ /* 0x000f280000300800 */
[----:B0-----:R-:W4:Y:S04]  /*12670*/  LDL.LU R12, [R1+0x28] ;  /* 0x00002800010c7983 */ /* 0x001f280000300800 */
[----:B------:R0:W-:Y:S04]  /*12680*/  STS.U16 [R17+0x9600], R23 ;  /* 0x0096001711007388 */ /* 0x0001e80000000400 */
        /* <DEDUP_REMOVED lines=20> */
[----:B--2---:R1:W-:Y:S04]  /*127d0*/  STS.U16 [R16+0x8a80], R189 ;  /* 0x008a80bd10007388 */ /* 0x0043e80000000400 */
[----:B----4-:R2:W-:Y:S04]  /*127e0*/  STS.U16 [R16+0xe80], R188 ;  /* 0x000e80bc10007388 */ /* 0x0105e80000000400 */
[----:B0-----:R-:W3:Y:S04]  /*127f0*/  LDL.LU R195, [R1+0x168] ;  /* 0x0001680001c37983 */ /* 0x001ee80000300800 */
[----:B-1----:R-:W4:Y:S04]  /*12800*/  LDL.LU R189, [R1+0x164] ;  /* 0x0001640001bd7983 */ /* 0x002f280000300800 */
[----:B------:R0:W-:Y:S04]  /*12810*/  STS.U16 [R16+0x8e80], R191 ;  /* 0x008e80bf10007388 */ /* 0x0001e80000000400 */
[----:B--2---:R-:W2:Y:S04]  /*12820*/  LDL.LU R188, [R1+0x128] ;  /* 0x0001280001bc7983 */ /* 0x004ea80000300800 */
[----:B------:R1:W-:Y:S04]  /*12830*/  STS.U16 [R16+0x1280], R190 ;  /* 0x001280be10007388 */ /* 0x0003e80000000400 */
[----:B0-----:R-:W2:Y:S04]  /*12840*/  LDL.LU R191, [R1+0x124] ;  /* 0x0001240001bf7983 */ /* 0x001ea80000300800 */
[----:B------:R0:W-:Y:S04]  /*12850*/  STS.U16 [R16+0x1e80], R0 ;  /* 0x001e800010007388 */ /* 0x0001e80000000400 */
[----:B-1----:R-:W2:Y:S04]  /*12860*/  LDL.LU R190, [R1+0xf0] ;  /* 0x0000f00001be7983 */ /* 0x002ea80000300800 */
[----:B------:R1:W-:Y:S04]  /*12870*/  STS.U16 [R16+0x9e80], R2 ;  /* 0x009e800210007388 */ /* 0x0003e80000000400 */
[----:B0-----:R-:W2:Y:S04]  /*12880*/  LDL.LU R0, [R1+0xd6c] ;  /* 0x000d6c0001007983 */ /* 0x001ea80000300800 */
[----:B------:R0:W-:Y:S04]  /*12890*/  STS.U16 [R16+0x2280], R3 ;  /* 0x0022800310007388 */ /* 0x0001e80000000400 */
[----:B-1----:R-:W2:Y:S04]  /*128a0*/  LDL.LU R2, [R1+0xd68] ;  /* 0x000d680001027983 */ /* 0x002ea80000300800 */
[----:B------:R1:W-:Y:S04]  /*128b0*/  STS.U16 [R16+0xa280], R15 ;  /* 0x00a2800f10007388 */ /* 0x0003e80000000400 */
[----:B0-----:R-:W3:Y:S04]  /*128c0*/  LDL.LU R3, [R1+0xd64] ;  /* 0x000d640001037983 */ /* 0x001ee80000300800 */
[----:B-1----:R-:W3:Y:S04]  /*128d0*/  LDL.LU R15, [R1+0xd60] ;  /* 0x000d6000010f7983 */ /* 0x002ee80000300800 */
[----:B------:R-:W2:Y:S04]  /*128e0*/  LDL.LU R223, [R1+0x1e0] ;  /* 0x0001e00001df7983 */ /* 0x000ea80000300800 */
[----:B------:R-:W-:Y:S04]  /*128f0*/  STL [R1+0xc30], R16 ;  /* 0x000c301001007387 */ /* 0x000fe80000100800 */
[----:B------:R-:W2:Y:S04]  /*12900*/  LDL.LU R230, [R1+0x1e8] ;  /* 0x0001e80001e67983 */ /* 0x000ea80000300800 */
[----:B------:R0:W-:Y:S04]  /*12910*/  STS.U16 [R16+0x9280], R13 ;  /* 0x0092800d10007388 */ /* 0x0001e80000000400 */
[----:B------:R1:W-:Y:S04]  /*12920*/  STS.U16 [R16+0x1a80], R12 ;  /* 0x001a800c10007388 */ /* 0x0003e80000000400 */
[----:B------:R-:W2:Y:S04]  /*12930*/  LDL R158, [R1+0x3ec] ;  /* 0x0003ec00019e7983 */ /* 0x000ea80000100800 */
[----:B0-----:R-:W2:Y:S04]  /*12940*/  LDL R13, [R1+0x364] ;  /* 0x00036400010d7983 */ /* 0x001ea80000100800 */
[----:B-1----:R-:W2:Y:S04]  /*12950*/  LDL R12, [R1+0x370] ;  /* 0x00037000010c7983 */ /* 0x002ea80000100800 */
[----:B------:R0:W-:Y:S04]  /*12960*/  STS.U16 [R16+0x280], R4 ;  /* 0x0002800410007388 */ /* 0x0001e80000000400 */
[----:B------:R1:W-:Y:S04]  /*12970*/  STS.U16 [R16+0x9a80], R23 ;  /* 0x009a801710007388 */ /* 0x0003e80000000400 */
[----:B------:R1:W-:Y:S04]  /*12980*/  STS.U16 [R16+0x8680], R21 ;  /* 0x0086801510007388 */ /* 0x0003e80000000400 */
[----:B0-----:R-:W2:Y:S04]  /*12990*/  LDL R4, [R1+0x2e8] ;  /* 0x0002e80001047983 */ /* 0x001ea80000100800 */
[----:B-1----:R-:W2:Y:S04]  /*129a0*/  LDL R23, [R1+0x3f0] ;  /* 0x0003f00001177983 */ /* 0x002ea80000100800 */
[----:B------:R0:W-:Y:S04]  /*129b0*/  STS.U16 [R16+0x9680], R11 ;  /* 0x0096800b10007388 */ /* 0x0001e80000000400 */
[----:B------:R-:W2:Y:S04]  /*129c0*/  LDL R21, [R1+0x3ac] ;  /* 0x0003ac0001157983 */ /* 0x000ea80000100800 */
[----:B------:R-:W2:Y:S04]  /*129d0*/  LDL R14, [R1+0x3b0] ;  /* 0x0003b000010e7983 */ /* 0x000ea80000100800 */
[----:B0-----:R-:W2:Y:S04]  /*129e0*/  LDL R11, [R1+0x324] ;  /* 0x00032400010b7983 */ /* 0x001ea80000100800 */
[----:B------:R-:W2:Y:S04]  /*129f0*/  LDL R6, [R1+0x2e4] ;  /* 0x0002e40001067983 */ /* 0x000ea80000100800 */
[----:B------:R-:W-:Y:S04]  /*12a00*/  STS.U16 [R16+0x8280], R8 ;  /* 0x0082800810007388 */ /* 0x000fe80000000400 */
[----:B------:R-:W-:Y:S04]  /*12a10*/  STS.U16 [R16+0x680], R9 ;  /* 0x0006800910007388 */ /* 0x000fe80000000400 */
[----:B------:R0:W-:Y:S04]  /*12a20*/  STS.U16 [R16+0x1680], R10 ;  /* 0x0016800a10007388 */ /* 0x0001e80000000400 */
        /* <DEDUP_REMOVED lines=14> */
[----:B0-----:R-:W2:Y:S04]  /*12b10*/  LDL R10, [R1+0x328] ;  /* 0x00032800010a7983 */ /* 0x001ea80000100800 */
[----:B------:R-:W2:Y:S04]  /*12b20*/  LDL R9, [R1+0x2a4] ;  /* 0x0002a40001097983 */ /* 0x000ea80000100800 */
[----:B------:R-:W2:Y:S04]  /*12b30*/  LDL R8, [R1+0x2a8] ;  /* 0x0002a80001087983 */ /* 0x000ea80000100800 */
[----:B------:R-:W2:Y:S04]  /*12b40*/  LDL R7, [R1+0x268] ;  /* 0x0002680001077983 */ /* 0x000ea80000100800 */
[----:B-1----:R-:W2:Y:S04]  /*12b50*/  LDL.LU R16, [R1+0x274] ;  /* 0x0002740001107983 */ /* 0x002ea80000300800 */
[----:B------:R-:W2:Y:S04]  /*12b60*/  LDL.LU R17, [R1+0x248] ;  /* 0x0002480001117983 */ /* 0x000ea80000300800 */
[----:B------:R-:W2:Y:S04]  /*12b70*/  LDL.LU R18, [R1+0x26c] ;  /* 0x00026c0001127983 */ /* 0x000ea80000300800 */
[----:B------:R-:W2:Y:S04]  /*12b80*/  LDL.LU R19, [R1+0x240] ;  /* 0x0002400001137983 */ /* 0x000ea80000300800 */
[----:B------:R-:W2:Y:S04]  /*12b90*/  LDL.LU R20, [R1+0x264] ;  /* 0x0002640001147983 */ /* 0x000ea80000300800 */
[----:B------:R-:W2:Y:S01]  /*12ba0*/  LDL.LU R22, [R1+0x238] ;  /* 0x0002380001167983 */ /* 0x000ea20000300800 */
[----:B------:R-:W-:-:S03]  /*12bb0*/  PRMT R152, RZ, 0x7610, R152 ;  /* 0x00007610ff987816 */ /* 0x000fc60000000098 */
[----:B---3--:R0:W-:Y:S04]  /*12bc0*/  STS.U16 [R15+0x8b00], R3 ;  /* 0x008b00030f007388 */ /* 0x0081e80000000400 */
[----:B------:R-:W-:Y:S04]  /*12bd0*/  STS.U16 [R15+0x300], R195 ;  /* 0x000300c30f007388 */ /* 0x000fe80000000400 */
[----:B----4-:R-:W-:Y:S04]  /*12be0*/  STS.U16 [R15+0x8300], R189 ;  /* 0x008300bd0f007388 */ /* 0x010fe80000000400 */
[----:B--2---:R-:W-:Y:S04]  /*12bf0*/  STS.U16 [R15+0x700], R188 ;  /* 0x000700bc0f007388 */ /* 0x004fe80000000400 */
[----:B------:R-:W-:Y:S04]  /*12c00*/  STS.U16 [R15+0x8700], R191 ;  /* 0x008700bf0f007388 */ /* 0x000fe80000000400 */
[----:B------:R-:W-:Y:S04]  /*12c10*/  STS.U16 [R15+0xb00], R190 ;  /* 0x000b00be0f007388 */ /* 0x000fe80000000400 */
[----:B------:R1:W-:Y:S04]  /*12c20*/  STS.U16 [R15+0xf00], R2 ;  /* 0x000f00020f007388 */ /* 0x0003e80000000400 */
[----:B0-----:R-:W2:Y:S04]  /*12c30*/  LDL.LU R3, [R1+0x25c] ;  /* 0x00025c0001037983 */ /* 0x001ea80000300800 */
[----:B------:R0:W-:Y:S04]  /*12c40*/  STS.U16 [R15+0x8f00], R0 ;  /* 0x008f00000f007388 */ /* 0x0001e80000000400 */
[----:B-1----:R-:W3:Y:S04]  /*12c50*/  LDL.LU R2, [R1+0x230] ;  /* 0x0002300001027983 */ /* 0x002ee80000300800 */
[----:B0-----:R-:W4:Y:S04]  /*12c60*/  LDL.LU R0, [R1+0x254] ;  /* 0x0002540001007983 */ /* 0x001f280000300800 */
[----:B------:R-:W2:Y:S04]  /*12c70*/  LDL.LU R252, [R1+0x224] ;  /* 0x0002240001fc7983 */ /* 0x000ea80000300800 */
[----:B------:R-:W3:Y:S04]  /*12c80*/  LDL.LU R251, [R1+0x24c] ;  /* 0x00024c0001fb7983 */ /* 0x000ee80000300800 */
[----:B------:R-:W4:Y:S04]  /*12c90*/  LDL.LU R249, [R1+0x218] ;  /* 0x0002180001f97983 */ /* 0x000f280000300800 */
[----:B------:R-:W3:Y:S04]  /*12ca0*/  LDL.LU R246, [R1+0x244] ;  /* 0x0002440001f67983 */ /* 0x000ee80000300800 */
[----:B------:R-:W3:Y:S04]  /*12cb0*/  LDL.LU R245, [R1+0x210] ;  /* 0x0002100001f57983 */ /* 0x000ee80000300800 */
[----:B------:R-:W3:Y:S04]  /*12cc0*/  LDL.LU R243, [R1+0x23c] ;  /* 0x00023c0001f37983 */ /* 0x000ee80000300800 */
[----:B------:R-:W3:Y:S04]  /*12cd0*/  LDL.LU R242, [R1+0x208] ;  /* 0x0002080001f27983 */ /* 0x000ee80000300800 */
[----:B------:R-:W3:Y:S04]  /*12ce0*/  LDL.LU R241, [R1+0x234] ;  /* 0x0002340001f17983 */ /* 0x000ee80000300800 */
[----:B------:R-:W3:Y:S04]  /*12cf0*/  LDL.LU R239, [R1+0x200] ;  /* 0x0002000001ef7983 */ /* 0x000ee80000300800 */
[----:B------:R-:W3:Y:S04]  /*12d00*/  LDL.LU R237, [R1+0x22c] ;  /* 0x00022c0001ed7983 */ /* 0x000ee80000300800 */
[----:B------:R-:W3:Y:S04]  /*12d10*/  LDL.LU R236, [R1+0x1f8] ;  /* 0x0001f80001ec7983 */ /* 0x000ee80000300800 */
[----:B------:R-:W4:Y:S01]  /*12d20*/  LDL.LU R235, [R1+0x21c] ;  /* 0x00021c0001eb7983 */ /* 0x000f220000300800 */
[----:B------:R-:W-:-:S03]  /*12d30*/  @!P0 IMAD.MOV.U32 R156, RZ, RZ, R230 ;  /* 0x000000ffff9c8224 */ /* 0x000fc600078e00e6 */
[----:B------:R-:W3:Y:S01]  /*12d40*/  LDL.LU R233, [R1+0x1f0] ;  /* 0x0001f00001e97983 */ /* 0x000ee20000300800 */
[----:B------:R-:W-:-:S03]  /*12d50*/  @!P0 IMAD.MOV.U32 R157, RZ, RZ, R223 ;  /* 0x000000ffff9d8224 */ /* 0x000fc600078e00df */
[----:B------:R-:W3:Y:S04]  /*12d60*/  LDL.LU R232, [R1+0x214] ;  /* 0x0002140001e87983 */ /* 0x000ee80000300800 */
[----:B------:R-:W3:Y:S04]  /*12d70*/  LDL.LU R229, [R1+0x20c] ;  /* 0x00020c0001e57983 */ /* 0x000ee80000300800 */
[----:B------:R-:W3:Y:S04]  /*12d80*/  LDL.LU R227, [R1+0x204] ;  /* 0x0002040001e37983 */ /* 0x000ee80000300800 */
[----:B------:R-:W3:Y:S04]  /*12d90*/  LDL.LU R226, [R1+0x1fc] ;  /* 0x0001fc0001e27983 */ /* 0x000ee80000300800 */
[----:B------:R-:W3:Y:S04]  /*12da0*/  LDL.LU R225, [R1+0x1f4] ;  /* 0x0001f40001e17983 */ /* 0x000ee80000300800 */
[----:B------:R-:W3:Y:S01]  /*12db0*/  LDL.LU R224, [R1+0x1ec] ;  /* 0x0001ec0001e07983 */ /* 0x000ee20000300800 */
[----:B------:R-:W-:-:S03]  /*12dc0*/  @!P0 IMAD.MOV.U32 R159, RZ, RZ, R13 ;  /* 0x000000ffff9f8224 */ /* 0x000fc600078e000d */
[----:B------:R0:W-:Y:S04]  /*12dd0*/  STL [R1+0xc38], R230 ;  /* 0x000c38e601007387 */ /* 0x0001e80000100800 */
[----:B------:R1:W3:Y:S04]  /*12de0*/  @!P0 LDG.E.U16 R152, desc[UR60][R156.64] ;  /* 0x0000003c9c988981 */ /* 0x0002e8000c1e1500 */
[----:B0-----:R-:W3:Y:S04]  /*12df0*/  LDL.LU R230, [R1+0x27c] ;  /* 0x00027c0001e67983 */ /* 0x001ee80000300800 */
[----:B------:R0:W-:Y:S01]  /*12e00*/  STL [R1+0xc34], R223 ;  /* 0x000c34df01007387 */ /* 0x0001e20000100800 */
[----:B-1----:R-:W-:-:S02]  /*12e10*/  @!P0 IMAD.MOV.U32 R157, RZ, RZ, R158 ;  /* 0x000000ffff9d8224 */ /* 0x002fc400078e009e */
[----:B------:R-:W-:Y:S01]  /*12e20*/  @!P0 IMAD.MOV.U32 R158, RZ, RZ, R12 ;  /* 0x000000ffff9e8224 */ /* 0x000fe200078e000c */
[----:B0-----:R-:W3:Y:S04]  /*12e30*/  LDL.LU R223, [R1+0x250] ;  /* 0x0002500001df7983 */ /* 0x001ee80000300800 */
[----:B------:R-:W3:Y:S04]  /*12e40*/  LDL R13, [R1+0x35c] ;  /* 0x00035c00010d7983 */ /* 0x000ee80000100800 */
[----:B------:R-:W3:Y:S01]  /*12e50*/  LDL R12, [R1+0x360] ;  /* 0x00036000010c7983 */ /* 0x000ee20000100800 */
[----:B------:R-:W-:-:S03]  /*12e60*/  @!P0 IMAD.MOV.U32 R160, RZ, RZ, R4 ;  /* 0x000000ffffa08224 */ /* 0x000fc600078e0004 */
[----:B------:R-:W3:Y:S01]  /*12e70*/  LDL R4, [R1+0x320] ;  /* 0x0003200001047983 */ /* 0x000ee20000100800 */
[----:B------:R-:W-:Y:S01]  /*12e80*/  PRMT R153, RZ, 0x7610, R153 ;  /* 0x00007610ff997816 */ /* 0x000fe20000000099 */
[----:B------:R-:W-:Y:S01]  /*12e90*/  @!P0 IMAD.MOV.U32 R156, RZ, RZ, R23 ;  /* 0x000000ffff9c8224 */ /* 0x000fe200078e0017 */
[----:B------:R-:W-:Y:S01]  /*12ea0*/  PRMT R155, RZ, 0x7610, R155 ;  /* 0x00007610ff9b7816 */ /* 0x000fe2000000009b */
[----:B------:R-:W3:Y:S01]  /*12eb0*/  LDL R23, [R1+0x3e4] ;  /* 0x0003e40001177983 */ /* 0x000ee20000100800 */
[----:B------:R-:W-:-:S03]  /*12ec0*/  @!P0 IMAD.MOV.U32 R161, RZ, RZ, R6 ;  /* 0x000000ffffa18224 */ /* 0x000fc600078e0006 */
[----:B------:R0:W3:Y:S04]  /*12ed0*/  @!P0 LDG.E.U16 R153, desc[UR60][R156.64] ;  /* 0x0000003c9c998981 */ /* 0x0000e8000c1e1500 */
[----:B------:R1:W3:Y:S01]  /*12ee0*/  @!P0 LDG.E.U16 R155, desc[UR60][R158.64] ;  /* 0x0000003c9e9b8981 */ /* 0x0002e2000c1e1500 */
[----:B0-----:R-:W-:Y:S01]  /*12ef0*/  @!P0 IMAD.MOV.U32 R156, RZ, RZ, R14 ;  /* 0x000000ffff9c8224 */ /* 0x001fe200078e000e */
[----:B------:R-:W-:Y:S02]  /*12f00*/  @!P0 MOV R157, R21 ;  /* 0x00000015009d8202 */ /* 0x000fe40000000f00 */
[----:B------:R-:W3:Y:S01]  /*12f10*/  LDL R14, [R1+0x3a8] ;  /* 0x0003a800010e7983 */ /* 0x000ee20000100800 */
[----:B-1----:R-:W-:-:S03]  /*12f20*/  @!P0 IMAD.MOV.U32 R159, RZ, RZ, R11 ;  /* 0x000000ffff9f8224 */ /* 0x002fc600078e000b */
[----:B------:R-:W3:Y:S04]  /*12f30*/  LDL R21, [R1+0x3a4] ;  /* 0x0003a40001157983 */ /* 0x000ee80000100800 */
[----:B------:R-:W3:Y:S04]  /*12f40*/  LDL R11, [R1+0x31c] ;  /* 0x00031c00010b7983 */ /* 0x000ee80000100800 */
[----:B------:R-:W3:Y:S01]  /*12f50*/  LDL.LU R6, [R1+0x3e8] ;  /* 0x0003e80001067983 */ /* 0x000ee20000300800 */
[----:B------:R-:W-:Y:S01]  /*12f60*/  PRMT R154, RZ, 0x7610, R154 ;  /* 0x00007610ff9a7816 */ /* 0x000fe2000000009a */
[----:B------:R-:W-:-:S02]  /*12f70*/  @!P0 IMAD.MOV.U32 R158, RZ, RZ, R10 ;  /* 0x000000ffff9e8224 */ /* 0x000fc400078e000a */
[----:B------:R-:W3:Y:S04]  /*12f80*/  LDL R10, [R1+0x2dc] ;  /* 0x0002dc00010a7983 */ /* 0x000ee80000100800 */
[----:B------:R0:W3:Y:S01]  /*12f90*/  @!P0 LDG.E.U16 R154, desc[UR60][R156.64] ;  /* 0x0000003c9c9a8981 */ /* 0x0000e2000c1e1500 */
[----:B------:R-:W-:Y:S02]  /*12fa0*/  @!P0 IMAD.MOV.U32 R162, RZ, RZ, R7 ;  /* 0x000000ffffa28224 */ /* 0x000fe400078e0007 */
[----:B------:R-:W-:Y:S01]  /*12fb0*/  @!P0 IMAD.MOV.U32 R163, RZ, RZ, R20 ;  /* 0x000000ffffa38224 */ /* 0x000fe200078e0014 */
[----:B------:R-:W3:Y:S01]  /*12fc0*/  LDL R7, [R1+0x2a0] ;  /* 0x0002a00001077983 */ /* 0x000ee20000100800 */
[----:B0-----:R-:W-:Y:S02]  /*12fd0*/  PRMT R156, RZ, 0x7610, R156 ;  /* 0x00007610ff9c7816 */ /* 0x001fe4000000009c */
[----:B------:R-:W-:-:S04]  /*12fe0*/  PRMT R157, RZ, 0x7610, R157 ;  /* 0x00007610ff9d7816 */ /* 0x000fc8000000009d */
[----:B------:R0:W3:Y:S04]  /*12ff0*/  @!P0 LDG.E.U16 R156, desc[UR60][R158.64] ;  /* 0x0000003c9e9c8981 */ /* 0x0000e8000c1e1500 */
[----:B------:R1:W3:Y:S01]  /*13000*/  @!P0 LDG.E.U16 R157, desc[UR60][R160.64] ;  /* 0x0000003ca09d8981 */ /* 0x0002e2000c1e1500 */
[----:B0-----:R-:W-:Y:S02]  /*13010*/  PRMT R158, RZ, 0x7610, R158 ;  /* 0x00007610ff9e7816 */ /* 0x001fe4000000009e */
[----:B------:R-:W-:Y:S01]  /*13020*/  PRMT R159, RZ, 0x7610, R159 ;  /* 0x00007610ff9f7816 */ /* 0x000fe2000000009f */
[----:B-1----:R-:W-:Y:S02]  /*13030*/  @!P0 IMAD.MOV.U32 R160, RZ, RZ, R8 ;  /* 0x000000ffffa08224 */ /* 0x002fe400078e0008 */
[----:B------:R-:W-:Y:S01]  /*13040*/  @!P0 IMAD.MOV.U32 R161, RZ, RZ, R9 ;  /* 0x000000ffffa18224 */ /* 0x000fe200078e0009 */
[----:B------:R-:W3:Y:S04]  /*13050*/  LDL R8, [R1+0x29c] ;  /* 0x00029c0001087983 */ /* 0x000ee80000100800 */
[----:B------:R0:W3:Y:S04]  /*13060*/  @!P0 LDG.E.U16 R158, desc[UR60][R160.64] ;  /* 0x0000003ca09e8981 */ /* 0x0000e8000c1e1500 */
[----:B------:R-:W3:Y:S04]  /*13070*/  LDL R9, [R1+0x2e0] ;  /* 0x0002e00001097983 */ /* 0x000ee80000100800 */
[----:B------:R2:W3:Y:S01]  /*13080*/  @!P0 LDG.E.U16 R159, desc[UR60][R162.64] ;  /* 0x0000003ca29f8981 */ /* 0x0004e2000c1e1500 */
[----:B0-----:R-:W-:-:S03]  /*13090*/  PRMT R160, RZ, 0x7610, R160 ;  /* 0x00007610ffa07816 */ /* 0x001fc600000000a0 */
[----:B------:R0:W-:Y:S04]  /*130a0*/  STL [R1+0xc3c], R20 ;  /* 0x000c3c1401007387 */ /* 0x0001e80000100800 */
[----:B0-----:R-:W3:Y:S01]  /*130b0*/  LDL.LU R20, [R1+0x258] ;  /* 0x0002580001147983 */ /* 0x001ee20000300800 */
[----:B--2---:R-:W-:-:S03]  /*130c0*/  @!P0 IMAD.MOV.U32 R162, RZ, RZ, R252 ;  /* 0x000000ffffa28224 */ /* 0x004fc600078e00fc */
[----:B------:R0:W-:Y:S04]  /*130d0*/  STL [R1+0xc44], R252 ;  /* 0x000c44fc01007387 */ /* 0x0001e80000100800 */
[----:B0-----:R-:W2:Y:S01]  /*130e0*/  LDL.LU R252, [R1+0x260] ;  /* 0x0002600001fc7983 */ /* 0x001ea20000300800 */
[----:B----4-:R-:W-:-:S05]  /*130f0*/  @!P0 IMAD.MOV.U32 R163, RZ, RZ, R235 ;  /* 0x000000ffffa38224 */ /* 0x010fca00078e00eb */
[----:B------:R0:W4:Y:S04]  /*13100*/  @!P0 LDG.E.U16 R160, desc[UR60][R162.64] ;  /* 0x0000003ca2a08981 */ /* 0x000128000c1e1500 */
[----:B------:R1:W-:Y:S01]  /*13110*/  STL [R1+0xc40], R235 ;  /* 0x000c40eb01007387 */ /* 0x0003e20000100800 */
[----:B0-----:R-:W-:-:S03]  /*13120*/  PRMT R163, RZ, 0x7610, R163 ;  /* 0x00007610ffa37816 */ /* 0x001fc600000000a3 */
[----:B-1----:R-:W4:Y:S01]  /*13130*/  LDL.LU R235, [R1+0x284] ;  /* 0x0002840001eb7983 */ /* 0x002f220000300800 */
[----:B---3--:R-:W-:Y:S02]  /*13140*/  @!P0 IMAD.MOV.U32 R167, RZ, RZ, R13 ;  /* 0x000000ffffa78224 */ /* 0x008fe400078e000d */
[----:B------:R-:W-:Y:S01]  /*13150*/  @!P0 IMAD.MOV.U32 R166, RZ, RZ, R12 ;  /* 0x000000ffffa68224 */ /* 0x000fe200078e000c */
[----:B------:R-:W-:Y:S01]  /*13160*/  PRMT R161, RZ, 0x7610, R161 ;  /* 0x00007610ffa17816 */ /* 0x000fe200000000a1 */
[----:B------:R-:W3:Y:S04]  /*13170*/  LDL R13, [R1+0x3a0] ;  /* 0x0003a000010d7983 */ /* 0x000ee80000100800 */
[----:B------:R0:W4:Y:S01]  /*13180*/  @!P0 LDG.E.U16 R163, desc[UR60][R166.64] ;  /* 0x0000003ca6a38981 */ /* 0x000122000c1e1500 */
[----:B------:R-:W-:Y:S01]  /*13190*/  @!P0 IMAD.MOV.U32 R165, RZ, RZ, R23 ;  /* 0x000000ffffa58224 */ /* 0x000fe200078e0017 */
[----:B------:R-:W-:-:S02]  /*131a0*/  PRMT R162, RZ, 0x7610, R162 ;  /* 0x00007610ffa27816 */ /* 0x000fc400000000a2 */
[----:B------:R-:W3:Y:S01]  /*131b0*/  LDL R12, [R1+0x354] ;  /* 0x00035400010c7983 */ /* 0x000ee20000100800 */
[----:B0-----:R-:W-:-:S03]  /*131c0*/  @!P0 IMAD.MOV.U32 R166, RZ, RZ, R4 ;  /* 0x000000ffffa68224 */ /* 0x001fc600078e0004 */
[----:B------:R-:W4:Y:S01]  /*131d0*/  LDL R4, [R1+0x3e0] ;  /* 0x0003e00001047983 */ /* 0x000f220000100800 */
[----:B------:R-:W-:-:S05]  /*131e0*/  @!P0 IMAD.MOV.U32 R164, RZ, RZ, R6 ;  /* 0x000000ffffa48224 */ /* 0x000fca00078e0006 */
[----:B------:R0:W3:Y:S02]  /*131f0*/  @!P0 LDG.E.U16 R161, desc[UR60][R164.64] ;  /* 0x0000003ca4a18981 */ /* 0x0000e4000c1e1500 */
[----:B0-----:R-:W-:Y:S02]  /*13200*/  @!P0 IMAD.MOV.U32 R165, RZ, RZ, R21 ;  /* 0x000000ffffa58224 */ /* 0x001fe400078e0015 */
[----:B------:R-:W3:Y:S01]  /*13210*/  LDL R21, [R1+0x3dc] ;  /* 0x0003dc0001157983 */ /* 0x000ee20000100800 */
[----:B------:R-:W-:-:S03]  /*13220*/  @!P0 IMAD.MOV.U32 R164, RZ, RZ, R14 ;  /* 0x000000ffffa48224 */ /* 0x000fc600078e000e */
[----:B------:R-:W3:Y:S01]  /*13230*/  LDL R14, [R1+0x39c] ;  /* 0x00039c00010e7983 */ /* 0x000ee20000100800 */
[----:B------:R-:W-:-:S03]  /*13240*/  @!P0 IMAD.MOV.U32 R167, RZ, RZ, R11 ;  /* 0x000000ffffa78224 */ /* 0x000fc600078e000b */
[----:B------:R-:W3:Y:S01]  /*13250*/  LDL R11, [R1+0x358] ;  /* 0x00035800010b7983 */ /* 0x000ee20000100800 */
[----:B------:R-:W-:-:S03]  /*13260*/  @!P0 IMAD.MOV.U32 R169, RZ, RZ, R10 ;  /* 0x000000ffffa98224 */ /* 0x000fc600078e000a */
[----:B------:R-:W3:Y:S04]  /*13270*/  LDL R10, [R1+0x314] ;  /* 0x00031400010a7983 */ /* 0x000ee80000100800 */
[----:B------:R0:W3:Y:S01]  /*13280*/  @!P0 LDG.E.U16 R162, desc[UR60][R164.64] ;  /* 0x0000003ca4a28981 */ /* 0x0000e2000c1e1500 */
[----:B------:R-:W-:Y:S01]  /*13290*/  @!P0 IMAD.MOV.U32 R171, RZ, RZ, R3 ;  /* 0x000000ffffab8224 */ /* 0x000fe200078e0003 */
[----:B0-----:R-:W-:Y:S02]  /*132a0*/  PRMT R164, RZ, 0x7610, R164 ;  /* 0x00007610ffa47816 */ /* 0x001fe400000000a4 */
[----:B------:R-:W-:Y:S01]  /*132b0*/  PRMT R165, RZ, 0x7610, R165 ;  /* 0x00007610ffa57816 */ /* 0x000fe200000000a5 */
[----:B------:R-:W-:-:S03]  /*132c0*/  @!P0 IMAD.MOV.U32 R168, RZ, RZ, R9 ;  /* 0x000000ffffa88224 */ /* 0x000fc600078e0009 */
[----:B------:R0:W3:Y:S04]  /*132d0*/  @!P0 LDG.E.U16 R164, desc[UR60][R166.64] ;  /* 0x0000003ca6a48981 */ /* 0x0000e8000c1e1500 */
[----:B------:R-:W3:Y:S04]  /*132e0*/  LDL R9, [R1+0x318] ;  /* 0x0003180001097983 */ /* 0x000ee80000100800 */
[----:B------:R1:W3:Y:S01]  /*132f0*/  @!P0 LDG.E.U16 R165, desc[UR60][R168.64] ;  /* 0x0000003ca8a58981 */ /* 0x0002e2000c1e1500 */
[----:B0-----:R-:W-:Y:S01]  /*13300*/  PRMT R167, RZ, 0x7610, R167 ;  /* 0x00007610ffa77816 */ /* 0x001fe200000000a7 */
[----:B-1----:R-:W-:-:S02]  /*13310*/  @!P0 IMAD.MOV.U32 R168, RZ, RZ, R7 ;  /* 0x000000ffffa88224 */ /* 0x002fc400078e0007 */
[----:B------:R-:W-:Y:S01]  /*13320*/  @!P0 IMAD.MOV.U32 R169, RZ, RZ, R8 ;  /* 0x000000ffffa98224 */ /* 0x000fe200078e0008 */
[----:B------:R-:W3:Y:S04]  /*13330*/  LDL R7, [R1+0x2d8] ;  /* 0x0002d80001077983 */ /* 0x000ee80000100800 */
[----:B------:R-:W3:Y:S01]  /*13340*/  LDL R8, [R1+0x2d4] ;  /* 0x0002d40001087983 */ /* 0x000ee20000100800 */
[----:B--2---:R-:W-:-:S03]  /*13350*/  @!P0 IMAD.MOV.U32 R170, RZ, RZ, R252 ;  /* 0x000000ffffaa8224 */ /* 0x004fc600078e00fc */
[----:B------:R0:W-:Y:S04]  /*13360*/  STL [R1+0xc54], R252 ;  /* 0x000c54fc01007387 */ /* 0x0001e80000100800 */
[----:B------:R1:W2:Y:S04]  /*13370*/  @!P0 LDG.E.U16 R167, desc[UR60][R170.64] ;  /* 0x0000003caaa78981 */ /* 0x0002a8000c1e1500 */
[----:B0-----:R-:W2:Y:S04]  /*13380*/  LDL.LU R252, [R1+0x278] ;  /* 0x0002780001fc7983 */ /* 0x001ea80000300800 */
[----:B------:R0:W-:Y:S01]  /*13390*/  STL [R1+0xc48], R3 ;  /* 0x000c480301007387 */ /* 0x0001e20000100800 */
[----:B-1----:R-:W-:-:S02]  /*133a0*/  @!P0 IMAD.MOV.U32 R170, RZ, RZ, R249 ;  /* 0x000000ffffaa8224 */ /* 0x002fc400078e00f9 */
[----:B------:R-:W-:Y:S01]  /*133b0*/  @!P0 IMAD.MOV.U32 R171, RZ, RZ, R232 ;  /* 0x000000ffffab8224 */ /* 0x000fe200078e00e8 */
[----:B0-----:R-:W2:Y:S04]  /*133c0*/  LDL.LU R3, [R1+0x28c] ;  /* 0x00028c0001037983 */ /* 0x001ea80000300800 */
[----:B------:R0:W-:Y:S04]  /*133d0*/  STL [R1+0xc50], R249 ;  /* 0x000c50f901007387 */ /* 0x0001e80000100800 */
[----:B0-----:R-:W2:Y:S04]  /*133e0*/  LDL.LU R249, [R1+0x270] ;  /* 0x0002700001f97983 */ /* 0x001ea80000300800 */
[----:B------:R0:W-:Y:S04]  /*133f0*/  STL [R1+0xc4c], R232 ;  /* 0x000c4ce801007387 */ /* 0x0001e80000100800 */
[----:B0-----:R-:W2:Y:S01]  /*13400*/  LDL.LU R232, [R1+0x294] ;  /* 0x0002940001e87983 */ /* 0x001ea20000300800 */
[----:B----4-:R-:W-:-:S03]  /*13410*/  @!P0 IMAD.MOV.U32 R172, RZ, RZ, R4 ;  /* 0x000000ffffac8224 */ /* 0x010fc600078e0004 */
[----:B------:R-:W4:Y:S01]  /*13420*/  LDL R4, [R1+0x298] ;  /* 0x0002980001047983 */ /* 0x000f220000100800 */
[----:B------:R-:W-:-:S06]  /*13430*/  PRMT R166, RZ, 0x7610, R166 ;  /* 0x00007610ffa67816 */ /* 0x000fcc00000000a6 */
[----:B------:R0:W2:Y:S02]  /*13440*/  @!P0 LDG.E.U16 R166, desc[UR60][R168.64] ;  /* 0x0000003ca8a68981 */ /* 0x0000a4000c1e1500 */
[----:B0-----:R-:W-:Y:S02]  /*13450*/  PRMT R169, RZ, 0x7610, R169 ;  /* 0x00007610ffa97816 */ /* 0x001fe400000000a9 */
[----:B------:R-:W-:Y:S01]  /*13460*/  PRMT R168, RZ, 0x7610, R168 ;  /* 0x00007610ffa87816 */ /* 0x000fe200000000a8 */
[----:B---3--:R-:W-:Y:S02]  /*13470*/  @!P0 IMAD.MOV.U32 R175, RZ, RZ, R12 ;  /* 0x000000ffffaf8224 */ /* 0x008fe400078e000c */
[----:B------:R-:W3:Y:S04]  /*13480*/  LDL R12, [R1+0x398] ;  /* 0x00039800010c7983 */ /* 0x000ee80000100800 */
[----:B------:R0:W3:Y:S01]  /*13490*/  @!P0 LDG.E.U16 R168, desc[UR60][R170.64] ;  /* 0x0000003caaa88981 */ /* 0x0000e2000c1e1500 */
[----:B------:R-:W-:-:S03]  /*134a0*/  @!P0 IMAD.MOV.U32 R173, RZ, RZ, R21 ;  /* 0x000000ffffad8224 */ /* 0x000fc600078e0015 */
[----:B------:R-:W3:Y:S04]  /*134b0*/  LDL R21, [R1+0x3d4] ;  /* 0x0003d40001157983 */ /* 0x000ee80000100800 */
[----:B------:R1:W3:Y:S01]  /*134c0*/  @!P0 LDG.E.U16 R169, desc[UR60][R172.64] ;  /* 0x0000003caca98981 */ /* 0x0002e2000c1e1500 */
[----:B0-----:R-:W-:Y:S01]  /*134d0*/  PRMT R171, RZ, 0x7610, R171 ;  /* 0x00007610ffab7816 */ /* 0x001fe200000000ab */
[----:B------:R-:W-:Y:S02]  /*134e0*/  @!P0 IMAD.MOV.U32 R174, RZ, RZ, R11 ;  /* 0x000000ffffae8224 */ /* 0x000fe400078e000b */
[----:B------:R-:W3:Y:S04]  /*134f0*/  LDL R11, [R1+0x34c] ;  /* 0x00034c00010b7983 */ /* 0x000ee80000100800 */
[----:B------:R0:W3:Y:S01]  /*13500*/  @!P0 LDG.E.U16 R171, desc[UR60][R174.64] ;  /* 0x0000003caeab8981 */ /* 0x0000e2000c1e1500 */
[----:B-1----:R-:W-:-:S03]  /*13510*/  @!P0 IMAD.MOV.U32 R173, RZ, RZ, R14 ;  /* 0x000000ffffad8224 */ /* 0x002fc600078e000e */
[----:B------:R-:W3:Y:S01]  /*13520*/  LDL R14, [R1+0x3d8] ;  /* 0x0003d800010e7983 */ /* 0x000ee20000100800 */
[----:B------:R-:W-:-:S03]  /*13530*/  @!P0 IMAD.MOV.U32 R172, RZ, RZ, R13 ;  /* 0x000000ffffac8224 */ /* 0x000fc600078e000d */
[----:B------:R-:W3:Y:S01]  /*13540*/  LDL R13, [R1+0x394] ;  /* 0x00039400010d7983 */ /* 0x000ee20000100800 */
[----:B0-----:R-:W-:-:S03]  /*13550*/  @!P0 IMAD.MOV.U32 R175, RZ, RZ, R10 ;  /* 0x000000ffffaf8224 */ /* 0x001fc600078e000a */
[----:B------:R-:W3:Y:S01]  /*13560*/  LDL R10, [R1+0x350] ;  /* 0x00035000010a7983 */ /* 0x000ee20000100800 */
[----:B------:R-:W-:-:S06]  /*13570*/  PRMT R170, RZ, 0x7610, R170 ;  /* 0x00007610ffaa7816 */ /* 0x000fcc00000000aa */
[----:B------:R0:W3:Y:S01]  /*13580*/  @!P0 LDG.E.U16 R170, desc[UR60][R172.64] ;  /* 0x0000003cacaa8981 */ /* 0x0000e2000c1e1500 */
[----:B------:R-:W-:-:S03]  /*13590*/  @!P0 IMAD.MOV.U32 R174, RZ, RZ, R9 ;  /* 0x000000ffffae8224 */ /* 0x000fc600078e0009 */
[----:B------:R-:W3:Y:S01]  /*135a0*/  LDL R9, [R1+0x30c] ;  /* 0x00030c0001097983 */ /* 0x000ee20000100800 */
[----:B0-----:R-:W-:Y:S01]  /*135b0*/  PRMT R173, RZ, 0x7610, R173 ;  /* 0x00007610ffad7816 */ /* 0x001fe200000000ad */
[----:B------:R-:W-:Y:S02]  /*135c0*/  @!P0 IMAD.MOV.U32 R176, RZ, RZ, R7 ;  /* 0x000000ffffb08224 */ /* 0x000fe400078e0007 */
[----:B------:R-:W3:Y:S01]  /*135d0*/  LDL R7, [R1+0x2cc] ;  /* 0x0002cc0001077983 */ /* 0x000ee20000100800 */
[----:B------:R-:W-:-:S03]  /*135e0*/  @!P0 IMAD.MOV.U32 R177, RZ, RZ, R8 ;  /* 0x000000ffffb18224 */ /* 0x000fc600078e0008 */
[----:B------:R-:W3:Y:S04]  /*135f0*/  LDL R8, [R1+0x310] ;  /* 0x0003100001087983 */ /* 0x000ee80000100800 */
[----:B------:R4:W3:Y:S02]  /*13600*/  @!P0 LDG.E.U16 R173, desc[UR60][R176.64] ;  /* 0x0000003cb0ad8981 */ /* 0x0008e4000c1e1500 */
[----:B----4-:R-:W-:Y:S02]  /*13610*/  @!P0 IMAD.MOV.U32 R176, RZ, RZ, R4 ;  /* 0x000000ffffb08224 */ /* 0x010fe400078e0004 */
[----:B------:R-:W4:Y:S01]  /*13620*/  LDL R4, [R1+0x2d0] ;  /* 0x0002d00001047983 */ /* 0x000f220000100800 */
[----:B------:R-:W-:Y:S01]  /*13630*/  PRMT R172, RZ, 0x7610, R172 ;  /* 0x00007610ffac7816 */ /* 0x000fe200000000ac */
[----:B--2---:R-:W-:-:S02]  /*13640*/  @!P0 IMAD.MOV.U32 R177, RZ, RZ, R232 ;  /* 0x000000ffffb18224 */ /* 0x004fc400078e00e8 */
[----:B------:R0:W-:Y:S01]  /*13650*/  STL [R1+0xc58], R232 ;  /* 0x000c58e801007387 */ /* 0x0001e20000100800 */
[----:B------:R-:W-:-:S03]  /*13660*/  @!P0 IMAD.MOV.U32 R178, RZ, RZ, R20 ;  /* 0x000000ffffb28224 */ /* 0x000fc600078e0014 */
[----:B------:R1:W2:Y:S01]  /*13670*/  @!P0 LDG.E.U16 R172, desc[UR60][R174.64] ;  /* 0x0000003caeac8981 */ /* 0x0002a2000c1e1500 */
[----:B------:R-:W-:-:S03]  /*13680*/  @!P0 IMAD.MOV.U32 R179, RZ, RZ, R0 ;  /* 0x000000ffffb38224 */ /* 0x000fc600078e0000 */
[----:B0-----:R-:W2:Y:S01]  /*13690*/  LDL.LU R232, [R1+0x280] ;  /* 0x0002800001e87983 */ /* 0x001ea20000300800 */
[----:B-1----:R-:W-:-:S03]  /*136a0*/  PRMT R175, RZ, 0x7610, R175 ;  /* 0x00007610ffaf7816 */ /* 0x002fc600000000af */
[----:B------:R0:W-:Y:S04]  /*136b0*/  STL [R1+0xc60], R20 ;  /* 0x000c601401007387 */ /* 0x0001e80000100800 */
[----:B------:R1:W2:Y:S04]  /*136c0*/  @!P0 LDG.E.U16 R175, desc[UR60][R178.64] ;  /* 0x0000003cb2af8981 */ /* 0x0002a8000c1e1500 */
[----:B0-----:R-:W2:Y:S04]  /*136d0*/  LDL.LU R20, [R1+0x288] ;  /* 0x0002880001147983 */ /* 0x001ea80000300800 */
[----:B------:R0:W-:Y:S01]  /*136e0*/  STL [R1+0xc5c], R0 ;  /* 0x000c5c0001007387 */ /* 0x0001e20000100800 */
[----:B-1----:R-:W-:-:S03]  /*136f0*/  @!P0 IMAD.MOV.U32 R178, RZ, RZ, R245 ;  /* 0x000000ffffb28224 */ /* 0x002fc600078e00f5 */
[----:B0-----:R-:W2:Y:S04]  /*13700*/  LDL.LU R0, [R1+0x2ac] ;  /* 0x0002ac0001007983 */ /* 0x001ea80000300800 */
[----:B------:R0:W-:Y:S04]  /*13710*/  STL [R1+0xc68], R245 ;  /* 0x000c68f501007387 */ /* 0x0001e80000100800 */
[----:B0-----:R-:W2:Y:S01]  /*13720*/  LDL.LU R245, [R1+0x290] ;  /* 0x0002900001f57983 */ /* 0x001ea20000300800 */
[----:B------:R-:W-:Y:S01]  /*13730*/  PRMT R174, RZ, 0x7610, R174 ;  /* 0x00007610ffae7816 */ /* 0x000fe200000000ae */
[----:B---3--:R-:W-:-:S02]  /*13740*/  @!P0 IMAD.MOV.U32 R180, RZ, RZ, R14 ;  /* 0x000000ffffb48224 */ /* 0x008fc400078e000e */
[----:B------:R-:W-:-:S03]  /*13750*/  @!P0 IMAD.MOV.U32 R181, RZ, RZ, R21 ;  /* 0x000000ffffb58224 */ /* 0x000fc600078e0015 */
[----:B------:R0:W3:Y:S01]  /*13760*/  @!P0 LDG.E.U16 R174, desc[UR60][R176.64] ;  /* 0x0000003cb0ae8981 */ /* 0x0000e2000c1e1500 */
[----:B------:R-:W-:-:S03]  /*13770*/  @!P0 IMAD.MOV.U32 R179, RZ, RZ, R229 ;  /* 0x000000ffffb38224 */ /* 0x000fc600078e00e5 */
[----:B------:R1:W-:Y:S01]  /*13780*/  STL [R1+0xc64], R229 ;  /* 0x000c64e501007387 */ /* 0x0003e20000100800 */
[----:B0-----:R-:W-:Y:S02]  /*13790*/  PRMT R177, RZ, 0x7610, R177 ;  /* 0x00007610ffb17816 */ /* 0x001fe400000000b1 */
[----:B------:R-:W-:Y:S01]  /*137a0*/  PRMT R176, RZ, 0x7610, R176 ;  /* 0x00007610ffb07816 */ /* 0x000fe200000000b0 */
[----:B-1----:R-:W3:Y:S04]  /*137b0*/  LDL.LU R229, [R1+0x2b4] ;  /* 0x0002b40001e57983 */ /* 0x002ee80000300800 */
[----:B------:R0:W3:Y:S04]  /*137c0*/  @!P0 LDG.E.U16 R177, desc[UR60][R180.64] ;  /* 0x0000003cb4b18981 */ /* 0x0000e8000c1e1500 */
[----:B------:R-:W3:Y:S01]  /*137d0*/  LDL R14, [R1+0x3cc] ;  /* 0x0003cc00010e7983 */ /* 0x000ee20000100800 */
[----:B------:R-:W-:-:S03]  /*137e0*/  @!P0 IMAD.MOV.U32 R182, RZ, RZ, R10 ;  /* 0x000000ffffb68224 */ /* 0x000fc600078e000a */
[----:B------:R1:W3:Y:S01]  /*137f0*/  @!P0 LDG.E.U16 R176, desc[UR60][R178.64] ;  /* 0x0000003cb2b08981 */ /* 0x0002e2000c1e1500 */
[----:B0-----:R-:W-:-:S03]  /*13800*/  @!P0 IMAD.MOV.U32 R181, RZ, RZ, R13 ;  /* 0x000000ffffb58224 */ /* 0x001fc600078e000d */
[----:B------:R-:W3:Y:S01]  /*13810*/  LDL R13, [R1+0x3d0] ;  /* 0x0003d000010d7983 */ /* 0x000ee20000100800 */
[----:B------:R-:W-:Y:S02]  /*13820*/  @!P0 IMAD.MOV.U32 R180, RZ, RZ, R12 ;  /* 0x000000ffffb48224 */ /* 0x000fe400078e000c */
[----:B------:R-:W-:Y:S01]  /*13830*/  @!P0 IMAD.MOV.U32 R183, RZ, RZ, R11 ;  /* 0x000000ffffb78224 */ /* 0x000fe200078e000b */
[----:B------:R-:W3:Y:S01]  /*13840*/  LDL R12, [R1+0x38c] ;  /* 0x00038c00010c7983 */ /* 0x000ee20000100800 */
[----:B-1----:R-:W-:-:S03]  /*13850*/  PRMT R179, RZ, 0x7610, R179 ;  /* 0x00007610ffb37816 */ /* 0x002fc600000000b3 */
[----:B------:R-:W3:Y:S04]  /*13860*/  LDL R11, [R1+0x390] ;  /* 0x00039000010b7983 */ /* 0x000ee80000100800 */
[----:B------:R0:W3:Y:S04]  /*13870*/  @!P0 LDG.E.U16 R179, desc[UR60][R182.64] ;  /* 0x0000003cb6b38981 */ /* 0x0000e8000c1e1500 */
[----:B------:R-:W3:Y:S01]  /*13880*/  LDL R10, [R1+0x344] ;  /* 0x00034400010a7983 */ /* 0x000ee20000100800 */
[----:B0-----:R-:W-:-:S03]  /*13890*/  @!P0 IMAD.MOV.U32 R183, RZ, RZ, R9 ;  /* 0x000000ffffb78224 */ /* 0x001fc600078e0009 */
[----:B------:R-:W3:Y:S01]  /*138a0*/  LDL R9, [R1+0x348] ;  /* 0x0003480001097983 */ /* 0x000ee20000100800 */
[----:B------:R-:W-:Y:S02]  /*138b0*/  @!P0 IMAD.MOV.U32 R182, RZ, RZ, R8 ;  /* 0x000000ffffb68224 */ /* 0x000fe400078e0008 */
[----:B------:R-:W-:Y:S01]  /*138c0*/  @!P0 IMAD.MOV.U32 R185, RZ, RZ, R7 ;  /* 0x000000ffffb98224 */ /* 0x000fe200078e0007 */
[----:B------:R-:W3:Y:S04]  /*138d0*/  LDL R8, [R1+0x304] ;  /* 0x0003040001087983 */ /* 0x000ee80000100800 */
[----:B------:R-:W3:Y:S01]  /*138e0*/  LDL R7, [R1+0x308] ;  /* 0x0003080001077983 */ /* 0x000ee20000100800 */
[----:B----4-:R-:W-:-:S03]  /*138f0*/  @!P0 IMAD.MOV.U32 R184, RZ, RZ, R4 ;  /* 0x000000ffffb88224 */ /* 0x010fc600078e0004 */
[----:B------:R-:W4:Y:S01]  /*13900*/  LDL R4, [R1+0x2c8] ;  /* 0x0002c80001047983 */ /* 0x000f220000100800 */
[----:B------:R-:W-:-:S06]  /*13910*/  PRMT R178, RZ, 0x7610, R178 ;  /* 0x00007610ffb27816 */ /* 0x000fcc00000000b2 */
[----:B------:R0:W4:Y:S02]  /*13920*/  @!P0 LDG.E.U16 R178, desc[UR60][R180.64] ;  /* 0x0000003cb4b28981 */ /* 0x000124000c1e1500 */
[----:B0-----:R-:W-:Y:S01]  /*13930*/  PRMT R181, RZ, 0x7610, R181 ;  /* 0x00007610ffb57816 */ /* 0x001fe200000000b5 */
[----:B------:R-:W-:-:S05]  /*13940*/  @!P0 IMAD.MOV.U32 R186, RZ, RZ, R223 ;  /* 0x000000ffffba8224 */ /* 0x000fca00078e00df */
[----:B------:R0:W4:Y:S01]  /*13950*/  @!P0 LDG.E.U16 R181, desc[UR60][R184.64] ;  /* 0x0000003cb8b58981 */ /* 0x000122000c1e1500 */
[----:B------:R-:W-:Y:S02]  /*13960*/  @!P0 IMAD.MOV.U32 R187, RZ, RZ, R251 ;  /* 0x000000ffffbb8224 */ /* 0x000fe400078e00fb */
[----:B0-----:R-:W-:Y:S02]  /*13970*/  @!P0 IMAD.MOV.U32 R185, RZ, RZ, R3 ;  /* 0x000000ffffb98224 */ /* 0x001fe400078e0003 */
[----:B--2---:R-:W-:Y:S01]  /*13980*/  @!P0 IMAD.MOV.U32 R184, RZ, RZ, R245 ;  /* 0x000000ffffb88224 */ /* 0x004fe200078e00f5 */
[----:B------:R0:W-:Y:S04]  /*13990*/  STL [R1+0xc74], R245 ;  /* 0x000c74f501007387 */ /* 0x0001e80000100800 */
[----:B0-----:R-:W2:Y:S04]  /*139a0*/  LDL.LU R245, [R1+0x2b0] ;  /* 0x0002b00001f57983 */ /* 0x001ea80000300800 */
[----:B------:R0:W-:Y:S04]  /*139b0*/  STL [R1+0xc6c], R3 ;  /* 0x000c6c0301007387 */ /* 0x0001e80000100800 */
[----:B0-----:R-:W2:Y:S04]  /*139c0*/  LDL.LU R3, [R1+0x2bc] ;  /* 0x0002bc0001037983 */ /* 0x001ea80000300800 */
[----:B------:R0:W-:Y:S04]  /*139d0*/  STL [R1+0xc78], R223 ;  /* 0x000c78df01007387 */ /* 0x0001e80000100800 */
[----:B0-----:R-:W2:Y:S04]  /*139e0*/  LDL.LU R223, [R1+0x2b8] ;  /* 0x0002b80001df7983 */ /* 0x001ea80000300800 */
[----:B------:R0:W-:Y:S04]  /*139f0*/  STL [R1+0xc70], R251 ;  /* 0x000c70fb01007387 */ /* 0x0001e80000100800 */
[----:B0-----:R-:W2:Y:S01]  /*13a00*/  LDL.LU R251, [R1+0x2c4] ;  /* 0x0002c40001fb7983 */ /* 0x001ea20000300800 */
[----:B------:R-:W-:-:S06]  /*13a10*/  PRMT R180, RZ, 0x7610, R180 ;  /* 0x00007610ffb47816 */ /* 0x000fcc00000000b4 */
[----:B------:R0:W2:Y:S01]  /*13a20*/  @!P0 LDG.E.U16 R180, desc[UR60][R182.64] ;  /* 0x0000003cb6b48981 */ /* 0x0000a2000c1e1500 */
[----:B---3--:R-:W-:Y:S01]  /*13a30*/  @!P0 IMAD.MOV.U32 R192, RZ, RZ, R13 ;  /* 0x000000ffffc08224 */ /* 0x008fe200078e000d */
[----:B0-----:R-:W-:Y:S02]  /*13a40*/  PRMT R182, RZ, 0x7610, R182 ;  /* 0x00007610ffb67816 */ /* 0x001fe400000000b6 */
[----:B------:R-:W-:Y:S01]  /*13a50*/  PRMT R183, RZ, 0x7610, R183 ;  /* 0x00007610ffb77816 */ /* 0x000fe200000000b7 */
[----:B------:R-:W-:-:S03]  /*13a60*/  @!P0 IMAD.MOV.U32 R193, RZ, RZ, R14 ;  /* 0x000000ffffc18224 */ /* 0x000fc600078e000e */
[----:B------:R0:W3:Y:S04]  /*13a70*/  @!P0 LDG.E.U16 R182, desc[UR60][R184.64] ;  /* 0x0000003cb8b68981 */ /* 0x0000e8000c1e1500 */
[----:B------:R1:W3:Y:S01]  /*13a80*/  @!P0 LDG.E.U16 R183, desc[UR60][R186.64] ;  /* 0x0000003cbab78981 */ /* 0x0002e2000c1e1500 */
[----:B0-----:R-:W-:Y:S02]  /*13a90*/  PRMT R184, RZ, 0x7610, R184 ;  /* 0x00007610ffb87816 */ /* 0x001fe400000000b8 */
[----:B------:R-:W-:Y:S01]  /*13aa0*/  PRMT R185, RZ, 0x7610, R185 ;  /* 0x00007610ffb97816 */ /* 0x000fe200000000b9 */
[----:B-1----:R-:W-:Y:S02]  /*13ab0*/  @!P0 IMAD.MOV.U32 R186, RZ, RZ, R242 ;  /* 0x000000ffffba8224 */ /* 0x002fe400078e00f2 */
[----:B------:R-:W-:-:S03]  /*13ac0*/  @!P0 IMAD.MOV.U32 R187, RZ, RZ, R227 ;  /* 0x000000ffffbb8224 */ /* 0x000fc600078e00e3 */
[----:B------:R0:W3:Y:S04]  /*13ad0*/  @!P0 LDG.E.U16 R185, desc[UR60][R192.64] ;  /* 0x0000003cc0b98981 */ /* 0x0000e8000c1e1500 */
[----:B------:R1:W3:Y:S01]  /*13ae0*/  @!P0 LDG.E.U16 R184, desc[UR60][R186.64] ;  /* 0x0000003cbab88981 */ /* 0x0002e2000c1e1500 */
[----:B0-----:R-:W-:Y:S02]  /*13af0*/  @!P0 IMAD.MOV.U32 R192, RZ, RZ, R11 ;  /* 0x000000ffffc08224 */ /* 0x001fe400078e000b */
[----:B------:R-:W-:Y:S01]  /*13b00*/  @!P0 IMAD.MOV.U32 R193, RZ, RZ, R12 ;  /* 0x000000ffffc18224 */ /* 0x000fe200078e000c */
[----:B-1----:R-:W-:Y:S01]  /*13b10*/  PRMT R186, RZ, 0x7610, R186 ;  /* 0x00007610ffba7816 */ /* 0x002fe200000000ba */
[----:B------:R0:W-:Y:S01]  /*13b20*/  STL [R1+0xc80], R242 ;  /* 0x000c80f201007387 */ /* 0x0001e20000100800 */
[----:B------:R-:W-:-:S04]  /*13b30*/  PRMT R187, RZ, 0x7610, R187 ;  /* 0x00007610ffbb7816 */ /* 0x000fc800000000bb */
[----:B------:R1:W3:Y:S04]  /*13b40*/  @!P0 LDG.E.U16 R186, desc[UR60][R192.64] ;  /* 0x0000003cc0ba8981 */ /* 0x0002e8000c1e1500 */
[----:B0-----:R-:W3:Y:S04]  /*13b50*/  LDL.LU R242, [R1+0x2ec] ;  /* 0x0002ec0001f27983 */ /* 0x001ee80000300800 */
[----:B------:R0:W-:Y:S01]  /*13b60*/  STL [R1+0xc7c], R227 ;  /* 0x000c7ce301007387 */ /* 0x0001e20000100800 */
[----:B-1----:R-:W-:Y:S02]  /*13b70*/  @!P0 IMAD.MOV.U32 R192, RZ, RZ, R9 ;  /* 0x000000ffffc08224 */ /* 0x002fe400078e0009 */
[----:B------:R-:W-:Y:S01]  /*13b80*/  @!P0 IMAD.MOV.U32 R193, RZ, RZ, R10 ;  /* 0x000000ffffc18224 */ /* 0x000fe200078e000a */
[----:B------:R-:W-:-:S04]  /*13b90*/  PRMT R194, RZ, 0x7610, R194 ;  /* 0x00007610ffc27816 */ /* 0x000fc800000000c2 */
[----:B------:R1:W3:Y:S04]  /*13ba0*/  @!P0 LDG.E.U16 R187, desc[UR60][R192.64] ;  /* 0x0000003cc0bb8981 */ /* 0x0002e8000c1e1500 */
[----:B0-----:R-:W3:Y:S04]  /*13bb0*/  LDL.LU R227, [R1+0x2c0] ;  /* 0x0002c00001e37983 */ /* 0x001ee80000300800 */
[----:B------:R-:W3:Y:S04]  /*13bc0*/  LDL R11, [R1+0x3c4] ;  /* 0x0003c400010b7983 */ /* 0x000ee80000100800 */
[----:B------:R-:W3:Y:S01]  /*13bd0*/  LDL R10, [R1+0x3c8] ;  /* 0x0003c800010a7983 */ /* 0x000ee20000100800 */
[----:B-1----:R-:W-:-:S02]  /*13be0*/  @!P0 IMAD.MOV.U32 R193, RZ, RZ, R8 ;  /* 0x000000ffffc18224 */ /* 0x002fc400078e0008 */
[----:B------:R-:W-:Y:S01]  /*13bf0*/  @!P0 IMAD.MOV.U32 R192, RZ, RZ, R7 ;  /* 0x000000ffffc08224 */ /* 0x000fe200078e0007 */
[----:B------:R-:W3:Y:S04]  /*13c00*/  LDL R9, [R1+0x384] ;  /* 0x0003840001097983 */ /* 0x000ee80000100800 */
[----:B------:R-:W3:Y:S04]  /*13c10*/  LDL R8, [R1+0x388] ;  /* 0x0003880001087983 */ /* 0x000ee80000100800 */
[----:B------:R4:W3:Y:S04]  /*13c20*/  @!P0 LDG.E.U16 R194, desc[UR60][R192.64] ;  /* 0x0000003cc0c28981 */ /* 0x0008e8000c1e1500 */
[----:B------:R-:W3:Y:S01]  /*13c30*/  LDL R7, [R1+0x33c] ;  /* 0x00033c0001077983 */ /* 0x000ee20000100800 */
[----:B----4-:R-:W-:-:S03]  /*13c40*/  @!P0 IMAD.MOV.U32 R192, RZ, RZ, R4 ;  /* 0x000000ffffc08224 */ /* 0x010fc600078e0004 */
[----:B------:R-:W4:Y:S01]  /*13c50*/  LDL R4, [R1+0x340] ;  /* 0x0003400001047983 */ /* 0x000f220000100800 */
[----:B------:R-:W-:Y:S02]  /*13c60*/  PRMT R196, RZ, 0x7610, R196 ;  /* 0x00007610ffc47816 */ /* 0x000fe400000000c4 */
[----:B------:R-:W-:Y:S02]  /*13c70*/  PRMT R197, RZ, 0x7610, R197 ;  /* 0x00007610ffc57816 */ /* 0x000fe400000000c5 */
[----:B------:R-:W-:Y:S02]  /*13c80*/  PRMT R198, RZ, 0x7610, R198 ;  /* 0x00007610ffc67816 */ /* 0x000fe400000000c6 */
[----:B------:R-:W-:Y:S02]  /*13c90*/  PRMT R199, RZ, 0x7610, R199 ;  /* 0x00007610ffc77816 */ /* 0x000fe400000000c7 */
[----:B------:R-:W-:Y:S02]  /*13ca0*/  PRMT R200, RZ, 0x7610, R200 ;  /* 0x00007610ffc87816 */ /* 0x000fe400000000c8 */
[----:B------:R-:W-:Y:S01]  /*13cb0*/  PRMT R201, RZ, 0x7610, R201 ;  /* 0x00007610ffc97816 */ /* 0x000fe200000000c9 */
[----:B--2---:R-:W-:Y:S01]  /*13cc0*/  @!P0 IMAD.MOV.U32 R193, RZ, RZ, R251 ;  /* 0x000000ffffc18224 */ /* 0x004fe200078e00fb */
[----:B------:R0:W-:Y:S04]  /*13cd0*/  STL [R1+0xc84], R251 ;  /* 0x000c84fb01007387 */ /* 0x0001e80000100800 */
[----:B------:R1:W2:Y:S04]  /*13ce0*/  @!P0 LDG.E.U16 R196, desc[UR60][R192.64] ;  /* 0x0000003cc0c48981 */ /* 0x0002a8000c1e1500 */
[----:B0-----:R-:W2:Y:S01]  /*13cf0*/  LDL.LU R251, [R1+0x2f4] ;  /* 0x0002f40001fb7983 */ /* 0x001ea20000300800 */
[----:B-1----:R-:W-:-:S02]  /*13d00*/  @!P0 IMAD.MOV.U32 R192, RZ, RZ, R20 ;  /* 0x000000ffffc08224 */ /* 0x002fc400078e0014 */
[----:B------:R-:W-:Y:S01]  /*13d10*/  @!P0 IMAD.MOV.U32 R193, RZ, RZ, R235 ;  /* 0x000000ffffc18224 */ /* 0x000fe200078e00eb */
        /* <DEDUP_REMOVED lines=8> */
[----:B------:R-:W-:-:S05]  /*13da0*/  @!P0 IMAD.MOV.U32 R193, RZ, RZ, R246 ;  /* 0x000000ffffc18224 */ /* 0x000fca00078e00f6 */
[----:B------:R0:W2:Y:S02]  /*13db0*/  @!P0 LDG.E.U16 R198, desc[UR60][R192.64] ;  /* 0x0000003cc0c68981 */ /* 0x0000a4000c1e1500 */
[----:B0-----:R-:W-:Y:S02]  /*13dc0*/  @!P0 IMAD.MOV.U32 R192, RZ, RZ, R239 ;  /* 0x000000ffffc08224 */ /* 0x001fe400078e00ef */
[----:B------:R-:W-:-:S05]  /*13dd0*/  @!P0 IMAD.MOV.U32 R193, RZ, RZ, R226 ;  /* 0x000000ffffc18224 */ /* 0x000fca00078e00e2 */
[----:B------:R3:W2:Y:S02]  /*13de0*/  @!P0 LDG.E.U16 R199, desc[UR60][R192.64] ;  /* 0x0000003cc0c78981 */ /* 0x0006a4000c1e1500 */
[----:B---3--:R-:W-:Y:S02]  /*13df0*/  @!P0 IMAD.MOV.U32 R193, RZ, RZ, R11 ;  /* 0x000000ffffc18224 */ /* 0x008fe400078e000b */
[----:B------:R-:W-:Y:S01]  /*13e00*/  @!P0 IMAD.MOV.U32 R192, RZ, RZ, R10 ;  /* 0x000000ffffc08224 */ /* 0x000fe200078e000a */
[----:B------:R0:W-:Y:S04]  /*13e10*/  STL [R1+0xc90], R246 ;  /* 0x000c90f601007387 */ /* 0x0001e80000100800 */
[----:B------:R1:W3:Y:S04]  /*13e20*/  @!P0 LDG.E.U16 R200, desc[UR60][R192.64] ;  /* 0x0000003cc0c88981 */ /* 0x0002e8000c1e1500 */
[----:B0-----:R-:W3:Y:S01]  /*13e30*/  LDL.LU R246, [R1+0x2f8] ;  /* 0x0002f80001f67983 */ /* 0x001ee20000300800 */
[----:B-1----:R-:W-:-:S02]  /*13e40*/  @!P0 IMAD.MOV.U32 R192, RZ, RZ, R8 ;  /* 0x000000ffffc08224 */ /* 0x002fc400078e0008 */
[----:B------:R-:W-:Y:S01]  /*13e50*/  @!P0 IMAD.MOV.U32 R193, RZ, RZ, R9 ;  /* 0x000000ffffc18224 */ /* 0x000fe200078e0009 */
[----:B------:R0:W-:Y:S04]  /*13e60*/  STL [R1+0xc9c], R239 ;  /* 0x000c9cef01007387 */ /* 0x0001e80000100800 */
[----:B------:R1:W3:Y:S04]  /*13e70*/  @!P0 LDG.E.U16 R201, desc[UR60][R192.64] ;  /* 0x0000003cc0c98981 */ /* 0x0002e8000c1e1500 */
[----:B0-----:R-:W3:Y:S04]  /*13e80*/  LDL.LU R239, [R1+0x334] ;  /* 0x0003340001ef7983 */ /* 0x001ee80000300800 */
[----:B------:R0:W-:Y:S01]  /*13e90*/  STL [R1+0xc98], R226 ;  /* 0x000c98e201007387 */ /* 0x0001e20000100800 */
[----:B-1----:R-:W-:-:S03]  /*13ea0*/  @!P0 IMAD.MOV.U32 R193, RZ, RZ, R7 ;  /* 0x000000ffffc18224 */ /* 0x002fc600078e0007 */
[----:B0-----:R-:W3:Y:S04]  /*13eb0*/  LDL.LU R226, [R1+0x32c] ;  /* 0x00032c0001e27983 */ /* 0x001ee80000300800 */
[----:B------:R-:W3:Y:S01]  /*13ec0*/  LDL R7, [R1+0x3bc] ;  /* 0x0003bc0001077983 */ /* 0x000ee20000100800 */
[----:B----4-:R-:W-:-:S03]  /*13ed0*/  @!P0 IMAD.MOV.U32 R192, RZ, RZ, R4 ;  /* 0x000000ffffc08224 */ /* 0x010fc600078e0004 */
[----:B------:R-:W4:Y:S01]  /*13ee0*/  LDL R4, [R1+0x3c0] ;  /* 0x0003c00001047983 */ /* 0x000f220000100800 */
[----:B------:R-:W-:Y:S02]  /*13ef0*/  PRMT R202, RZ, 0x7610, R202 ;  /* 0x00007610ffca7816 */ /* 0x000fe400000000ca */
[----:B------:R-:W-:-:S04]  /*13f00*/  PRMT R203, RZ, 0x7610, R203 ;  /* 0x00007610ffcb7816 */ /* 0x000fc800000000cb */
[----:B------:R2:W4:Y:S01]  /*13f10*/  @!P0 LDG.E.U16 R202, desc[UR60][R192.64] ;  /* 0x0000003cc0ca8981 */ /* 0x000522000c1e1500 */
[----:B------:R-:W-:Y:S02]  /*13f20*/  PRMT R204, RZ, 0x7610, R204 ;  /* 0x00007610ffcc7816 */ /* 0x000fe400000000cc */
[----:B------:R-:W-:Y:S02]  /*13f30*/  PRMT R205, RZ, 0x7610, R205 ;  /* 0x00007610ffcd7816 */ /* 0x000fe400000000cd */
[----:B------:R-:W-:Y:S02]  /*13f40*/  PRMT R206, RZ, 0x7610, R206 ;  /* 0x00007610ffce7816 */ /* 0x000fe400000000ce */
[----:B------:R-:W-:Y:S01]  /*13f50*/  PRMT R207, RZ, 0x7610, R207 ;  /* 0x00007610ffcf7816 */ /* 0x000fe200000000cf */
[----:B--2---:R-:W-:Y:S01]  /*13f60*/  @!P0 IMAD.MOV.U32 R193, RZ, RZ, R235 ;  /* 0x000000ffffc18224 */ /* 0x004fe200078e00eb */
[----:B------:R-:W-:Y:S01]  /*13f70*/  @!P0 MOV R192, R17 ;  /* 0x0000001100c08202 */ /* 0x000fe20000000f00 */
[----:B------:R0:W-:Y:S04]  /*13f80*/  STL [R1+0xca4], R17 ;  /* 0x000ca41101007387 */ /* 0x0001e80000100800 */
[----:B------:R1:W2:Y:S04]  /*13f90*/  @!P0 LDG.E.U16 R203, desc[UR60][R192.64] ;  /* 0x0000003cc0cb8981 */ /* 0x0002a8000c1e1500 */
[----:B0-----:R-:W2:Y:S04]  /*13fa0*/  LDL.LU R17, [R1+0x338] ;  /* 0x0003380001117983 */ /* 0x001ea80000300800 */
[----:B------:R0:W-:Y:S01]  /*13fb0*/  STL [R1+0xca0], R235 ;  /* 0x000ca0eb01007387 */ /* 0x0001e20000100800 */
[----:B-1----:R-:W-:-:S02]  /*13fc0*/  @!P0 IMAD.MOV.U32 R192, RZ, RZ, R227 ;  /* 0x000000ffffc08224 */ /* 0x002fc400078e00e3 */
[----:B------:R-:W-:-:S05]  /*13fd0*/  @!P0 IMAD.MOV.U32 R193, RZ, RZ, R3 ;  /* 0x000000ffffc18224 */ /* 0x000fca00078e0003 */
[----:B------:R1:W2:Y:S04]  /*13fe0*/  @!P0 LDG.E.U16 R204, desc[UR60][R192.64] ;  /* 0x0000003cc0cc8981 */ /* 0x0002a8000c1e1500 */
[----:B0-----:R-:W2:Y:S04]  /*13ff0*/  LDL.LU R235, [R1+0x330] ;  /* 0x0003300001eb7983 */ /* 0x001ea80000300800 */
[----:B------:R0:W-:Y:S01]  /*14000*/  STL [R1+0xcac], R227 ;  /* 0x000cace301007387 */ /* 0x0001e20000100800 */
[----:B-1----:R-:W-:-:S03]  /*14010*/  @!P0 IMAD.MOV.U32 R192, RZ, RZ, R232 ;  /* 0x000000ffffc08224 */ /* 0x002fc600078e00e8 */
[----:B0-----:R-:W2:Y:S04]  /*14020*/  LDL.LU R227, [R1+0x37c] ;  /* 0x00037c0001e37983 */ /* 0x001ea80000300800 */
[----:B------:R0:W-:Y:S04]  /*14030*/  STL [R1+0xca8], R3 ;  /* 0x000ca80301007387 */ /* 0x0001e80000100800 */
[----:B0-----:R-:W2:Y:S04]  /*14040*/  LDL.LU R3, [R1+0x374] ;  /* 0x0003740001037983 */ /* 0x001ea80000300800 */
[----:B------:R0:W-:Y:S04]  /*14050*/  STL [R1+0xcb4], R232 ;  /* 0x000cb4e801007387 */ /* 0x0001e80000100800 */
[----:B0-----:R-:W2:Y:S01]  /*14060*/  LDL.LU R232, [R1+0x380] ;  /* 0x0003800001e87983 */ /* 0x001ea20000300800 */
[----:B------:R-:W-:-:S05]  /*14070*/  @!P0 IMAD.MOV.U32 R193, RZ, RZ, R230 ;  /* 0x000000ffffc18224 */ /* 0x000fca00078e00e6 */
[----:B------:R0:W2:Y:S04]  /*14080*/  @!P0 LDG.E.U16 R205, desc[UR60][R192.64] ;  /* 0x0000003cc0cd8981 */ /* 0x0000a8000c1e1500 */
[----:B------:R1:W-:Y:S01]  /*14090*/  STL [R1+0xcb0], R230 ;  /* 0x000cb0e601007387 */ /* 0x0003e20000100800 */
[----:B0-----:R-:W-:Y:S02]  /*140a0*/  @!P0 IMAD.MOV.U32 R192, RZ, RZ, R19 ;  /* 0x000000ffffc08224 */ /* 0x001fe400078e0013 */
[----:B------:R-:W-:Y:S01]  /*140b0*/  @!P0 IMAD.MOV.U32 R193, RZ, RZ, R243 ;  /* 0x000000ffffc18224 */ /* 0x000fe200078e00f3 */
[----:B-1----:R-:W2:Y:S04]  /*140c0*/  LDL.LU R230, [R1+0x378] ;  /* 0x0003780001e67983 */ /* 0x002ea80000300800 */
[----:B------:R-:W-:Y:S04]  /*140d0*/  STL [R1+0xcbc], R19 ;  /* 0x000cbc1301007387 */ /* 0x000fe80000100800 */
[----:B------:R0:W2:Y:S04]  /*140e0*/  @!P0 LDG.E.U16 R206, desc[UR60][R192.64] ;  /* 0x0000003cc0ce8981 */ /* 0x0000a8000c1e1500 */
[----:B------:R1:W-:Y:S01]  /*140f0*/  STL [R1+0xcb8], R243 ;  /* 0x000cb8f301007387 */ /* 0x0003e20000100800 */
[----:B0-----:R-:W-:-:S02]  /*14100*/  @!P0 IMAD.MOV.U32 R192, RZ, RZ, R236 ;  /* 0x000000ffffc08224 */ /* 0x001fc400078e00ec */
[----:B------:R-:W-:Y:S01]  /*14110*/  @!P0 IMAD.MOV.U32 R193, RZ, RZ, R225 ;  /* 0x000000ffffc18224 */ /* 0x000fe200078e00e1 */
[----:B-1----:R-:W2:Y:S04]  /*14120*/  LDL.LU R243, [R1+0x3b4] ;  /* 0x0003b40001f37983 */ /* 0x002ea80000300800 */
[----:B------:R-:W2:Y:S04]  /*14130*/  LDL.LU R195, [R1+0x1d0] ;  /* 0x0001d00001c37983 */ /* 0x000ea80000300800 */
[----:B------:R-:W2:Y:S04]  /*14140*/  LDL.LU R189, [R1+0x1cc] ;  /* 0x0001cc0001bd7983 */ /* 0x000ea80000300800 */
[----:B------:R-:W2:Y:S04]  /*14150*/  LDL.LU R188, [R1+0x1c0] ;  /* 0x0001c00001bc7983 */ /* 0x000ea80000300800 */
[----:B------:R3:W2:Y:S04]  /*14160*/  @!P0 LDG.E.U16 R207, desc[UR60][R192.64] ;  /* 0x0000003cc0cf8981 */ /* 0x0006a8000c1e1500 */
[----:B------:R-:W2:Y:S04]  /*14170*/  LDL.LU R191, [R1+0x1bc] ;  /* 0x0001bc0001bf7983 */ /* 0x000ea80000300800 */
[----:B------:R-:W2:Y:S01]  /*14180*/  LDL.LU R190, [R1+0x1b0] ;  /* 0x0001b00001be7983 */ /* 0x000ea20000300800 */
[----:B---3--:R-:W-:-:S03]  /*14190*/  @!P0 IMAD.MOV.U32 R193, RZ, RZ, R7 ;  /* 0x000000ffffc18224 */ /* 0x008fc600078e0007 */
[----:B------:R-:W3:Y:S01]  /*141a0*/  LDL.LU R7, [R1+0x1ac] ;  /* 0x0001ac0001077983 */ /* 0x000ee20000300800 */
[----:B----4-:R-:W-:-:S03]  /*141b0*/  @!P0 IMAD.MOV.U32 R192, RZ, RZ, R4 ;  /* 0x000000ffffc08224 */ /* 0x010fc600078e0004 */
        /* <DEDUP_REMOVED lines=9> */
[----:B------:R-:W3:Y:S01]  /*14250*/  LDL.LU R19, [R1+0x3b8] ;  /* 0x0003b80001137983 */ /* 0x000ee20000300800 */
[----:B------:R-:W-:-:S02]  /*14260*/  PRMT R208, RZ, 0x7610, R208 ;  /* 0x00007610ffd07816 */ /* 0x000fc400000000d0 */
[----:B------:R-:W-:Y:S01]  /*14270*/  PRMT R209, RZ, 0x7610, R209 ;  /* 0x00007610ffd17816 */ /* 0x000fe200000000d1 */
[----:B------:R-:W4:Y:S04]  /*14280*/  LDL.LU R23, [R1+0xbe8] ;  /* 0x000be80001177983 */ /* 0x000f280000300800 */
[----:B------:R2:W4:Y:S01]  /*14290*/  @!P0 LDG.E.U16 R208, desc[UR60][R192.64] ;  /* 0x0000003cc0d08981 */ /* 0x000522000c1e1500 */
[----:B------:R-:W-:Y:S02]  /*142a0*/  PRMT R210, RZ, 0x7610, R210 ;  /* 0x00007610ffd27816 */ /* 0x000fe400000000d2 */
[----:B------:R-:W-:Y:S02]  /*142b0*/  PRMT R211, RZ, 0x7610, R211 ;  /* 0x00007610ffd37816 */ /* 0x000fe400000000d3 */
[----:B------:R-:W-:-:S02]  /*142c0*/  PRMT R212, RZ, 0x7610, R212 ;  /* 0x00007610ffd47816 */ /* 0x000fc400000000d4 */
[----:B------:R-:W-:Y:S02]  /*142d0*/  PRMT R213, RZ, 0x7610, R213 ;  /* 0x00007610ffd57816 */ /* 0x000fe400000000d5 */
[----:B------:R-:W-:Y:S02]  /*142e0*/  PRMT R214, RZ, 0x7610, R214 ;  /* 0x00007610ffd67816 */ /* 0x000fe400000000d6 */
[----:B------:R-:W-:Y:S02]  /*142f0*/  PRMT R215, RZ, 0x7610, R215 ;  /* 0x00007610ffd77816 */ /* 0x000fe400000000d7 */
[----:B------:R-:W-:Y:S02]  /*14300*/  PRMT R216, RZ, 0x7610, R216 ;  /* 0x00007610ffd87816 */ /* 0x000fe400000000d8 */
[----:B------:R-:W-:Y:S02]  /*14310*/  PRMT R217, RZ, 0x7610, R217 ;  /* 0x00007610ffd97816 */ /* 0x000fe400000000d9 */
[----:B------:R-:W-:-:S02]  /*14320*/  PRMT R218, RZ, 0x7610, R218 ;  /* 0x00007610ffda7816 */ /* 0x000fc400000000da */
[----:B------:R-:W-:Y:S02]  /*14330*/  PRMT R219, RZ, 0x7610, R219 ;  /* 0x00007610ffdb7816 */ /* 0x000fe400000000db */
[----:B------:R-:W-:Y:S02]  /*14340*/  PRMT R220, RZ, 0x7610, R220 ;  /* 0x00007610ffdc7816 */ /* 0x000fe400000000dc */
[----:B------:R-:W-:Y:S02]  /*14350*/  PRMT R221, RZ, 0x7610, R221 ;  /* 0x00007610ffdd7816 */ /* 0x000fe400000000dd */
[----:B------:R-:W-:Y:S01]  /*14360*/  PRMT R222, RZ, 0x7610, R222 ;  /* 0x00007610ffde7816 */ /* 0x000fe200000000de */
[----:B--2---:R-:W-:Y:S02]  /*14370*/  @!P0 IMAD.MOV.U32 R193, RZ, RZ, R227 ;  /* 0x000000ffffc18224 */ /* 0x004fe400078e00e3 */
[----:B------:R-:W-:-:S05]  /*14380*/  @!P0 IMAD.MOV.U32 R192, RZ, RZ, R232 ;  /* 0x000000ffffc08224 */ /* 0x000fca00078e00e8 */
[----:B------:R0:W2:Y:S02]  /*14390*/  @!P0 LDG.E.U16 R209, desc[UR60][R192.64] ;  /* 0x0000003cc0d18981 */ /* 0x0000a4000c1e1500 */
[----:B0-----:R-:W-:Y:S02]  /*143a0*/  @!P0 IMAD.MOV.U32 R192, RZ, RZ, R17 ;  /* 0x000000ffffc08224 */ /* 0x001fe400078e0011 */
        /* <DEDUP_REMOVED lines=17> */
[----:B---3--:R-:W-:Y:S02]  /*144c0*/  @!P0 IMAD.MOV.U32 R192, RZ, RZ, R19 ;  /* 0x000000ffffc08224 */ /* 0x008fe400078e0013 */
[----:B------:R-:W-:-:S05]  /*144d0*/  @!P0 IMAD.MOV.U32 R193, RZ, RZ, R243 ;  /* 0x000000ffffc18224 */ /* 0x000fca00078e00f3 */
[----:B------:R0:W3:Y:S02]  /*144e0*/  @!P0 LDG.E.U16 R216, desc[UR60][R192.64] ;  /* 0x0000003cc0d88981 */ /* 0x0000e4000c1e1500 */
[----:B0-----:R-:W-:Y:S02]  /*144f0*/  @!P0 IMAD.MOV.U32 R192, RZ, RZ, R230 ;  /* 0x000000ffffc08224 */ /* 0x001fe400078e00e6 */
        /* <DEDUP_REMOVED lines=10> */
[----:B------:R0:W3:Y:S04]  /*145a0*/  @!P0 LDG.E.U16 R220, desc[UR60][R192.64] ;  /* 0x0000003cc0dc8981 */ /* 0x0000e8000c1e1500 */
[----:B------:R1:W-:Y:S01]  /*145b0*/  STS.U16 [R15+0x1300], R195 ;  /* 0x001300c30f007388 */ /* 0x0003e20000000400 */
[----:B0-----:R-:W-:Y:S02]  /*145c0*/  @!P0 IMAD.MOV.U32 R192, RZ, RZ, R249 ;  /* 0x000000ffffc08224 */ /* 0x001fe400078e00f9 */
[----:B------:R-:W-:Y:S01]  /*145d0*/  @!P0 IMAD.MOV.U32 R193, RZ, RZ, R18 ;  /* 0x000000ffffc18224 */ /* 0x000fe200078e0012 */
[----:B------:R0:W-:Y:S04]  /*145e0*/  STS.U16 [R15+0x9300], R189 ;  /* 0x009300bd0f007388 */ /* 0x0001e80000000400 */
[----:B------:R4:W3:Y:S04]  /*145f0*/  @!P0 LDG.E.U16 R221, desc[UR60][R192.64] ;  /* 0x0000003cc0dd8981 */ /* 0x0008e8000c1e1500 */
[----:B-1----:R-:W2:Y:S04]  /*14600*/  LDL.LU R195, [R1+0xbe4] ;  /* 0x000be40001c37983 */ /* 0x002ea80000300800 */
[----:B------:R1:W-:Y:S01]  /*14610*/  STS.U16 [R15+0x1700], R188 ;  /* 0x001700bc0f007388 */ /* 0x0003e20000000400 */
[----:B----4-:R-:W-:-:S02]  /*14620*/  @!P0 IMAD.MOV.U32 R192, RZ, RZ, R2 ;  /* 0x000000ffffc08224 */ /* 0x010fc400078e0002 */
[----:B------:R-:W-:Y:S01]  /*14630*/  @!P0 IMAD.MOV.U32 R193, RZ, RZ, R237 ;  /* 0x000000ffffc18224 */ /* 0x000fe200078e00ed */
[----:B0-----:R-:W4:Y:S04]  /*14640*/  LDL.LU R189, [R1+0x228] ;  /* 0x0002280001bd7983 */ /* 0x001f280000300800 */
[----:B------:R0:W-:Y:S04]  /*14650*/  STS.U16 [R15+0x9700], R191 ;  /* 0x009700bf0f007388 */ /* 0x0001e80000000400 */
[----:B-1----:R-:W3:Y:S04]  /*14660*/  LDL.LU R188, [R1+0x220] ;  /* 0x0002200001bc7983 */ /* 0x002ee80000300800 */
[----:B------:R1:W-:Y:S04]  /*14670*/  STS.U16 [R15+0x1b00], R190 ;  /* 0x001b00be0f007388 */ /* 0x0003e80000000400 */
[----:B0-----:R-:W3:Y:S04]  /*14680*/  LDL.LU R191, [R1+0x1e4] ;  /* 0x0001e40001bf7983 */ /* 0x001ee80000300800 */
[----:B------:R0:W3:Y:S04]  /*14690*/  @!P0 LDG.E.U16 R222, desc[UR60][R192.64] ;  /* 0x0000003cc0de8981 */ /* 0x0000e8000c1e1500 */
[----:B-1----:R-:W3:Y:S04]  /*146a0*/  LDL.LU R190, [R1+0x1dc] ;  /* 0x0001dc0001be7983 */ /* 0x002ee80000300800 */
[----:B------:R1:W-:Y:S04]  /*146b0*/  STS.U16 [R15+0x9b00], R7 ;  /* 0x009b00070f007388 */ /* 0x0003e80000000400 */
[----:B------:R-:W3:Y:S04]  /*146c0*/  LDL.LU R192, [R1+0x1b8] ;  /* 0x0001b80001c07983 */ /* 0x000ee80000300800 */
[----:B------:R-:W3:Y:S04]  /*146d0*/  LDL.LU R193, [R1+0x1b4] ;  /* 0x0001b40001c17983 */ /* 0x000ee80000300800 */
[----:B-1----:R-:W3:Y:S04]  /*146e0*/  LDL.LU R7, [R1+0xd5c] ;  /* 0x000d5c0001077983 */ /* 0x002ee80000300800 */
[----:B------:R1:W-:Y:S04]  /*146f0*/  STS.U16 [R15+0x1f00], R14 ;  /* 0x001f000e0f007388 */ /* 0x0003e80000000400 */
[----:B------:R0:W-:Y:S04]  /*14700*/  STS.U16 [R15+0x9f00], R4 ;  /* 0x009f00040f007388 */ /* 0x0001e80000000400 */
[----:B------:R0:W-:Y:S04]  /*14710*/  STS.U16 [R15+0x2300], R8 ;  /* 0x002300080f007388 */ /* 0x0001e80000000400 */
[----:B-1----:R-:W2:Y:S04]  /*14720*/  LDL.LU R14, [R1+0xd58] ;  /* 0x000d5800010e7983 */ /* 0x002ea80000300800 */
[----:B0-----:R-:W4:Y:S04]  /*14730*/  LDL.LU R4, [R1+0xd54] ;  /* 0x000d540001047983 */ /* 0x001f280000300800 */
[----:B------:R-:W3:Y:S04]  /*14740*/  LDL.LU R8, [R1+0xd50] ;  /* 0x000d500001087983 */ /* 0x000ee80000300800 */
[----:B------:R0:W-:Y:S04]  /*14750*/  STS.U16 [R15+0xa300], R9 ;  /* 0x00a300090f007388 */ /* 0x0001e80000000400 */
[----:B------:R1:W-:Y:S04]  /*14760*/  STS.U16 [R15+0x2700], R21 ;  /* 0x002700150f007388 */ /* 0x0003e80000000400 */
[----:B------:R1:W-:Y:S04]  /*14770*/  STS.U16 [R15+0xa700], R13 ;  /* 0x00a7000d0f007388 */ /* 0x0003e80000000400 */
[----:B0-----:R-:W3:Y:S04]  /*14780*/  LDL.LU R9, [R1+0xd4c] ;  /* 0x000d4c0001097983 */ /* 0x001ee80000300800 */
[----:B-1----:R-:W3:Y:S04]  /*14790*/  LDL.LU R21, [R1+0xd48] ;  /* 0x000d480001157983 */ /* 0x002ee80000300800 */
[----:B------:R-:W3:Y:S04]  /*147a0*/  LDL.LU R13, [R1+0xd44] ;  /* 0x000d4400010d7983 */ /* 0x000ee80000300800 */
[----:B------:R0:W-:Y:S04]  /*147b0*/  STS.U16 [R15+0x2b00], R10 ;  /* 0x002b000a0f007388 */ /* 0x0001e80000000400 */
[----:B------:R1:W-:Y:S04]  /*147c0*/  STS.U16 [R15+0xab00], R11 ;  /* 0x00ab000b0f007388 */ /* 0x0003e80000000400 */
[----:B------:R1:W-:Y:S04]  /*147d0*/  STS.U16 [R15+0x2f00], R12 ;  /* 0x002f000c0f007388 */ /* 0x0003e80000000400 */
[----:B0-----:R-:W3:Y:S04]  /*147e0*/  LDL.LU R10, [R1+0xd40] ;  /* 0x000d4000010a7983 */ /* 0x001ee80000300800 */
[----:B-1----:R-:W3:Y:S04]  /*147f0*/  LDL.LU R11, [R1+0xd3c] ;  /* 0x000d3c00010b7983 */ /* 0x002ee80000300800 */
[----:B------:R-:W3:Y:S04]  /*14800*/  LDL.LU R12, [R1+0xd38] ;  /* 0x000d3800010c7983 */ /* 0x000ee80000300800 */
[----:B--2---:R-:W-:Y:S04]  /*14810*/  STS.U16 [R15+0xb700], R14 ;  /* 0x00b7000e0f007388 */ /* 0x004fe80000000400 */
[----:B----4-:R-:W-:Y:S04]  /*14820*/  STS.U16 [R15+0x3700], R4 ;  /* 0x003700040f007388 */ /* 0x010fe80000000400 */
[----:B---3--:R-:W-:Y:S04]  /*14830*/  STS.U16 [R15+0xb300], R21 ;  /* 0x00b300150f007388 */ /* 0x008fe80000000400 */
[----:B------:R-:W-:Y:S04]  /*14840*/  STS.U16 [R15+0x3300], R13 ;  /* 0x0033000d0f007388 */ /* 0x000fe80000000400 */
[----:B------:R0:W-:Y:S04]  /*14850*/  STS.U16 [R15+0xaf00], R12 ;  /* 0x00af000c0f007388 */ /* 0x0001e80000000400 */
[----:B0-----:R-:W2:Y:S04]  /*14860*/  LDL.LU R12, [R1+0xd34] ;  /* 0x000d3400010c7983 */ /* 0x001ea80000300800 */
[----:B------:R-:W3:Y:S04]  /*14870*/  LDL.LU R13, [R1+0xd30] ;  /* 0x000d3000010d7983 */ /* 0x000ee80000300800 */
[----:B------:R-:W4:Y:S04]  /*14880*/  LDL.LU R21, [R1+0xd2c] ;  /* 0x000d2c0001157983 */ /* 0x000f280000300800 */
[----:B------:R-:W2:Y:S04]  /*14890*/  LDL.LU R4, [R1+0xd28] ;  /* 0x000d280001047983 */ /* 0x000ea80000300800 */
[----:B------:R-:W3:Y:S04]  /*148a0*/  LDL.LU R14, [R1+0xd24] ;  /* 0x000d2400010e7983 */ /* 0x000ee80000300800 */
[----:B------:R0:W-:Y:S04]  /*148b0*/  STS.U16 [R15+0x3b00], R248 ;  /* 0x003b00f80f007388 */ /* 0x0001e80000000400 */
[----:B------:R1:W-:Y:S04]  /*148c0*/  STS.U16 [R15+0xbb00], R247 ;  /* 0x00bb00f70f007388 */ /* 0x0003e80000000400 */
[----:B------:R1:W-:Y:S04]  /*148d0*/  STS.U16 [R15+0x3f00], R238 ;  /* 0x003f00ee0f007388 */ /* 0x0003e80000000400 */
[----:B0-----:R-:W4:Y:S04]  /*148e0*/  LDL.LU R248, [R1+0x1c4] ;  /* 0x0001c40001f87983 */ /* 0x001f280000300800 */
[----:B-1----:R-:W4:Y:S04]  /*148f0*/  LDL.LU R247, [R1+0x1c8] ;  /* 0x0001c80001f77983 */ /* 0x002f280000300800 */
[----:B------:R-:W4:Y:S04]  /*14900*/  LDL.LU R238, [R1+0x1d4] ;  /* 0x0001d40001ee7983 */ /* 0x000f280000300800 */
[----:B------:R0:W-:Y:S04]  /*14910*/  STS.U16 [R15+0xbf00], R234 ;  /* 0x00bf00ea0f007388 */ /* 0x0001e80000000400 */
[----:B0-----:R-:W4:Y:S04]  /*14920*/  LDL.LU R234, [R1+0x1d8] ;  /* 0x0001d80001ea7983 */ /* 0x001f280000300800 */
[----:B---3--:R0:W-:Y:S04]  /*14930*/  STS.U16 [R14+0x380], R23 ;  /* 0x000380170e007388 */ /* 0x0081e80000000400 */
[----:B------:R1:W-:Y:S04]  /*14940*/  STS.U16 [R14+0x8380], R195 ;  /* 0x008380c30e007388 */ /* 0x0003e80000000400 */
[----:B------:R3:W-:Y:S04]  /*14950*/  STS.U16 [R14+0x780], R189 ;  /* 0x000780bd0e007388 */ /* 0x0007e80000000400 */
[----:B0-----:R-:W4:Y:S04]  /*14960*/  LDL.LU R23, [R1+0xd20] ;  /* 0x000d200001177983 */ /* 0x001f280000300800 */
[----:B-1----:R-:W4:Y:S04]  /*14970*/  LDL.LU R195, [R1+0xd1c] ;  /* 0x000d1c0001c37983 */ /* 0x002f280000300800 */
[----:B---3--:R-:W3:Y:S04]  /*14980*/  LDL.LU R189, [R1+0xd18] ;  /* 0x000d180001bd7983 */ /* 0x008ee80000300800 */
[----:B------:R0:W-:Y:S04]  /*14990*/  STS.U16 [R14+0x8780], R188 ;  /* 0x008780bc0e007388 */ /* 0x0001e80000000400 */
[----:B------:R1:W-:Y:S04]  /*149a0*/  STS.U16 [R14+0xb80], R191 ;  /* 0x000b80bf0e007388 */ /* 0x0003e80000000400 */
[----:B------:R2:W-:Y:S04]  /*149b0*/  STS.U16 [R14+0x8b80], R190 ;  /* 0x008b80be0e007388 */ /* 0x0005e80000000400 */
[----:B0-----:R-:W3:Y:S04]  /*149c0*/  LDL.LU R188, [R1+0xd14] ;  /* 0x000d140001bc7983 */ /* 0x001ee80000300800 */
[----:B-1----:R-:W3:Y:S04]  /*149d0*/  LDL.LU R191, [R1+0xd10] ;  /* 0x000d100001bf7983 */ /* 0x002ee80000300800 */
[----:B--2---:R-:W2:Y:S04]  /*149e0*/  LDL.LU R190, [R1+0xd0c] ;  /* 0x000d0c0001be7983 */ /* 0x004ea80000300800 */
[----:B------:R-:W-:Y:S04]  /*149f0*/  STS.U16 [R14+0x2780], R4 ;  /* 0x002780040e007388 */ /* 0x000fe80000000400 */
        /* <DEDUP_REMOVED lines=10> */
[----:B---3--:R-:W-:Y:S04]  /*14aa0*/  STS.U16 [R14+0x9f80], R189 ;  /* 0x009f80bd0e007388 */ /* 0x008fe80000000400 */
[----:B------:R-:W-:Y:S04]  /*14ab0*/  STS.U16 [R14+0x1f80], R188 ;  /* 0x001f80bc0e007388 */ /* 0x000fe80000000400 */
[----:B------:R-:W-:Y:S04]  /*14ac0*/  STS.U16 [R14+0x9b80], R191 ;  /* 0x009b80bf0e007388 */ /* 0x000fe80000000400 */
[----:B--2---:R0:W-:Y:S04]  /*14ad0*/  STS.U16 [R14+0x1b80], R190 ;  /* 0x001b80be0e007388 */ /* 0x0041e80000000400 */
[----:B0-----:R-:W2:Y:S04]  /*14ae0*/  LDL.LU R190, [R1+0xd08] ;  /* 0x000d080001be7983 */ /* 0x001ea80000300800 */
[----:B------:R-:W3:Y:S04]  /*14af0*/  LDL.LU R191, [R1+0xd04] ;  /* 0x000d040001bf7983 */ /* 0x000ee80000300800 */
[----:B------:R-:W4:Y:S04]  /*14b00*/  LDL.LU R188, [R1+0xd00] ;  /* 0x000d000001bc7983 */ /* 0x000f280000300800 */
[----:B------:R-:W4:Y:S04]  /*14b10*/  LDL.LU R189, [R1+0xcfc] ;  /* 0x000cfc0001bd7983 */ /* 0x000f280000300800 */
[----:B------:R-:W4:Y:S04]  /*14b20*/  LDL.LU R195, [R1+0xcf8] ;  /* 0x000cf80001c37983 */ /* 0x000f280000300800 */
[----:B------:R-:W2:Y:S04]  /*14b30*/  LDL.LU R23, [R1+0xcf4] ;  /* 0x000cf40001177983 */ /* 0x000ea80000300800 */
[----:B------:R-:W3:Y:S04]  /*14b40*/  LDL.LU R4, [R1+0xcf0] ;  /* 0x000cf00001047983 */ /* 0x000ee80000300800 */
[----:B------:R-:W4:Y:S04]  /*14b50*/  LDL.LU R21, [R1+0xcec] ;  /* 0x000cec0001157983 */ /* 0x000f280000300800 */
[----:B------:R-:W2:Y:S04]  /*14b60*/  LDL.LU R13, [R1+0xce8] ;  /* 0x000ce800010d7983 */ /* 0x000ea80000300800 */
[----:B------:R-:W3:Y:S04]  /*14b70*/  LDL.LU R12, [R1+0xce4] ;  /* 0x000ce400010c7983 */ /* 0x000ee80000300800 */
[----:B------:R-:W3:Y:S04]  /*14b80*/  LDL.LU R11, [R1+0xce0] ;  /* 0x000ce000010b7983 */ /* 0x000ee80000300800 */
[----:B------:R-:W3:Y:S04]  /*14b90*/  LDL.LU R10, [R1+0xcdc] ;  /* 0x000cdc00010a7983 */ /* 0x000ee80000300800 */
[----:B------:R-:W3:Y:S04]  /*14ba0*/  LDL.LU R9, [R1+0xcd8] ;  /* 0x000cd80001097983 */ /* 0x000ee80000300800 */
[----:B------:R-:W3:Y:S04]  /*14bb0*/  LDL.LU R8, [R1+0xcd4] ;  /* 0x000cd40001087983 */ /* 0x000ee80000300800 */
[----:B------:R-:W3:Y:S04]  /*14bc0*/  LDL.LU R7, [R1+0xcd0] ;  /* 0x000cd00001077983 */ /* 0x000ee80000300800 */
[----:B------:R-:W-:Y:S04]  /*14bd0*/  STS.U16 [R14+0xf80], R234 ;  /* 0x000f80ea0e007388 */ /* 0x000fe80000000400 */
[----:B------:R-:W-:Y:S04]  /*14be0*/  STS.U16 [R14+0x8f80], R238 ;  /* 0x008f80ee0e007388 */ /* 0x000fe80000000400 */
[----:B------:R-:W-:Y:S04]  /*14bf0*/  STS.U16 [R14+0x1380], R247 ;  /* 0x001380f70e007388 */ /* 0x000fe80000000400 */
[----:B------:R-:W-:Y:S04]  /*14c00*/  STS.U16 [R14+0x9380], R248 ;  /* 0x009380f80e007388 */ /* 0x000fe80000000400 */
[----:B------:R-:W-:Y:S04]  /*14c10*/  STS.U16 [R14+0x1780], R192 ;  /* 0x001780c00e007388 */ /* 0x000fe80000000400 */
[----:B------:R0:W-:Y:S04]  /*14c20*/  STS.U16 [R14+0x9780], R193 ;  /* 0x009780c10e007388 */ /* 0x0001e80000000400 */
[----:B------:R-:W-:Y:S04]  /*14c30*/  STS.U16 [R14+0xb780], R250 ;  /* 0x00b780fa0e007388 */ /* 0x000fe80000000400 */
[----:B------:R-:W-:Y:S04]  /*14c40*/  STS.U16 [R14+0x3b80], R244 ;  /* 0x003b80f40e007388 */ /* 0x000fe80000000400 */
[----:B------:R-:W-:Y:S04]  /*14c50*/  STS.U16 [R14+0xbb80], R240 ;  /* 0x00bb80f00e007388 */ /* 0x000fe80000000400 */
[----:B------:R-:W-:Y:S04]  /*14c60*/  STS.U16 [R14+0x3f80], R231 ;  /* 0x003f80e70e007388 */ /* 0x000fe80000000400 */
[----:B------:R-:W-:Y:S01]  /*14c70*/  STS.U16 [R14+0xbf80], R228 ;  /* 0x00bf80e40e007388 */ /* 0x000fe20000000400 */
[----:B0-----:R-:W0:Y:S01]  /*14c80*/  S2R R193, SR_CgaCtaId ;  /* 0x0000000000c17919 */ /* 0x001e220000008800 */
[----:B------:R-:W-:Y:S01]  /*14c90*/  MOV R192, 0x400 ;  /* 0x0000040000c07802 */ /* 0x000fe20000000f00 */
[----:B------:R-:W-:Y:S01]  /*14ca0*/  UMOV UR33, 0x40000040 ;  /* 0x4000004000217882 */ /* 0x000fe20000000000 */
[----:B------:R-:W-:Y:S01]  /*14cb0*/  UIADD3.64 UR52, UR4, 0x380, URZ ;  /* 0x0000038004347897 */ /* 0x000fe2000fffe03f */
[----:B------:R-:W3:Y:S01]  /*14cc0*/  LDL.LU R247, [R1+0xc00] ;  /* 0x000c000001f77983 */ /* 0x000ee20000300800 */
[----:B------:R-:W-:Y:S01]  /*14cd0*/  UMOV UR54, UR34 ;  /* 0x0000002200367c82 */ /* 0x000fe20008000000 */
[----:B------:R-:W-:Y:S01]  /*14ce0*/  UMOV UR55, UR35 ;  /* 0x0000002300377c82 */ /* 0x000fe20008000000 */
[----:B------:R-:W-:Y:S01]  /*14cf0*/  UIADD3.64 UR48, UR4, 0x400, URZ ;  /* 0x0000040004307897 */ /* 0x000fe2000fffe03f */
[----:B------:R-:W3:Y:S01]  /*14d00*/  LDL.LU R248, [R1+0xbfc] ;  /* 0x000bfc0001f87983 */ /* 0x000ee20000300800 */
[----:B0-----:R-:W-:-:S04]  /*14d10*/  LEA R192, R193, R192, 0x18 ;  /* 0x000000c0c1c07211 */ /* 0x001fc800078ec0ff */
[----:B------:R-:W-:-:S04]  /*14d20*/  SHF.R.U32.HI R192, RZ, 0x4, R192 ;  /* 0x00000004ffc07819 */ /* 0x000fc800000116c0 */
[----:B------:R-:W-:-:S04]  /*14d30*/  SGXT.U32 R192, R192, 0xe ;  /* 0x0000000ec0c0781a */ /* 0x000fc80000000000 */
[----:B------:R-:W-:Y:S01]  /*14d40*/  R2UR UR32, R192 ;  /* 0x00000000c02072ca */ /* 0x000fe200000e0000 */
[----:B------:R-:W-:Y:S01]  /*14d50*/  UMOV UR50, UR6 ;  /* 0x0000000600327c82 */ /* 0x000fe20008000000 */
[----:B------:R-:W-:Y:S01]  /*14d60*/  UMOV UR51, UR7 ;  /* 0x0000000700337c82 */ /* 0x000fe20008000000 */
[----:B------:R-:W3:Y:S04]  /*14d70*/  LDL.LU R192, [R1+0xbf8] ;  /* 0x000bf80001c07983 */ /* 0x000ee80000300800 */
[----:B------:R-:W3:Y:S04]  /*14d80*/  LDL.LU R193, [R1+0xbf4] ;  /* 0x000bf40001c17983 */ /* 0x000ee80000300800 */
        /* <DEDUP_REMOVED lines=8> */
[----:B--2---:R-:W-:Y:S04]  /*14e10*/  STS.U16 [R13+0x10080], R161 ;  /* 0x010080a10d007388 */ /* 0x004fe80000000400 */
        /* <DEDUP_REMOVED lines=54> */
[----:B------:R-:W-:Y:S01]  /*15180*/  STS.U16 [R7+0x11b80], R222 ;  /* 0x011b80de07007388 */ /* 0x000fe20000000400 */
[----:B------:R1:W-:Y:S06]  /*15190*/  MEMBAR.ALL.CTA ;  /* 0x0000000000007992 */ /* 0x0003ec0000008000 */
[----:B-1----:R-:W1:Y:S01]  /*151a0*/  FENCE.VIEW.ASYNC.S ;  /* 0x00000000000073c6 */ /* 0x002e620000000000 */
[----:B------:R-:W-:Y:S01]  /*151b0*/  UIADD3.64 UR56, UR4, 0xc00, URZ ;  /* 0x00000c0004387897 */ /* 0x000fe2000fffe03f */
[----:B------:R-:W-:Y:S01]  /*151c0*/  UMOV UR58, UR6 ;  /* 0x00000006003a7c82 */ /* 0x000fe20008000000 */
[----:B------:R-:W-:Y:S01]  /*151d0*/  UMOV UR59, UR7 ;  /* 0x00000007003b7c82 */ /* 0x000fe20008000000 */
[----:B0-----:R-:W2:Y:S01]  /*151e0*/  LDL R152, [R1+0xc08] ;  /* 0x000c080001987983 */ /* 0x001ea20000100800 */
[----:B-1----:R-:W-:Y:S06]  /*151f0*/  BAR.SYNC.DEFER_BLOCKING 0x0 ;  /* 0x0000000000007b1d */ /* 0x002fec0000010000 */
[----:B------:R-:W-:-:S06]  /*15200*/  WARPGROUP.ARRIVE ;  /* 0x00000000000079c5 */ /* 0x000fcc0000000000 */
[----:B------:R-:W-:Y:S04]  /*15210*/  HGMMA.64x64x16.F32 R120, gdesc[UR32].tnspA, R120 ;  /* 0x20e00000207879f0 */ /* 0x000fe80008700878 */
[----:B------:R-:W-:Y:S04]  /*15220*/  HGMMA.64x64x16.F32 R120, gdesc[UR4].tnspA, R120 ;  /* 0x20e00000047879f0 */ /* 0x000fe80008700878 */
[----:B------:R-:W-:Y:S04]  /*15230*/  HGMMA.64x64x16.F32 R120, gdesc[UR8].tnspA, R120 ;  /* 0x20e00000087879f0 */ /* 0x000fe80008700878 */
[----:B------:R-:W-:Y:S04]  /*15240*/  HGMMA.64x64x16.F32 R120, gdesc[UR12].tnspA, R120 ;  /* 0x20e000000c7879f0 */ /* 0x000fe80008700878 */
[----:B------:R-:W-:Y:S04]  /*15250*/  HGMMA.64x64x16.F32 R120, gdesc[UR16].tnspA, R120 ;  /* 0x20e00000107879f0 */ /* 0x000fe80008700878 */
[----:B------:R-:W-:Y:S04]  /*15260*/  HGMMA.64x64x16.F32 R120, gdesc[UR20].tnspA, R120 ;  /* 0x20e00000147879f0 */ /* 0x000fe80008700878 */
[----:B------:R-:W-:Y:S04]  /*15270*/  HGMMA.64x64x16.F32 R120, gdesc[UR24].tnspA, R120 ;  /* 0x20e00000187879f0 */ /* 0x000fe80008700878 */
[----:B------:R-:W-:Y:S04]  /*15280*/  HGMMA.64x64x16.F32 R120, gdesc[UR28].tnspA, R120 ;  /* 0x20e000001c7879f0 */ /* 0x000fe80008700878 */
[----:B------:R-:W-:Y:S01]  /*15290*/  HGMMA.64x64x16.F32 R88, gdesc[UR52].tnspA, R88 ;  /* 0x20e00000345879f0 */ /* 0x000fe20008700858 */
[----:B------:R-:W-:-:S03]  /*152a0*/  UIADD3.64 UR52, UR4, 0x480, URZ ;  /* 0x0000048004347897 */ /* 0x000fc6000fffe03f */
[----:B------:R-:W-:Y:S01]  /*152b0*/  HGMMA.64x64x16.F32 R88, gdesc[UR48].tnspA, R88 ;  /* 0x20e00000305879f0 */ /* 0x000fe20008700858 */
[----:B------:R-:W-:Y:S01]  /*152c0*/  UMOV UR54, UR10 ;  /* 0x0000000a00367c82 */ /* 0x000fe20008000000 */
[----:B------:R-:W-:Y:S01]  /*152d0*/  UMOV UR55, UR11 ;  /* 0x0000000b00377c82 */ /* 0x000fe20008000000 */
        /* <DEDUP_REMOVED lines=18> */
[----:B------:R-:W-:Y:S01]  /*15400*/  UIADD3.64 UR52, UR4, 0x780, URZ ;  /* 0x0000078004347897 */ /* 0x000fe2000fffe03f */
[----:B------:R-:W-:Y:S01]  /*15410*/  UMOV UR50, UR30 ;  /* 0x0000001e00327c82 */ /* 0x000fe20008000000 */
[----:B------:R-:W-:Y:S01]  /*15420*/  UMOV UR51, UR31 ;  /* 0x0000001f00337c82 */ /* 0x000fe20008000000 */
[----:B------:R-:W-:Y:S01]  /*15430*/  UMOV UR54, UR34 ;  /* 0x0000002200367c82 */ /* 0x000fe20008000000 */
[----:B------:R-:W-:Y:S01]  /*15440*/  UMOV UR55, UR35 ;  /* 0x0000002300377c82 */ /* 0x000fe20008000000 */
[----:B------:R-:W-:Y:S04]  /*15450*/  HGMMA.64x64x16.F32 R88, gdesc[UR48].tnspA, R88 ;  /* 0x20e00000305879f0 */ /* 0x000fe80008700858 */
[----:B------:R-:W-:Y:S01]  /*15460*/  HGMMA.64x64x16.F32 R56, gdesc[UR52].tnspA, R56 ;  /* 0x20e00000343879f0 */ /* 0x000fe20008700838 */
[----:B------:R-:W-:Y:S01]  /*15470*/  UIADD3.64 UR48, UR4, 0x800, URZ ;  /* 0x0000080004307897 */ /* 0x000fe2000fffe03f */
[----:B------:R-:W-:Y:S01]  /*15480*/  UMOV UR50, UR6 ;  /* 0x0000000600327c82 */ /* 0x000fe20008000000 */
[----:B------:R-:W-:Y:S01]  /*15490*/  UMOV UR51, UR7 ;  /* 0x0000000700337c82 */ /* 0x000fe20008000000 */
[----:B------:R-:W-:-:S06]  /*154a0*/  UIADD3.64 UR52, UR4, 0x880, URZ ;  /* 0x0000088004347897 */ /* 0x000fcc000fffe03f */
[----:B------:R-:W-:Y:S01]  /*154b0*/  HGMMA.64x64x16.F32 R56, gdesc[UR48].tnspA, R56 ;  /* 0x20e00000303879f0 */ /* 0x000fe20008700838 */
[----:B------:R-:W-:Y:S01]  /*154c0*/  UMOV UR54, UR10 ;  /* 0x0000000a00367c82 */ /* 0x000fe20008000000 */
[----:B------:R-:W-:Y:S01]  /*154d0*/  UMOV UR55, UR11 ;  /* 0x0000000b00377c82 */ /* 0x000fe20008000000 */
[----:B------:R-:W-:Y:S01]  /*154e0*/  UIADD3.64 UR48, UR4, 0x900, URZ ;  /* 0x0000090004307897 */ /* 0x000fe2000fffe03f */
[----:B------:R-:W-:Y:S01]  /*154f0*/  HGMMA.64x64x16.F32 R56, gdesc[UR52].tnspA, R56 ;  /* 0x20e00000343879f0 */ /* 0x000fe20008700838 */
[----:B------:R-:W-:Y:S01]  /*15500*/  UMOV UR50, UR14 ;  /* 0x0000000e00327c82 */ /* 0x000fe20008000000 */
[----:B------:R-:W-:Y:S01]  /*15510*/  UMOV UR51, UR15 ;  /* 0x0000000f00337c82 */ /* 0x000fe20008000000 */
[----:B------:R-:W-:-:S05]  /*15520*/  UIADD3.64 UR52, UR4, 0x980, URZ ;  /* 0x0000098004347897 */ /* 0x000fca000fffe03f */
        /* <DEDUP_REMOVED lines=13> */
[----:B------:R-:W-:Y:S01]  /*15600*/  UIADD3.64 UR52, UR4, 0xb80, URZ ;  /* 0x00000b8004347897 */ /* 0x000fe2000fffe03f */
[----:B------:R-:W-:Y:S01]  /*15610*/  UMOV UR50, UR30 ;  /* 0x0000001e00327c82 */ /* 0x000fe20008000000 */
[----:B------:R-:W-:Y:S01]  /*15620*/  UMOV UR51, UR31 ;  /* 0x0000001f00337c82 */ /* 0x000fe20008000000 */
[----:B------:R-:W-:Y:S01]  /*15630*/  UMOV UR54, UR34 ;  /* 0x0000002200367c82 */ /* 0x000fe20008000000 */
[----:B------:R-:W-:-:S03]  /*15640*/  UMOV UR55, UR35 ;  /* 0x0000002300377c82 */ /* 0x000fc60008000000 */
[----:B------:R-:W-:Y:S04]  /*15650*/  HGMMA.64x64x16.F32 R56, gdesc[UR48].tnspA, R56 ;  /* 0x20e00000303879f0 */ /* 0x000fe80008700838 */
[----:B------:R-:W-:Y:S01]  /*15660*/  HGMMA.64x64x16.F32 R24, gdesc[UR52].tnspA, R24 ;  /* 0x20e00000341879f0 */ /* 0x000fe20008700818 */
[----:B------:R-:W-:Y:S02]  /*15670*/  R2UR UR48, R248 ;  /* 0x00000000f83072ca */ /* 0x000fe400000e0000 */
[----:B------:R-:W-:Y:S02]  /*15680*/  R2UR UR53, R192 ;  /* 0x00000000c03572ca */ /* 0x000fe400000e0000 */
[----:B------:R-:W-:Y:S01]  /*15690*/  R2UR UR52, R193 ;  /* 0x00000000c13472ca */ /* 0x000fe200000e0000 */
[----:B------:R-:W-:Y:S01]  /*156a0*/  HGMMA.64x64x16.F32 R24, gdesc[UR56].tnspA, R24 ;  /* 0x20e00000381879f0 */ /* 0x000fe20008700818 */
[----:B------:R-:W-:-:S02]  /*156b0*/  R2UR UR57, R4 ;  /* 0x00000000043972ca */ /* 0x000fc400000e0000 */
[----:B------:R-:W3:Y:S04]  /*156c0*/  LDL.LU R4, [R1+0xccc] ;  /* 0x000ccc0001047983 */ /* 0x000ee80000300800 */
[----:B------:R-:W4:Y:S04]  /*156d0*/  LDL.LU R248, [R1+0xbe0] ;  /* 0x000be00001f87983 */ /* 0x000f280000300800 */
[----:B------:R-:W2:Y:S04]  /*156e0*/  LDL.LU R192, [R1+0xbd8] ;  /* 0x000bd80001c07983 */ /* 0x000ea80000300800 */
[----:B------:R-:W2:Y:S04]  /*156f0*/  LDL.LU R155, [R1+0xbd0] ;  /* 0x000bd000019b7983 */ /* 0x000ea80000300800 */
[----:B------:R-:W2:Y:S04]  /*15700*/  LDL.LU R153, [R1+0xbc8] ;  /* 0x000bc80001997983 */ /* 0x000ea80000300800 */
[----:B------:R-:W2:Y:S01]  /*15710*/  LDL.LU R193, [R1+0xbc0] ;  /* 0x000bc00001c17983 */ /* 0x000ea20000300800 */
[----:B------:R-:W-:-:S02]  /*15720*/  R2UR UR56, R23 ;  /* 0x00000000173872ca */ /* 0x000fc400000e0000 */
[----:B------:R-:W0:Y:S01]  /*15730*/  LDC R23, c[0x0][0x238] ;  /* 0x00008e00ff177b82 */ /* 0x000e220000000800 */
[----:B------:R-:W2:Y:S04]  /*15740*/  LDL.LU R250, [R1+0xbb8] ;  /* 0x000bb80001fa7983 */ /* 0x000ea80000300800 */
[----:B------:R-:W2:Y:S04]  /*15750*/  LDL.LU R234, [R1+0xbdc] ;  /* 0x000bdc0001ea7983 */ /* 0x000ea80000300800 */
[----:B------:R-:W2:Y:S04]  /*15760*/  LDL.LU R228, [R1+0xbb0] ;  /* 0x000bb00001e47983 */ /* 0x000ea80000300800 */
[----:B------:R-:W2:Y:S04]  /*15770*/  LDL.LU R238, [R1+0xbd4] ;  /* 0x000bd40001ee7983 */ /* 0x000ea80000300800 */
[----:B------:R-:W2:Y:S01]  /*15780*/  LDL.LU R240, [R1+0xba8] ;  /* 0x000ba80001f07983 */ /* 0x000ea20000300800 */
[----:B0-----:R-:W-:-:S04]  /*15790*/  IMAD.SHL.U32 R23, R23, 0x80, RZ ;  /* 0x0000008017177824 */ /* 0x001fc800078e00ff */
[----:B------:R-:W-:Y:S01]  /*157a0*/  IMAD.SHL.U32 R23, R23, 0x2, RZ ;  /* 0x0000000217177824 */ /* 0x000fe200078e00ff */
[----:B------:R-:W-:Y:S02]  /*157b0*/  R2UR UR49, R247 ;  /* 0x00000000f73172ca */ /* 0x000fe400000e0000 */
[----:B------:R-:W2:Y:S02]  /*157c0*/  LDL.LU R247, [R1+0xbcc] ;  /* 0x000bcc0001f77983 */ /* 0x000ea40000300800 */
[-C--:B------:R-:W-:Y:S02]  /*157d0*/  IADD3 R190, P1, R190, R23.reuse, RZ ;  /* 0x00000017bebe7210 */ /* 0x080fe40007f3e0ff */
[----:B------:R-:W2:Y:S04]  /*157e0*/  LDL.LU R161, [R1+0xba0] ;  /* 0x000ba00001a17983 */ /* 0x000ea80000300800 */
[----:B------:R-:W2:Y:S04]  /*157f0*/  LDL.LU R244, [R1+0xbc4] ;  /* 0x000bc40001f47983 */ /* 0x000ea80000300800 */
[----:B------:R-:W2:Y:S04]  /*15800*/  LDL.LU R160, [R1+0xb98] ;  /* 0x000b980001a07983 */ /* 0x000ea80000300800 */
[----:B------:R-:W2:Y:S04]  /*15810*/  LDL.LU R154, [R1+0xbbc] ;  /* 0x000bbc00019a7983 */ /* 0x000ea80000300800 */
[----:B------:R-:W2:Y:S01]  /*15820*/  LDL.LU R231, [R1+0xb90] ;  /* 0x000b900001e77983 */ /* 0x000ea20000300800 */
[----:B---3--:R-:W-:Y:S01]  /*15830*/  IMAD.X R191, R191, 0x1, R4, P1 ;  /* 0x00000001bfbf7824 */ /* 0x008fe200008e0604 */
[----:B----4-:R-:W-:-:S05]  /*15840*/  IADD3 R248, P1, R248, R23, RZ ;  /* 0x00000017f8f87210 */ /* 0x010fca0007f3e0ff */
[----:B------:R0:W-:Y:S01]  /*15850*/  STL [R1+0xbe0], R248 ;  /* 0x000be0f801007387 */ /* 0x0001e20000100800 */
[-C--:B--2---:R-:W-:Y:S02]  /*15860*/  IADD3 R192, P2, R192, R23.reuse, RZ ;  /* 0x00000017c0c07210 */ /* 0x084fe40007f5e0ff */
[-C--:B------:R-:W-:Y:S01]  /*15870*/  IADD3 R155, P3, R155, R23.reuse, RZ ;  /* 0x000000179b9b7210 */ /* 0x080fe20007f7e0ff */
[----:B0-----:R-:W2:Y:S01]  /*15880*/  LDL.LU R248, [R1+0xbb4] ;  /* 0x000bb40001f87983 */ /* 0x001ea20000300800 */
[-C--:B------:R-:W-:Y:S02]  /*15890*/  IADD3 R153, P4, R153, R23.reuse, RZ ;  /* 0x0000001799997210 */ /* 0x080fe40007f9e0ff */
[-C--:B------:R-:W-:Y:S01]  /*158a0*/  IADD3 R193, P5, R193, R23.reuse, RZ ;  /* 0x00000017c1c17210 */ /* 0x080fe20007fbe0ff */
[----:B------:R0:W-:Y:S04]  /*158b0*/  STL [R1+0xbd8], R192 ;  /* 0x000bd8c001007387 */ /* 0x0001e80000100800 */
[----:B0-----:R-:W3:Y:S04]  /*158c0*/  LDL.LU R192, [R1+0xb88] ;  /* 0x000b880001c07983 */ /* 0x001ee80000300800 */
[----:B------:R-:W4:Y:S04]  /*158d0*/  LDL.LU R159, [R1+0xbac] ;  /* 0x000bac00019f7983 */ /* 0x000f280000300800 */
[----:B------:R-:W-:Y:S04]  /*158e0*/  STL [R1+0xbd0], R155 ;  /* 0x000bd09b01007387 */ /* 0x000fe80000100800 */
[----:B------:R-:W4:Y:S04]  /*158f0*/  LDL.LU R158, [R1+0xb80] ;  /* 0x000b8000019e7983 */ /* 0x000f280000300800 */
[----:B------:R-:W-:Y:S04]  /*15900*/  STL [R1+0xbc8], R153 ;  /* 0x000bc89901007387 */ /* 0x000fe80000100800 */
[----:B------:R0:W-:Y:S04]  /*15910*/  STL [R1+0xbc0], R193 ;  /* 0x000bc0c101007387 */ /* 0x0001e80000100800 */
[----:B0-----:R-:W4:Y:S01]  /*15920*/  LDL.LU R193, [R1+0xba4] ;  /* 0x000ba40001c17983 */ /* 0x001f220000300800 */
[----:B------:R-:W-:Y:S01]  /*15930*/  IADD3 R250, P6, R250, R23, RZ ;  /* 0x00000017fafa7210 */ /* 0x000fe20007fde0ff */
[----:B------:R-:W-:-:S02]  /*15940*/  IMAD.X R234, R234, 0x1, R4, P1 ;  /* 0x00000001eaea7824 */ /* 0x000fc400008e0604 */
[----:B------:R-:W4:Y:S04]  /*15950*/  LDL.LU R157, [R1+0xb78] ;  /* 0x000b7800019d7983 */ /* 0x000f280000300800 */
[----:B------:R0:W-:Y:S01]  /*15960*/  STL [R1+0xbb8], R250 ;  /* 0x000bb8fa01007387 */ /* 0x0001e20000100800 */
[----:B------:R-:W-:Y:S01]  /*15970*/  IMAD.X R238, R238, 0x1, R4, P2 ;  /* 0x00000001eeee7824 */ /* 0x000fe200010e0604 */
[-C--:B------:R-:W-:Y:S02]  /*15980*/  IADD3 R228, P1, R228, R23.reuse, RZ ;  /* 0x00000017e4e47210 */ /* 0x080fe40007f3e0ff */
[----:B0-----:R-:W4:Y:S04]  /*15990*/  LDL.LU R250, [R1+0xb9c] ;  /* 0x000b9c0001fa7983 */ /* 0x001f280000300800 */
[----:B------:R-:W4:Y:S04]  /*159a0*/  LDL.LU R153, [R1+0xb70] ;  /* 0x000b700001997983 */ /* 0x000f280000300800 */
[----:B------:R0:W-:Y:S01]  /*159b0*/  STL [R1+0xbdc], R234 ;  /* 0x000bdcea01007387 */ /* 0x0001e20000100800 */
[----:B------:R-:W-:-:S03]  /*159c0*/  IADD3 R240, P2, R240, R23, RZ ;  /* 0x00000017f0f07210 */ /* 0x000fc60007f5e0ff */
[----:B0-----:R-:W4:Y:S04]  /*159d0*/  LDL.LU R234, [R1+0xb94] ;  /* 0x000b940001ea7983 */ /* 0x001f280000300800 */
[----:B------:R0:W-:Y:S01]  /*159e0*/  STL [R1+0xbd4], R238 ;  /* 0x000bd4ee01007387 */ /* 0x0001e20000100800 */
[----:B------:R-:W-:-:S03]  /*159f0*/  IMAD.X R247, R247, 0x1, R4, P3 ;  /* 0x00000001f7f77824 */ /* 0x000fc600018e0604 */
[----:B0-----:R-:W4:Y:S04]  /*15a00*/  LDL.LU R238, [R1+0xb68] ;  /* 0x000b680001ee7983 */ /* 0x001f280000300800 */
[----:B------:R-:W-:Y:S04]  /*15a10*/  STL [R1+0xbb0], R228 ;  /* 0x000bb0e401007387 */ /* 0x000fe80000100800 */
[----:B------:R-:W4:Y:S04]  /*15a20*/  LDL.LU R156, [R1+0xb8c] ;  /* 0x000b8c00019c7983 */ /* 0x000f280000300800 */
[----:B------:R0:W-:Y:S01]  /*15a30*/  STL [R1+0xba8], R240 ;  /* 0x000ba8f001007387 */ /* 0x0001e20000100800 */
[----:B------:R-:W-:Y:S01]  /*15a40*/  IMAD.X R244, R244, 0x1, R4, P4 ;  /* 0x00000001f4f47824 */ /* 0x000fe200020e0604 */
[----:B------:R-:W-:-:S02]  /*15a50*/  IADD3 R161, P3, R161, R23, RZ ;  /* 0x00000017a1a17210 */ /* 0x000fc40007f7e0ff */
[----:B0-----:R-:W4:Y:S04]  /*15a60*/  LDL.LU R240, [R1+0xb60] ;  /* 0x000b600001f07983 */ /* 0x001f280000300800 */
[----:B------:R-:W4:Y:S04]  /*15a70*/  LDL.LU R155, [R1+0xb84] ;  /* 0x000b8400019b7983 */ /* 0x000f280000300800 */
[----:B------:R-:W4:Y:S04]  /*15a80*/  LDL.LU R228, [R1+0xb58] ;  /* 0x000b580001e47983 */ /* 0x000f280000300800 */
[----:B------:R0:W-:Y:S01]  /*15a90*/  STL [R1+0xbcc], R247 ;  /* 0x000bccf701007387 */ /* 0x0001e20000100800 */
[----:B------:R-:W-:Y:S01]  /*15aa0*/  IADD3 R160, P4, R160, R23, RZ ;  /* 0x00000017a0a07210 */ /* 0x000fe20007f9e0ff */
[----:B------:R-:W-:-:S02]  /*15ab0*/  IMAD.X R154, R154, 0x1, R4, P5 ;  /* 0x000000019a9a7824 */ /* 0x000fc400028e0604 */
[----:B0-----:R-:W4:Y:S04]  /*15ac0*/  LDL.LU R247, [R1+0xb7c] ;  /* 0x000b7c0001f77983 */ /* 0x001f280000300800 */
[----:B------:R0:W-:Y:S01]  /*15ad0*/  STL [R1+0xbc4], R244 ;  /* 0x000bc4f401007387 */ /* 0x0001e20000100800 */
[----:B------:R-:W-:-:S03]  /*15ae0*/  IADD3 R231, P5, R231, R23, RZ ;  /* 0x00000017e7e77210 */ /* 0x000fc60007fbe0ff */
[----:B0-----:R-:W4:Y:S04]  /*15af0*/  LDL.LU R244, [R1+0xb50] ;  /* 0x000b500001f47983 */ /* 0x001f280000300800 */
[----:B------:R-:W-:Y:S04]  /*15b00*/  STL [R1+0xba0], R161 ;  /* 0x000ba0a101007387 */ /* 0x000fe80000100800 */
[----:B------:R-:W-:Y:S01]  /*15b10*/  STL [R1+0xb98], R160 ;  /* 0x000b98a001007387 */ /* 0x000fe20000100800 */
[----:B--2---:R-:W-:-:S05]  /*15b20*/  IMAD.X R248, R248, 0x1, R4, P6 ;  /* 0x00000001f8f87824 */ /* 0x004fca00030e0604 */
[----:B------:R0:W-:Y:S04]  /*15b30*/  STL [R1+0xbb4], R248 ;  /* 0x000bb4f801007387 */ /* 0x0001e80000100800 */
[----:B------:R1:W-:Y:S01]  /*15b40*/  STL [R1+0xbbc], R154 ;  /* 0x000bbc9a01007387 */ /* 0x0003e20000100800 */
[----:B---3--:R-:W-:-:S03]  /*15b50*/  IADD3 R192, P6, R192, R23, RZ ;  /* 0x00000017c0c07210 */ /* 0x008fc60007fde0ff */
[----:B0-----:R-:W2:Y:S04]  /*15b60*/  LDL.LU R248, [R1+0xb74] ;  /* 0x000b740001f87983 */ /* 0x001ea80000300800 */
[----:B------:R0:W-:Y:S04]  /*15b70*/  STL [R1+0xb90], R231 ;  /* 0x000b90e701007387 */ /* 0x0001e80000100800 */
[----:B-1----:R-:W3:Y:S01]  /*15b80*/  LDL.LU R154, [R1+0xb48] ;  /* 0x000b4800019a7983 */ /* 0x002ee20000300800 */
[----:B----4-:R-:W-:-:S03]  /*15b90*/  IMAD.X R159, R159, 0x1, R4, P1 ;  /* 0x000000019f9f7824 */ /* 0x010fc600008e0604 */
[----:B0-----:R-:W4:Y:S04]  /*15ba0*/  LDL.LU R231, [R1+0xb6c] ;  /* 0x000b6c0001e77983 */ /* 0x001f280000300800 */
[----:B------:R0:W-:Y:S04]  /*15bb0*/  STL [R1+0xb88], R192 ;  /* 0x000b88c001007387 */ /* 0x0001e80000100800 */
[----:B0-----:R-:W4:Y:S01]  /*15bc0*/  LDL.LU R192, [R1+0xb40] ;  /* 0x000b400001c07983 */ /* 0x001f220000300800 */
[----:B------:R-:W-:-:S05]  /*15bd0*/  IMAD.X R193, R193, 0x1, R4, P2 ;  /* 0x00000001c1c17824 */ /* 0x000fca00010e0604 */
[----:B------:R0:W-:Y:S04]  /*15be0*/  STL [R1+0xba4], R193 ;  /* 0x000ba4c101007387 */ /* 0x0001e80000100800 */
[----:B------:R-:W-:Y:S04]  /*15bf0*/  STL [R1+0xbac], R159 ;  /* 0x000bac9f01007387 */ /* 0x000fe80000100800 */
[----:B0-----:R-:W4:Y:S01]  /*15c00*/  LDL.LU R193, [R1+0xb64] ;  /* 0x000b640001c17983 */ /* 0x001f220000300800 */
[-C--:B------:R-:W-:Y:S01]  /*15c10*/  IADD3 R158, P1, R158, R23.reuse, RZ ;  /* 0x000000179e9e7210 */ /* 0x080fe20007f3e0ff */
[----:B------:R-:W-:Y:S01]  /*15c20*/  IMAD.X R250, R250, 0x1, R4, P3 ;  /* 0x00000001fafa7824 */ /* 0x000fe200018e0604 */
[----:B------:R-:W-:-:S03]  /*15c30*/  IADD3 R157, P2, R157, R23, RZ ;  /* 0x000000179d9d7210 */ /* 0x000fc60007f5e0ff */
[----:B------:R-:W-:Y:S01]  /*15c40*/  STL [R1+0xb80], R158 ;  /* 0x000b809e01007387 */ /* 0x000fe20000100800 */
[----:B------:R-:W-:-:S03]  /*15c50*/  IADD3 R153, P3, R153, R23, RZ ;  /* 0x0000001799997210 */ /* 0x000fc60007f7e0ff */
[----:B------:R0:W-:Y:S04]  /*15c60*/  STL [R1+0xb9c], R250 ;  /* 0x000b9cfa01007387 */ /* 0x0001e80000100800 */
[----:B0-----:R-:W4:Y:S01]  /*15c70*/  LDL.LU R250, [R1+0xb38] ;  /* 0x000b380001fa7983 */ /* 0x001f220000300800 */
[----:B------:R-:W-:-:S03]  /*15c80*/  IMAD.X R234, R234, 0x1, R4, P4 ;  /* 0x00000001eaea7824 */ /* 0x000fc600020e0604 */
[----:B------:R-:W-:Y:S04]  /*15c90*/  STL [R1+0xb78], R157 ;  /* 0x000b789d01007387 */ /* 0x000fe80000100800 */
[----:B------:R0:W-:Y:S01]  /*15ca0*/  STL [R1+0xb70], R153 ;  /* 0x000b709901007387 */ /* 0x0001e20000100800 */
[----:B------:R-:W-:-:S03]  /*15cb0*/  IADD3 R238, P4, R238, R23, RZ ;  /* 0x00000017eeee7210 */ /* 0x000fc60007f9e0ff */
[----:B0-----:R-:W4:Y:S04]  /*15cc0*/  LDL.LU R153, [R1+0xb5c] ;  /* 0x000b5c0001997983 */ /* 0x001f280000300800 */
[----:B------:R0:W-:Y:S01]  /*15cd0*/  STL [R1+0xb94], R234 ;  /* 0x000b94ea01007387 */ /* 0x0001e20000100800 */
[----:B------:R-:W-:-:S03]  /*15ce0*/  IMAD.X R156, R156, 0x1, R4, P5 ;  /* 0x000000019c9c7824 */ /* 0x000fc600028e0604 */
[----:B0-----:R-:W4:Y:S04]  /*15cf0*/  LDL.LU R234, [R1+0xb30] ;  /* 0x000b300001ea7983 */ /* 0x001f280000300800 */
[----:B------:R0:W-:Y:S01]  /*15d00*/  STL [R1+0xb68], R238 ;  /* 0x000b68ee01007387 */ /* 0x0001e20000100800 */
[-C--:B------:R-:W-:Y:S01]  /*15d10*/  IADD3 R240, P5, R240, R23.reuse, RZ ;  /* 0x00000017f0f07210 */ /* 0x080fe20007fbe0ff */
[----:B------:R-:W-:Y:S02]  /*15d20*/  IMAD.X R155, R155, 0x1, R4, P6 ;  /* 0x000000019b9b7824 */ /* 0x000fe400030e0604 */
[----:B0-----:R-:W4:Y:S01]  /*15d30*/  LDL.LU R238, [R1+0xb54] ;  /* 0x000b540001ee7983 */ /* 0x001f220000300800 */
[----:B------:R-:W-:-:S03]  /*15d40*/  IADD3 R228, P6, R228, R23, RZ ;  /* 0x00000017e4e47210 */ /* 0x000fc60007fde0ff */
[----:B------:R0:W-:Y:S01]  /*15d50*/  STL [R1+0xb60], R240 ;  /* 0x000b60f001007387 */ /* 0x0001e20000100800 */
[----:B------:R-:W-:-:S03]  /*15d60*/  IMAD.X R247, R247, 0x1, R4, P1 ;  /* 0x00000001f7f77824 */ /* 0x000fc600008e0604 */
[----:B0-----:R-:W4:Y:S04]  /*15d70*/  LDL.LU R240, [R1+0xb28] ;  /* 0x000b280001f07983 */ /* 0x001f280000300800 */
[----:B------:R-:W-:Y:S04]  /*15d80*/  STL [R1+0xb8c], R156 ;  /* 0x000b8c9c01007387 */ /* 0x000fe80000100800 */
[----:B------:R-:W4:Y:S04]  /*15d90*/  LDL.LU R161, [R1+0xb4c] ;  /* 0x000b4c0001a17983 */ /* 0x000f280000300800 */
[----:B------:R-:W-:Y:S01]  /*15da0*/  STL [R1+0xb84], R155 ;  /* 0x000b849b01007387 */ /* 0x000fe20000100800 */
[----:B------:R-:W-:-:S03]  /*15db0*/  IADD3 R244, P1, R244, R23, RZ ;  /* 0x00000017f4f47210 */ /* 0x000fc60007f3e0ff */
[----:B------:R0:W-:Y:S04]  /*15dc0*/  STL [R1+0xb7c], R247 ;  /* 0x000b7cf701007387 */ /* 0x0001e80000100800 */
[----:B------:R1:W-:Y:S04]  /*15dd0*/  STL [R1+0xb58], R228 ;  /* 0x000b58e401007387 */ /* 0x0003e80000100800 */
[----:B0-----:R-:W4:Y:S04]  /*15de0*/  LDL.LU R247, [R1+0xb20] ;  /* 0x000b200001f77983 */ /* 0x001f280000300800 */
[----:B------:R-:W4:Y:S04]  /*15df0*/  LDL.LU R160, [R1+0xb44] ;  /* 0x000b440001a07983 */ /* 0x000f280000300800 */
[----:B------:R-:W4:Y:S04]  /*15e00*/  LDL.LU R155, [R1+0xb18] ;  /* 0x000b1800019b7983 */ /* 0x000f280000300800 */
[----:B-1----:R-:W4:Y:S04]  /*15e10*/  LDL.LU R228, [R1+0xb3c] ;  /* 0x000b3c0001e47983 */ /* 0x002f280000300800 */
[----:B------:R0:W-:Y:S04]  /*15e20*/  STL [R1+0xb50], R244 ;  /* 0x000b50f401007387 */ /* 0x0001e80000100800 */
[----:B0-----:R-:W4:Y:S01]  /*15e30*/  LDL.LU R244, [R1+0xb10] ;  /* 0x000b100001f47983 */ /* 0x001f220000300800 */
[----:B--2---:R-:W-:-:S05]  /*15e40*/  IMAD.X R248, R248, 0x1, R4, P2 ;  /* 0x00000001f8f87824 */ /* 0x004fca00010e0604 */
[----:B------:R0:W-:Y:S01]  /*15e50*/  STL [R1+0xb74], R248 ;  /* 0x000b74f801007387 */ /* 0x0001e20000100800 */
[-C--:B---3--:R-:W-:Y:S01]  /*15e60*/  IADD3 R154, P2, R154, R23.reuse, RZ ;  /* 0x000000179a9a7210 */ /* 0x088fe20007f5e0ff */
[----:B----4-:R-:W-:Y:S02]  /*15e70*/  IMAD.X R231, R231, 0x1, R4, P3 ;  /* 0x00000001e7e77824 */ /* 0x010fe400018e0604 */
[----:B0-----:R-:W2:Y:S04]  /*15e80*/  LDL.LU R248, [R1+0xb34] ;  /* 0x000b340001f87983 */ /* 0x001ea80000300800 */
[----:B------:R-:W3:Y:S04]  /*15e90*/  LDL.LU R159, [R1+0xb08] ;  /* 0x000b0800019f7983 */ /* 0x000ee80000300800 */
[----:B------:R-:W-:Y:S04]  /*15ea0*/  STL [R1+0xb48], R154 ;  /* 0x000b489a01007387 */ /* 0x000fe80000100800 */
[----:B------:R-:W4:Y:S01]  /*15eb0*/  LDL.LU R158, [R1+0xb2c] ;  /* 0x000b2c00019e7983 */ /* 0x000f220000300800 */
[----:B------:R-:W-:-:S03]  /*15ec0*/  IADD3 R192, P3, R192, R23, RZ ;  /* 0x00000017c0c07210 */ /* 0x000fc60007f7e0ff */
[----:B------:R-:W-:Y:S04]  /*15ed0*/  STL [R1+0xb6c], R231 ;  /* 0x000b6ce701007387 */ /* 0x000fe80000100800 */
[----:B------:R0:W-:Y:S01]  /*15ee0*/  STL [R1+0xb40], R192 ;  /* 0x000b40c001007387 */ /* 0x0001e20000100800 */
[----:B------:R-:W-:-:S03]  /*15ef0*/  IMAD.X R193, R193, 0x1, R4, P4 ;  /* 0x00000001c1c17824 */ /* 0x000fc600020e0604 */
[----:B0-----:R-:W4:Y:S04]  /*15f00*/  LDL.LU R192, [R1+0xb00] ;  /* 0x000b000001c07983 */ /* 0x001f280000300800 */
[----:B------:R-:W4:Y:S04]  /*15f10*/  LDL.LU R157, [R1+0xb24] ;  /* 0x000b2400019d7983 */ /* 0x000f280000300800 */
[----:B------:R0:W-:Y:S04]  /*15f20*/  STL [R1+0xb64], R193 ;  /* 0x000b64c101007387 */ /* 0x0001e80000100800 */
[----:B0-----:R-:W4:Y:S01]  /*15f30*/  LDL.LU R193, [R1+0xaf8] ;  /* 0x000af80001c17983 */ /* 0x001f220000300800 */
[----:B------:R-:W-:-:S03]  /*15f40*/  IADD3 R250, P4, R250, R23, RZ ;  /* 0x00000017fafa7210 */ /* 0x000fc60007f9e0ff */
[----:B------:R-:W4:Y:S04]  /*15f50*/  LDL.LU R231, [R1+0xb1c] ;  /* 0x000b1c0001e77983 */ /* 0x000f280000300800 */
[----:B------:R0:W-:Y:S04]  /*15f60*/  STL [R1+0xb38], R250 ;  /* 0x000b38fa01007387 */ /* 0x0001e80000100800 */
[----:B0-----:R-:W4:Y:S01]  /*15f70*/  LDL.LU R250, [R1+0xaf0] ;  /* 0x000af00001fa7983 */ /* 0x001f220000300800 */
[----:B------:R-:W-:Y:S01]  /*15f80*/  IMAD.X R153, R153, 0x1, R4, P5 ;  /* 0x0000000199997824 */ /* 0x000fe200028e0604 */
[----:B------:R-:W-:-:S05]  /*15f90*/  IADD3 R234, P5, R234, R23, RZ ;  /* 0x00000017eaea7210 */ /* 0x000fca0007fbe0ff */
[----:B------:R0:W-:Y:S01]  /*15fa0*/  STL [R1+0xb30], R234 ;  /* 0x000b30ea01007387 */ /* 0x0001e20000100800 */
[----:B------:R-:W-:-:S03]  /*15fb0*/  IMAD.X R238, R238, 0x1, R4, P6 ;  /* 0x00000001eeee7824 */ /* 0x000fc600030e0604 */
[----:B0-----:R-:W4:Y:S04]  /*15fc0*/  LDL.LU R234, [R1+0xb14] ;  /* 0x000b140001ea7983 */ /* 0x001f280000300800 */
[----:B------:R-:W-:Y:S04]  /*15fd0*/  STL [R1+0xb5c], R153 ;  /* 0x000b5c9901007387 */ /* 0x000fe80000100800 */
[----:B------:R-:W4:Y:S04]  /*15fe0*/  LDL.LU R156, [R1+0xae8] ;  /* 0x000ae800019c7983 */ /* 0x000f280000300800 */
[----:B------:R0:W-:Y:S01]  /*15ff0*/  STL [R1+0xb54], R238 ;  /* 0x000b54ee01007387 */ /* 0x0001e20000100800 */
[----:B------:R-:W-:-:S03]  /*16000*/  IADD3 R240, P6, R240, R23, RZ ;  /* 0x00000017f0f07210 */ /* 0x000fc60007fde0ff */
[----:B0-----:R-:W4:Y:S01]  /*16010*/  LDL.LU R238, [R1+0xb0c] ;  /* 0x000b0c0001ee7983 */ /* 0x001f220000300800 */
[----:B------:R-:W-:-:S03]  /*16020*/  IMAD.X R161, R161, 0x1, R4, P1 ;  /* 0x00000001a1a17824 */ /* 0x000fc600008e0604 */
[----:B------:R-:W4:Y:S04]  /*16030*/  LDL.LU R154, [R1+0xae0] ;  /* 0x000ae000019a7983 */ /* 0x000f280000300800 */
[----:B------:R-:W4:Y:S04]  /*16040*/  LDL.LU R153, [R1+0xb04] ;  /* 0x000b040001997983 */ /* 0x000f280000300800 */
[----:B------:R0:W-:Y:S01]  /*16050*/  STL [R1+0xb28], R240 ;  /* 0x000b28f001007387 */ /* 0x0001e20000100800 */
[----:B------:R-:W-:-:S03]  /*16060*/  IADD3 R247, P1, R247, R23, RZ ;  /* 0x00000017f7f77210 */ /* 0x000fc60007f3e0ff */
[----:B0-----:R-:W4:Y:S01]  /*16070*/  LDL.LU R240, [R1+0xad8] ;  /* 0x000ad80001f07983 */ /* 0x001f220000300800 */
[--C-:B------:R-:W-:Y:S01]  /*16080*/  IMAD.X R160, R160, 0x1, R4.reuse, P2 ;  /* 0x00000001a0a07824 */ /* 0x100fe200010e0604 */
[----:B------:R-:W-:Y:S02]  /*16090*/  IADD3 R155, P2, R155, R23, RZ ;  /* 0x000000179b9b7210 */ /* 0x000fe40007f5e0ff */
[----:B------:R0:W-:Y:S01]  /*160a0*/  STL [R1+0xb20], R247 ;  /* 0x000b20f701007387 */ /* 0x0001e20000100800 */
[----:B------:R-:W-:-:S03]  /*160b0*/  IMAD.X R228, R228, 0x1, R4, P3 ;  /* 0x00000001e4e47824 */ /* 0x000fc600018e0604 */
[----:B0-----:R-:W4:Y:S04]  /*160c0*/  LDL.LU R247, [R1+0xafc] ;  /* 0x000afc0001f77983 */ /* 0x001f280000300800 */
[----:B------:R-:W-:Y:S01]  /*160d0*/  STL [R1+0xb4c], R161 ;  /* 0x000b4ca101007387 */ /* 0x000fe20000100800 */
[----:B------:R-:W-:-:S03]  /*160e0*/  IADD3 R244, P3, R244, R23, RZ ;  /* 0x00000017f4f47210 */ /* 0x000fc60007f7e0ff */
[----:B------:R-:W-:Y:S04]  /*160f0*/  STL [R1+0xb44], R160 ;  /* 0x000b44a001007387 */ /* 0x000fe80000100800 */
[----:B------:R0:W-:Y:S04]  /*16100*/  STL [R1+0xb10], R244 ;  /* 0x000b10f401007387 */ /* 0x0001e80000100800 */
[----:B------:R1:W-:Y:S04]  /*16110*/  STL [R1+0xb18], R155 ;  /* 0x000b189b01007387 */ /* 0x0003e80000100800 */
[----:B0-----:R-:W4:Y:S04]  /*16120*/  LDL.LU R244, [R1+0xad0] ;  /* 0x000ad00001f47983 */ /* 0x001f280000300800 */
[----:B------:R0:W-:Y:S04]  /*16130*/  STL [R1+0xb3c], R228 ;  /* 0x000b3ce401007387 */ /* 0x0001e80000100800 */
[----:B-1----:R-:W4:Y:S04]  /*16140*/  LDL.LU R155, [R1+0xaf4] ;  /* 0x000af400019b7983 */ /* 0x002f280000300800 */
[----:B0-----:R-:W4:Y:S01]  /*16150*/  LDL.LU R228, [R1+0xac8] ;  /* 0x000ac80001e47983 */ /* 0x001f220000300800 */
[----:B--2---:R-:W-:Y:S01]  /*16160*/  IMAD.X R248, R248, 0x1, R4, P4 ;  /* 0x00000001f8f87824 */ /* 0x004fe200020e0604 */
[----:B---3--:R-:W-:-:S04]  /*16170*/  IADD3 R159, P4, R159, R23, RZ ;  /* 0x000000179f9f7210 */ /* 0x008fc80007f9e0ff */
[----:B------:R0:W-:Y:S01]  /*16180*/  STL [R1+0xb34], R248 ;  /* 0x000b34f801007387 */ /* 0x0001e20000100800 */
[----:B----4-:R-:W-:-:S03]  /*16190*/  IMAD.X R158, R158, 0x1, R4, P5 ;  /* 0x000000019e9e7824 */ /* 0x010fc600028e0604 */
[----:B0-----:R-:W2:Y:S01]  /*161a0*/  LDL.LU R248, [R1+0xaec] ;  /* 0x000aec0001f87983 */ /* 0x001ea20000300800 */
[----:B------:R-:W-:Y:S01]  /*161b0*/  IADD3 R192, P5, R192, R23, RZ ;  /* 0x00000017c0c07210 */ /* 0x000fe20007fbe0ff */
[----:B------:R-:W-:-:S04]  /*161c0*/  IMAD.X R157, R157, 0x1, R4, P6 ;  /* 0x000000019d9d7824 */ /* 0x000fc800030e0604 */
[----:B------:R0:W-:Y:S04]  /*161d0*/  STL [R1+0xb00], R192 ;  /* 0x000b00c001007387 */ /* 0x0001e80000100800 */
[----:B------:R-:W-:Y:S04]  /*161e0*/  STL [R1+0xb08], R159 ;  /* 0x000b089f01007387 */ /* 0x000fe80000100800 */
[----:B0-----:R-:W3:Y:S01]  /*161f0*/  LDL.LU R192, [R1+0xac0] ;  /* 0x000ac00001c07983 */ /* 0x001ee20000300800 */
[----:B------:R-:W-:-:S03]  /*16200*/  IADD3 R193, P6, R193, R23, RZ ;  /* 0x00000017c1c17210 */ /* 0x000fc60007fde0ff */
[----:B------:R-:W-:Y:S04]  /*16210*/  STL [R1+0xb2c], R158 ;  /* 0x000b2c9e01007387 */ /* 0x000fe80000100800 */
[----:B------:R0:W-:Y:S04]  /*16220*/  STL [R1+0xaf8], R193 ;  /* 0x000af8c101007387 */ /* 0x0001e80000100800 */
[----:B0-----:R-:W4:Y:S01]  /*16230*/  LDL.LU R193, [R1+0xae4] ;  /* 0x000ae40001c17983 */ /* 0x001f220000300800 */
[----:B------:R-:W-:Y:S01]  /*16240*/  IMAD.X R231, R231, 0x1, R4, P1 ;  /* 0x00000001e7e77824 */ /* 0x000fe200008e0604 */
[----:B------:R-:W-:-:S02]  /*16250*/  IADD3 R250, P1, R250, R23, RZ ;  /* 0x00000017fafa7210 */ /* 0x000fc40007f3e0ff */
[----:B------:R-:W-:Y:S04]  /*16260*/  STL [R1+0xb24], R157 ;  /* 0x000b249d01007387 */ /* 0x000fe80000100800 */
[----:B------:R0:W-:Y:S04]  /*16270*/  STL [R1+0xb1c], R231 ;  /* 0x000b1ce701007387 */ /* 0x0001e80000100800 */
[----:B0-----:R-:W4:Y:S04]  /*16280*/  LDL.LU R231, [R1+0xab8] ;  /* 0x000ab80001e77983 */ /* 0x001f280000300800 */
[----:B------:R0:W-:Y:S04]  /*16290*/  STL [R1+0xaf0], R250 ;  /* 0x000af0fa01007387 */ /* 0x0001e80000100800 */
[----:B0-----:R-:W4:Y:S01]  /*162a0*/  LDL.LU R250, [R1+0xadc] ;  /* 0x000adc0001fa7983 */ /* 0x001f220000300800 */
[----:B------:R-:W-:-:S05]  /*162b0*/  IMAD.X R234, R234, 0x1, R4, P2 ;  /* 0x00000001eaea7824 */ /* 0x000fca00010e0604 */
[----:B------:R0:W-:Y:S01]  /*162c0*/  STL [R1+0xb14], R234 ;  /* 0x000b14ea01007387 */ /* 0x0001e20000100800 */
[----:B------:R-:W-:-:S03]  /*162d0*/  IADD3 R156, P2, R156, R23, RZ ;  /* 0x000000179c9c7210 */ /* 0x000fc60007f5e0ff */
[----:B0-----:R-:W4:Y:S01]  /*162e0*/  LDL.LU R234, [R1+0xab0] ;  /* 0x000ab00001ea7983 */ /* 0x001f220000300800 */
[----:B------:R-:W-:Y:S01]  /*162f0*/  IMAD.X R238, R238, 0x1, R4, P3 ;  /* 0x00000001eeee7824 */ /* 0x000fe200018e0604 */
[----:B------:R-:W-:-:S04]  /*16300*/  IADD3 R154, P3, R154, R23, RZ ;  /* 0x000000179a9a7210 */ /* 0x000fc80007f7e0ff */
[----:B------:R0:W-:Y:S01]  /*16310*/  STL [R1+0xb0c], R238 ;  /* 0x000b0cee01007387 */ /* 0x0001e20000100800 */
[----:B------:R-:W-:-:S03]  /*16320*/  IMAD.X R153, R153, 0x1, R4, P4 ;  /* 0x0000000199997824 */ /* 0x000fc600020e0604 */
[----:B0-----:R-:W4:Y:S04]  /*16330*/  LDL.LU R238, [R1+0xad4] ;  /* 0x000ad40001ee7983 */ /* 0x001f280000300800 */
[----:B------:R-:W-:Y:S01]  /*16340*/  STL [R1+0xae8], R156 ;  /* 0x000ae89c01007387 */ /* 0x000fe20000100800 */
[----:B------:R-:W-:-:S03]  /*16350*/  IADD3 R240, P4, R240, R23, RZ ;  /* 0x00000017f0f07210 */ /* 0x000fc60007f9e0ff */
[----:B------:R-:W4:Y:S04]  /*16360*/  LDL.LU R161, [R1+0xaa8] ;  /* 0x000aa80001a17983 */ /* 0x000f280000300800 */
[----:B------:R-:W-:Y:S04]  /*16370*/  STL [R1+0xae0], R154 ;  /* 0x000ae09a01007387 */ /* 0x000fe80000100800 */
[----:B------:R0:W-:Y:S04]  /*16380*/  STL [R1+0xad8], R240 ;  /* 0x000ad8f001007387 */ /* 0x0001e80000100800 */
[----:B------:R1:W-:Y:S01]  /*16390*/  STL [R1+0xb04], R153 ;  /* 0x000b049901007387 */ /* 0x0003e20000100800 */
[----:B------:R-:W-:-:S03]  /*163a0*/  IMAD.X R247, R247, 0x1, R4, P5 ;  /* 0x00000001f7f77824 */ /* 0x000fc600028e0604 */
[----:B0-----:R-:W4:Y:S04]  /*163b0*/  LDL.LU R240, [R1+0xacc] ;  /* 0x000acc0001f07983 */ /* 0x001f280000300800 */
[----:B------:R-:W4:Y:S04]  /*163c0*/  LDL.LU R160, [R1+0xaa0] ;  /* 0x000aa00001a07983 */ /* 0x000f280000300800 */
[----:B------:R-:W4:Y:S04]  /*163d0*/  LDL.LU R154, [R1+0xac4] ;  /* 0x000ac400019a7983 */ /* 0x000f280000300800 */
[----:B-1----:R-:W4:Y:S04]  /*163e0*/  LDL.LU R153, [R1+0xa98] ;  /* 0x000a980001997983 */ /* 0x002f280000300800 */
[----:B------:R0:W-:Y:S01]  /*163f0*/  STL [R1+0xafc], R247 ;  /* 0x000afcf701007387 */ /* 0x0001e20000100800 */
[----:B------:R-:W-:-:S03]  /*16400*/  IADD3 R244, P5, R244, R23, RZ ;  /* 0x00000017f4f47210 */ /* 0x000fc60007fbe0ff */
[----:B0-----:R-:W4:Y:S01]  /*16410*/  LDL.LU R247, [R1+0xabc] ;  /* 0x000abc0001f77983 */ /* 0x001f220000300800 */
[----:B------:R-:W-:-:S03]  /*16420*/  IMAD.X R155, R155, 0x1, R4, P6 ;  /* 0x000000019b9b7824 */ /* 0x000fc600030e0604 */
[----:B------:R0:W-:Y:S01]  /*16430*/  STL [R1+0xad0], R244 ;  /* 0x000ad0f401007387 */ /* 0x0001e20000100800 */
[----:B------:R-:W-:-:S03]  /*16440*/  IADD3 R228, P6, R228, R23, RZ ;  /* 0x00000017e4e47210 */ /* 0x000fc60007fde0ff */
[----:B0-----:R-:W4:Y:S04]  /*16450*/  LDL.LU R244, [R1+0xa90] ;  /* 0x000a900001f47983 */ /* 0x001f280000300800 */
[----:B------:R-:W4:Y:S04]  /*16460*/  LDL.LU R159, [R1+0xab4] ;  /* 0x000ab400019f7983 */ /* 0x000f280000300800 */
[----:B------:R-:W-:Y:S04]  /*16470*/  STL [R1+0xaf4], R155 ;  /* 0x000af49b01007387 */ /* 0x000fe80000100800 */
[----:B------:R-:W4:Y:S04]  /*16480*/  LDL.LU R158, [R1+0xa88] ;  /* 0x000a8800019e7983 */ /* 0x000f280000300800 */
[----:B------:R-:W-:Y:S01]  /*16490*/  STL [R1+0xac8], R228 ;  /* 0x000ac8e401007387 */ /* 0x000fe20000100800 */
[----:B--2---:R-:W-:-:S05]  /*164a0*/  IMAD.X R248, R248, 0x1, R4, P1 ;  /* 0x00000001f8f87824 */ /* 0x004fca00008e0604 */
[----:B------:R0:W-:Y:S04]  /*164b0*/  STL [R1+0xaec], R248 ;  /* 0x000aecf801007387 */ /* 0x0001e80000100800 */
[----:B0-----:R-:W2:Y:S04]  /*164c0*/  LDL.LU R248, [R1+0xaac] ;  /* 0x000aac0001f87983 */ /* 0x001ea80000300800 */
[----:B------:R-:W2:Y:S01]  /*164d0*/  LDL.LU R157, [R1+0xa80] ;  /* 0x000a8000019d7983 */ /* 0x000ea20000300800 */
[----:B---3--:R-:W-:-:S05]  /*164e0*/  IADD3 R192, P1, R192, R23, RZ ;  /* 0x00000017c0c07210 */ /* 0x008fca0007f3e0ff */
[----:B------:R0:W-:Y:S04]  /*164f0*/  STL [R1+0xac0], R192 ;  /* 0x000ac0c001007387 */ /* 0x0001e80000100800 */
[----:B0-----:R-:W3:Y:S01]  /*16500*/  LDL.LU R192, [R1+0xaa4] ;  /* 0x000aa40001c07983 */ /* 0x001ee20000300800 */
[----:B----4-:R-:W-:-:S03]  /*16510*/  IMAD.X R193, R193, 0x1, R4, P2 ;  /* 0x00000001c1c17824 */ /* 0x010fc600010e0604 */
[----:B------:R-:W4:Y:S04]  /*16520*/  LDL.LU R228, [R1+0xa78] ;  /* 0x000a780001e47983 */ /* 0x000f280000300800 */
[----:B------:R0:W-:Y:S04]  /*16530*/  STL [R1+0xae4], R193 ;  /* 0x000ae4c101007387 */ /* 0x0001e80000100800 */
[----:B0-----:R-:W4:Y:S01]  /*16540*/  LDL.LU R193, [R1+0xa9c] ;  /* 0x000a9c0001c17983 */ /* 0x001f220000300800 */
[----:B------:R-:W-:Y:S01]  /*16550*/  IADD3 R231, P2, R231, R23, RZ ;  /* 0x00000017e7e77210 */ /* 0x000fe20007f5e0ff */
[----:B------:R-:W-:-:S05]  /*16560*/  IMAD.X R250, R250, 0x1, R4, P3 ;  /* 0x00000001fafa7824 */ /* 0x000fca00018e0604 */
[----:B------:R0:W-:Y:S04]  /*16570*/  STL [R1+0xadc], R250 ;  /* 0x000adcfa01007387 */ /* 0x0001e80000100800 */
[----:B0-----:R-:W4:Y:S01]  /*16580*/  LDL.LU R250, [R1+0xa70] ;  /* 0x000a700001fa7983 */ /* 0x001f220000300800 */
[----:B------:R-:W-:-:S03]  /*16590*/  IADD3 R234, P3, R234, R23, RZ ;  /* 0x00000017eaea7210 */ /* 0x000fc60007f7e0ff */
[----:B------:R-:W-:Y:S04]  /*165a0*/  STL [R1+0xab8], R231 ;  /* 0x000ab8e701007387 */ /* 0x000fe80000100800 */
[----:B------:R-:W4:Y:S04]  /*165b0*/  LDL.LU R156, [R1+0xa94] ;  /* 0x000a9400019c7983 */ /* 0x000f280000300800 */
[----:B------:R0:W-:Y:S04]  /*165c0*/  STL [R1+0xab0], R234 ;  /* 0x000ab0ea01007387 */ /* 0x0001e80000100800 */
[----:B0-----:R-:W4:Y:S01]  /*165d0*/  LDL.LU R234, [R1+0xa68] ;  /* 0x000a680001ea7983 */ /* 0x001f220000300800 */
[----:B------:R-:W-:-:S03]  /*165e0*/  IMAD.X R238, R238, 0x1, R4, P4 ;  /* 0x00000001eeee7824 */ /* 0x000fc600020e0604 */
[----:B------:R-:W4:Y:S04]  /*165f0*/  LDL.LU R155, [R1+0xa8c] ;  /* 0x000a8c00019b7983 */ /* 0x000f280000300800 */
[----:B------:R-:W4:Y:S04]  /*16600*/  LDL.LU R231, [R1+0xa60] ;  /* 0x000a600001e77983 */ /* 0x000f280000300800 */
[----:B------:R0:W-:Y:S01]  /*16610*/  STL [R1+0xad4], R238 ;  /* 0x000ad4ee01007387 */ /* 0x0001e20000100800 */
[----:B------:R-:W-:-:S03]  /*16620*/  IADD3 R161, P4, R161, R23, RZ ;  /* 0x00000017a1a17210 */ /* 0x000fc60007f9e0ff */
[----:B0-----:R-:W4:Y:S01]  /*16630*/  LDL.LU R238, [R1+0xa84] ;  /* 0x000a840001ee7983 */ /* 0x001f220000300800 */
[----:B------:R-:W-:Y:S01]  /*16640*/  IMAD.X R240, R240, 0x1, R4, P5 ;  /* 0x00000001f0f07824 */ /* 0x000fe200028e0604 */
[----:B------:R-:W-:-:S04]  /*16650*/  IADD3 R160, P5, R160, R23, RZ ;  /* 0x00000017a0a07210 */ /* 0x000fc80007fbe0ff */
[----:B------:R0:W-:Y:S01]  /*16660*/  STL [R1+0xacc], R240 ;  /* 0x000accf001007387 */ /* 0x0001e20000100800 */
[--C-:B------:R-:W-:Y:S01]  /*16670*/  IMAD.X R154, R154, 0x1, R4.reuse, P6 ;  /* 0x000000019a9a7824 */ /* 0x100fe200030e0604 */
[----:B------:R-:W-:Y:S02]  /*16680*/  IADD3 R153, P6, R153, R23, RZ ;  /* 0x0000001799997210 */ /* 0x000fe40007fde0ff */
[----:B0-----:R-:W4:Y:S04]  /*16690*/  LDL.LU R240, [R1+0xa58] ;  /* 0x000a580001f07983 */ /* 0x001f280000300800 */
[----:B------:R-:W-:Y:S01]  /*166a0*/  STL [R1+0xaa8], R161 ;  /* 0x000aa8a101007387 */ /* 0x000fe20000100800 */
[----:B------:R-:W-:-:S03]  /*166b0*/  IMAD.X R247, R247, 0x1, R4, P1 ;  /* 0x00000001f7f77824 */ /* 0x000fc600008e0604 */
[----:B------:R-:W-:Y:S04]  /*166c0*/  STL [R1+0xaa0], R160 ;  /* 0x000aa0a001007387 */ /* 0x000fe80000100800 */
[----:B------:R0:W-:Y:S04]  /*166d0*/  STL [R1+0xabc], R247 ;  /* 0x000abcf701007387 */ /* 0x0001e80000100800 */
[----:B------:R1:W-:Y:S01]  /*166e0*/  STL [R1+0xac4], R154 ;  /* 0x000ac49a01007387 */ /* 0x0003e20000100800 */
[----:B------:R-:W-:-:S03]  /*166f0*/  IADD3 R244, P1, R244, R23, RZ ;  /* 0x00000017f4f47210 */ /* 0x000fc60007f3e0ff */
[----:B0-----:R-:W4:Y:S04]  /*16700*/  LDL.LU R247, [R1+0xa7c] ;  /* 0x000a7c0001f77983 */ /* 0x001f280000300800 */
[----:B------:R0:W-:Y:S01]  /*16710*/  STL [R1+0xa98], R153 ;  /* 0x000a989901007387 */ /* 0x0001e20000100800 */
[----:B------:R-:W-:-:S03]  /*16720*/  IMAD.X R159, R159, 0x1, R4, P2 ;  /* 0x000000019f9f7824 */ /* 0x000fc600010e0604 */
[----:B-1----:R-:W4:Y:S04]  /*16730*/  LDL.LU R154, [R1+0xa50] ;  /* 0x000a5000019a7983 */ /* 0x002f280000300800 */
[----:B0-----:R-:W4:Y:S04]  /*16740*/  LDL.LU R153, [R1+0xa74] ;  /* 0x000a740001997983 */ /* 0x001f280000300800 */
[----:B------:R0:W-:Y:S01]  /*16750*/  STL [R1+0xa90], R244 ;  /* 0x000a90f401007387 */ /* 0x0001e20000100800 */
[----:B------:R-:W-:-:S03]  /*16760*/  IADD3 R158, P2, R158, R23, RZ ;  /* 0x000000179e9e7210 */ /* 0x000fc60007f5e0ff */
[----:B0-----:R-:W4:Y:S01]  /*16770*/  LDL.LU R244, [R1+0xa48] ;  /* 0x000a480001f47983 */ /* 0x001f220000300800 */
[----:B--2---:R-:W-:-:S05]  /*16780*/  IADD3.X R248, R248, R4, RZ, P3, !PT ;  /* 0x00000004f8f87210 */ /* 0x004fca0001ffe4ff */
[----:B------:R0:W-:Y:S01]  /*16790*/  STL [R1+0xaac], R248 ;  /* 0x000aacf801007387 */ /* 0x0001e20000100800 */
[----:B------:R-:W-:-:S03]  /*167a0*/  IADD3 R157, P3, R157, R23, RZ ;  /* 0x000000179d9d7210 */ /* 0x000fc60007f7e0ff */
[----:B------:R-:W-:Y:S04]  /*167b0*/  STL [R1+0xab4], R159 ;  /* 0x000ab49f01007387 */ /* 0x000fe80000100800 */
[----:B0-----:R-:W2:Y:S04]  /*167c0*/  LDL.LU R248, [R1+0xa6c] ;  /* 0x000a6c0001f87983 */ /* 0x001ea80000300800 */
[----:B------:R-:W-:Y:S01]  /*167d0*/  STL [R1+0xa88], R158 ;  /* 0x000a889e01007387 */ /* 0x000fe20000100800 */
[----:B---3--:R-:W-:Y:S01]  /*167e0*/  IMAD.X R192, R192, 0x1, R4, P4 ;  /* 0x00000001c0c07824 */ /* 0x008fe200020e0604 */
[----:B----4-:R-:W-:-:S04]  /*167f0*/  IADD3 R228, P4, R228, R23, RZ ;  /* 0x00000017e4e47210 */ /* 0x010fc80007f9e0ff */
[----:B------:R0:W-:Y:S04]  /*16800*/  STL [R1+0xaa4], R192 ;  /* 0x000aa4c001007387 */ /* 0x0001e80000100800 */
[----:B0-----:R-:W3:Y:S01]  /*16810*/  LDL.LU R192, [R1+0xa40] ;  /* 0x000a400001c07983 */ /* 0x001ee20000300800 */
[----:B------:R-:W-:-:S03]  /*16820*/  IMAD.X R193, R193, 0x1, R4, P5 ;  /* 0x00000001c1c17824 */ /* 0x000fc600028e0604 */
[----:B------:R-:W-:Y:S04]  /*16830*/  STL [R1+0xa80], R157 ;  /* 0x000a809d01007387 */ /* 0x000fe80000100800 */
[----:B------:R0:W-:Y:S04]  /*16840*/  STL [R1+0xa78], R228 ;  /* 0x000a78e401007387 */ /* 0x0001e80000100800 */
[----:B0-----:R-:W4:Y:S04]  /*16850*/  LDL.LU R228, [R1+0xa64] ;  /* 0x000a640001e47983 */ /* 0x001f280000300800 */
[----:B------:R0:W-:Y:S04]  /*16860*/  STL [R1+0xa9c], R193 ;  /* 0x000a9cc101007387 */ /* 0x0001e80000100800 */
[----:B0-----:R-:W4:Y:S01]  /*16870*/  LDL.LU R193, [R1+0xa38] ;  /* 0x000a380001c17983 */ /* 0x001f220000300800 */
[----:B------:R-:W-:-:S05]  /*16880*/  IADD3 R250, P5, R250, R23, RZ ;  /* 0x00000017fafa7210 */ /* 0x000fca0007fbe0ff */
[----:B------:R0:W-:Y:S01]  /*16890*/  STL [R1+0xa70], R250 ;  /* 0x000a70fa01007387 */ /* 0x0001e20000100800 */
[----:B------:R-:W-:-:S03]  /*168a0*/  IMAD.X R156, R156, 0x1, R4, P6 ;  /* 0x000000019c9c7824 */ /* 0x000fc600030e0604 */
[----:B0-----:R-:W4:Y:S01]  /*168b0*/  LDL.LU R250, [R1+0xa5c] ;  /* 0x000a5c0001fa7983 */ /* 0x001f220000300800 */
[----:B------:R-:W-:Y:S01]  /*168c0*/  IADD3 R234, P6, R234, R23, RZ ;  /* 0x00000017eaea7210 */ /* 0x000fe20007fde0ff */
[----:B------:R-:W-:-:S04]  /*168d0*/  IMAD.X R155, R155, 0x1, R4, P1 ;  /* 0x000000019b9b7824 */ /* 0x000fc800008e0604 */
[----:B------:R0:W-:Y:S01]  /*168e0*/  STL [R1+0xa68], R234 ;  /* 0x000a68ea01007387 */ /* 0x0001e20000100800 */
[----:B------:R-:W-:-:S03]  /*168f0*/  IADD3 R231, P1, R231, R23, RZ ;  /* 0x00000017e7e77210 */ /* 0x000fc60007f3e0ff */
[----:B0-----:R-:W4:Y:S04]  /*16900*/  LDL.LU R234, [R1+0xa30] ;  /* 0x000a300001ea7983 */ /* 0x001f280000300800 */
[----:B------:R-:W-:Y:S01]  /*16910*/  STL [R1+0xa94], R156 ;  /* 0x000a949c01007387 */ /* 0x000fe20000100800 */
[----:B------:R-:W-:-:S03]  /*16920*/  IMAD.X R238, R238, 0x1, R4, P2 ;  /* 0x00000001eeee7824 */ /* 0x000fc600010e0604 */
[----:B------:R-:W4:Y:S04]  /*16930*/  LDL.LU R161, [R1+0xa54] ;  /* 0x000a540001a17983 */ /* 0x000f280000300800 */
[----:B------:R-:W-:Y:S04]  /*16940*/  STL [R1+0xa8c], R155 ;  /* 0x000a8c9b01007387 */ /* 0x000fe80000100800 */
[----:B------:R0:W-:Y:S04]  /*16950*/  STL [R1+0xa84], R238 ;  /* 0x000a84ee01007387 */ /* 0x0001e80000100800 */
[----:B------:R1:W-:Y:S04]  /*16960*/  STL [R1+0xa60], R231 ;  /* 0x000a60e701007387 */ /* 0x0003e80000100800 */
[----:B0-----:R-:W4:Y:S01]  /*16970*/  LDL.LU R238, [R1+0xa28] ;  /* 0x000a280001ee7983 */ /* 0x001f220000300800 */
[----:B------:R-:W-:-:S03]  /*16980*/  IADD3 R240, P2, R240, R23, RZ ;  /* 0x00000017f0f07210 */ /* 0x000fc60007f5e0ff */
[----:B------:R-:W4:Y:S04]  /*16990*/  LDL.LU R160, [R1+0xa4c] ;  /* 0x000a4c0001a07983 */ /* 0x000f280000300800 */
[----:B------:R-:W4:Y:S04]  /*169a0*/  LDL.LU R155, [R1+0xa20] ;  /* 0x000a2000019b7983 */ /* 0x000f280000300800 */
[----:B-1----:R-:W4:Y:S04]  /*169b0*/  LDL.LU R231, [R1+0xa44] ;  /* 0x000a440001e77983 */ /* 0x002f280000300800 */
[----:B------:R0:W-:Y:S04]  /*169c0*/  STL [R1+0xa58], R240 ;  /* 0x000a58f001007387 */ /* 0x0001e80000100800 */
[----:B0-----:R-:W4:Y:S01]  /*169d0*/  LDL.LU R240, [R1+0xa18] ;  /* 0x000a180001f07983 */ /* 0x001f220000300800 */
[----:B------:R-:W-:-:S05]  /*169e0*/  IMAD.X R247, R247, 0x1, R4, P3 ;  /* 0x00000001f7f77824 */ /* 0x000fca00018e0604 */
[----:B------:R0:W-:Y:S01]  /*169f0*/  STL [R1+0xa7c], R247 ;  /* 0x000a7cf701007387 */ /* 0x0001e20000100800 */
[-C--:B------:R-:W-:Y:S01]  /*16a00*/  IADD3 R154, P3, R154, R23.reuse, RZ ;  /* 0x000000179a9a7210 */ /* 0x080fe20007f7e0ff */
[----:B------:R-:W-:Y:S02]  /*16a10*/  IMAD.X R153, R153, 0x1, R4, P4 ;  /* 0x0000000199997824 */ /* 0x000fe400020e0604 */
[----:B0-----:R-:W4:Y:S04]  /*16a20*/  LDL.LU R247, [R1+0xa3c] ;  /* 0x000a3c0001f77983 */ /* 0x001f280000300800 */
[----:B------:R-:W4:Y:S04]  /*16a30*/  LDL.LU R159, [R1+0xa10] ;  /* 0x000a1000019f7983 */ /* 0x000f280000300800 */
[----:B------:R-:W-:Y:S04]  /*16a40*/  STL [R1+0xa50], R154 ;  /* 0x000a509a01007387 */ /* 0x000fe80000100800 */
[----:B------:R-:W4:Y:S01]  /*16a50*/  LDL.LU R158, [R1+0xa34] ;  /* 0x000a3400019e7983 */ /* 0x000f220000300800 */
[----:B------:R-:W-:-:S03]  /*16a60*/  IADD3 R244, P4, R244, R23, RZ ;  /* 0x00000017f4f47210 */ /* 0x000fc60007f9e0ff */
[----:B------:R-:W-:Y:S04]  /*16a70*/  STL [R1+0xa74], R153 ;  /* 0x000a749901007387 */ /* 0x000fe80000100800 */
[----:B------:R0:W-:Y:S04]  /*16a80*/  STL [R1+0xa48], R244 ;  /* 0x000a48f401007387 */ /* 0x0001e80000100800 */
[----:B0-----:R-:W4:Y:S04]  /*16a90*/  LDL.LU R244, [R1+0xa08] ;  /* 0x000a080001f47983 */ /* 0x001f280000300800 */
[----:B------:R-:W4:Y:S01]  /*16aa0*/  LDL.LU R157, [R1+0xa2c] ;  /* 0x000a2c00019d7983 */ /* 0x000f220000300800 */
[----:B--2---:R-:W-:-:S05]  /*16ab0*/  IMAD.X R248, R248, 0x1, R4, P5 ;  /* 0x00000001f8f87824 */ /* 0x004fca00028e0604 */
[----:B------:R0:W-:Y:S04]  /*16ac0*/  STL [R1+0xa6c], R248 ;  /* 0x000a6cf801007387 */ /* 0x0001e80000100800 */
[----:B0-----:R-:W2:Y:S04]  /*16ad0*/  LDL.LU R248, [R1+0xa00] ;  /* 0x000a000001f87983 */ /* 0x001ea80000300800 */
[----:B------:R-:W2:Y:S01]  /*16ae0*/  LDL.LU R153, [R1+0xa24] ;  /* 0x000a240001997983 */ /* 0x000ea20000300800 */
[----:B---3--:R-:W-:-:S05]  /*16af0*/  IADD3 R192, P5, R192, R23, RZ ;  /* 0x00000017c0c07210 */ /* 0x008fca0007fbe0ff */
[----:B------:R0:W-:Y:S04]  /*16b00*/  STL [R1+0xa40], R192 ;  /* 0x000a40c001007387 */ /* 0x0001e80000100800 */
[----:B0-----:R-:W3:Y:S01]  /*16b10*/  LDL.LU R192, [R1+0x9f8] ;  /* 0x0009f80001c07983 */ /* 0x001ee20000300800 */
[----:B----4-:R-:W-:Y:S01]  /*16b20*/  IMAD.X R228, R228, 0x1, R4, P6 ;  /* 0x00000001e4e47824 */ /* 0x010fe200030e0604 */
[----:B------:R-:W-:-:S05]  /*16b30*/  IADD3 R193, P6, R193, R23, RZ ;  /* 0x00000017c1c17210 */ /* 0x000fca0007fde0ff */
[----:B------:R0:W-:Y:S04]  /*16b40*/  STL [R1+0xa38], R193 ;  /* 0x000a38c101007387 */ /* 0x0001e80000100800 */
[----:B0-----:R-:W4:Y:S01]  /*16b50*/  LDL.LU R193, [R1+0xa1c] ;  /* 0x000a1c0001c17983 */ /* 0x001f220000300800 */
[----:B------:R-:W-:-:S03]  /*16b60*/  IMAD.X R250, R250, 0x1, R4, P1 ;  /* 0x00000001fafa7824 */ /* 0x000fc600008e0604 */
[----:B------:R-:W-:Y:S04]  /*16b70*/  STL [R1+0xa64], R228 ;  /* 0x000a64e401007387 */ /* 0x000fe80000100800 */
[----:B------:R-:W4:Y:S04]  /*16b80*/  LDL.LU R156, [R1+0x9f0] ;  /* 0x0009f000019c7983 */ /* 0x000f280000300800 */
[----:B------:R0:W-:Y:S04]  /*16b90*/  STL [R1+0xa5c], R250 ;  /* 0x000a5cfa01007387 */ /* 0x0001e80000100800 */
[----:B0-----:R-:W4:Y:S01]  /*16ba0*/  LDL.LU R250, [R1+0xa14] ;  /* 0x000a140001fa7983 */ /* 0x001f220000300800 */
[----:B------:R-:W-:-:S03]  /*16bb0*/  IADD3 R234, P1, R234, R23, RZ ;  /* 0x00000017eaea7210 */ /* 0x000fc60007f3e0ff */
[----:B------:R-:W4:Y:S04]  /*16bc0*/  LDL.LU R154, [R1+0x9e8] ;  /* 0x0009e800019a7983 */ /* 0x000f280000300800 */
[----:B------:R-:W4:Y:S01]  /*16bd0*/  LDL.LU R228, [R1+0xa0c] ;  /* 0x000a0c0001e47983 */ /* 0x000f220000300800 */
[----:B------:R-:W-:-:S03]  /*16be0*/  IMAD.X R161, R161, 0x1, R4, P2 ;  /* 0x00000001a1a17824 */ /* 0x000fc600010e0604 */
[----:B------:R0:W-:Y:S04]  /*16bf0*/  STL [R1+0xa30], R234 ;  /* 0x000a30ea01007387 */ /* 0x0001e80000100800 */
[----:B0-----:R-:W4:Y:S01]  /*16c00*/  LDL.LU R234, [R1+0x9e0] ;  /* 0x0009e00001ea7983 */ /* 0x001f220000300800 */
[----:B------:R-:W-:Y:S01]  /*16c10*/  IADD3 R238, P2, R238, R23, RZ ;  /* 0x00000017eeee7210 */ /* 0x000fe20007f5e0ff */
[----:B------:R-:W-:-:S04]  /*16c20*/  IMAD.X R160, R160, 0x1, R4, P3 ;  /* 0x00000001a0a07824 */ /* 0x000fc800018e0604 */
[----:B------:R0:W-:Y:S01]  /*16c30*/  STL [R1+0xa28], R238 ;  /* 0x000a28ee01007387 */ /* 0x0001e20000100800 */
[-C--:B------:R-:W-:Y:S01]  /*16c40*/  IADD3 R155, P3, R155, R23.reuse, RZ ;  /* 0x000000179b9b7210 */ /* 0x080fe20007f7e0ff */
[----:B------:R-:W-:Y:S02]  /*16c50*/  IMAD.X R231, R231, 0x1, R4, P4 ;  /* 0x00000001e7e77824 */ /* 0x000fe400020e0604 */
[----:B0-----:R-:W4:Y:S04]  /*16c60*/  LDL.LU R238, [R1+0xa04] ;  /* 0x000a040001ee7983 */ /* 0x001f280000300800 */
[----:B------:R-:W-:Y:S01]  /*16c70*/  STL [R1+0xa54], R161 ;  /* 0x000a54a101007387 */ /* 0x000fe20000100800 */
[----:B------:R-:W-:-:S03]  /*16c80*/  IADD3 R240, P4, R240, R23, RZ ;  /* 0x00000017f0f07210 */ /* 0x000fc60007f9e0ff */
[----:B------:R-:W-:Y:S04]  /*16c90*/  STL [R1+0xa4c], R160 ;  /* 0x000a4ca001007387 */ /* 0x000fe80000100800 */
[----:B------:R0:W-:Y:S04]  /*16ca0*/  STL [R1+0xa18], R240 ;  /* 0x000a18f001007387 */ /* 0x0001e80000100800 */
[----:B------:R1:W-:Y:S04]  /*16cb0*/  STL [R1+0xa20], R155 ;  /* 0x000a209b01007387 */ /* 0x0003e80000100800 */
[----:B0-----:R-:W4:Y:S01]  /*16cc0*/  LDL.LU R240, [R1+0x9d8] ;  /* 0x0009d80001f07983 */ /* 0x001f220000300800 */
[----:B------:R-:W-:-:S03]  /*16cd0*/  IMAD.X R247, R247, 0x1, R4, P5 ;  /* 0x00000001f7f77824 */ /* 0x000fc600028e0604 */
[----:B------:R0:W-:Y:S01]  /*16ce0*/  STL [R1+0xa44], R231 ;  /* 0x000a44e701007387 */ /* 0x0001e20000100800 */
[----:B------:R-:W-:-:S03]  /*16cf0*/  IADD3 R159, P5, R159, R23, RZ ;  /* 0x000000179f9f7210 */ /* 0x000fc60007fbe0ff */
[----:B-1----:R-:W4:Y:S01]  /*16d00*/  LDL.LU R155, [R1+0x9fc] ;  /* 0x0009fc00019b7983 */ /* 0x002f220000300800 */
[----:B------:R-:W-:-:S03]  /*16d10*/  IMAD.X R158, R158, 0x1, R4, P6 ;  /* 0x000000019e9e7824 */ /* 0x000fc600030e0604 */
[----:B0-----:R-:W4:Y:S04]  /*16d20*/  LDL.LU R231, [R1+0x9d0] ;  /* 0x0009d00001e77983 */ /* 0x001f280000300800 */
[----:B------:R0:W-:Y:S04]  /*16d30*/  STL [R1+0xa3c], R247 ;  /* 0x000a3cf701007387 */ /* 0x0001e80000100800 */
[----:B0-----:R-:W4:Y:S01]  /*16d40*/  LDL.LU R247, [R1+0x9f4] ;  /* 0x0009f40001f77983 */ /* 0x001f220000300800 */
[----:B------:R-:W-:Y:S01]  /*16d50*/  IADD3 R244, P6, R244, R23, RZ ;  /* 0x00000017f4f47210 */ /* 0x000fe20007fde0ff */
[----:B------:R-:W-:-:S04]  /*16d60*/  IMAD.X R157, R157, 0x1, R4, P1 ;  /* 0x000000019d9d7824 */ /* 0x000fc800008e0604 */
[----:B------:R0:W-:Y:S04]  /*16d70*/  STL [R1+0xa08], R244 ;  /* 0x000a08f401007387 */ /* 0x0001e80000100800 */
[----:B------:R-:W-:Y:S04]  /*16d80*/  STL [R1+0xa10], R159 ;  /* 0x000a109f01007387 */ /* 0x000fe80000100800 */
[----:B0-----:R-:W4:Y:S04]  /*16d90*/  LDL.LU R244, [R1+0x9c8] ;  /* 0x0009c80001f47983 */ /* 0x001f280000300800 */
[----:B------:R-:W-:Y:S01]  /*16da0*/  STL [R1+0xa34], R158 ;  /* 0x000a349e01007387 */ /* 0x000fe20000100800 */
[----:B--2---:R-:W-:Y:S01]  /*16db0*/  IADD3 R248, P1, R248, R23, RZ ;  /* 0x00000017f8f87210 */ /* 0x004fe20007f3e0ff */
[----:B------:R-:W-:-:S04]  /*16dc0*/  IMAD.X R153, R153, 0x1, R4, P2 ;  /* 0x0000000199997824 */ /* 0x000fc800010e0604 */
[----:B------:R0:W-:Y:S04]  /*16dd0*/  STL [R1+0xa00], R248 ;  /* 0x000a00f801007387 */ /* 0x0001e80000100800 */
[----:B0-----:R-:W2:Y:S04]  /*16de0*/  LDL.LU R248, [R1+0x9ec] ;  /* 0x0009ec0001f87983 */ /* 0x001ea80000300800 */
[----:B------:R-:W-:Y:S04]  /*16df0*/  STL [R1+0xa2c], R157 ;  /* 0x000a2c9d01007387 */ /* 0x000fe80000100800 */
[----:B------:R0:W-:Y:S01]  /*16e00*/  STL [R1+0xa24], R153 ;  /* 0x000a249901007387 */ /* 0x0001e20000100800 */
[----:B---3--:R-:W-:-:S03]  /*16e10*/  IADD3 R192, P2, R192, R23, RZ ;  /* 0x00000017c0c07210 */ /* 0x008fc60007f5e0ff */
[----:B0-----:R-:W3:Y:S04]  /*16e20*/  LDL.LU R153, [R1+0x9c0] ;  /* 0x0009c00001997983 */ /* 0x001ee80000300800 */
[----:B------:R0:W-:Y:S04]  /*16e30*/  STL [R1+0x9f8], R192 ;  /* 0x0009f8c001007387 */ /* 0x0001e80000100800 */
[----:B0-----:R-:W3:Y:S01]  /*16e40*/  LDL.LU R192, [R1+0x9e4] ;  /* 0x0009e40001c07983 */ /* 0x001ee20000300800 */
[----:B----4-:R-:W-:-:S05]  /*16e50*/  IMAD.X R193, R193, 0x1, R4, P3 ;  /* 0x00000001c1c17824 */ /* 0x010fca00018e0604 */
[----:B------:R0:W-:Y:S04]  /*16e60*/  STL [R1+0xa1c], R193 ;  /* 0x000a1cc101007387 */ /* 0x0001e80000100800 */
[----:B0-----:R-:W4:Y:S01]  /*16e70*/  LDL.LU R193, [R1+0x9b8] ;  /* 0x0009b80001c17983 */ /* 0x001f220000300800 */
[-C--:B------:R-:W-:Y:S01]  /*16e80*/  IADD3 R156, P3, R156, R23.reuse, RZ ;  /* 0x000000179c9c7210 */ /* 0x080fe20007f7e0ff */
        /* <DEDUP_REMOVED lines=10> */
[----:B------:R1:W-:Y:S04]  /*16f30*/  STL [R1+0xa0c], R228 ;  /* 0x000a0ce401007387 */ /* 0x0003e80000100800 */
[----:B0-----:R-:W4:Y:S01]  /*16f40*/  LDL.LU R234, [R1+0x9d4] ;  /* 0x0009d40001ea7983 */ /* 0x001f220000300800 */
[----:B------:R-:W-:-:S03]  /*16f50*/  IMAD.X R238, R238, 0x1, R4, P6 ;  /* 0x00000001eeee7824 */ /* 0x000fc600030e0604 */
[----:B------:R-:W4:Y:S04]  /*16f60*/  LDL.LU R160, [R1+0x9a8] ;  /* 0x0009a80001a07983 */ /* 0x000f280000300800 */
[----:B------:R-:W4:Y:S04]  /*16f70*/  LDL.LU R154, [R1+0x9cc] ;  /* 0x0009cc00019a7983 */ /* 0x000f280000300800 */
[----:B-1----:R-:W4:Y:S04]  /*16f80*/  LDL.LU R228, [R1+0x9a0] ;  /* 0x0009a00001e47983 */ /* 0x002f280000300800 */
[----:B------:R0:W-:Y:S04]  /*16f90*/  STL [R1+0xa04], R238 ;  /* 0x000a04ee01007387 */ /* 0x0001e80000100800 */
[----:B0-----:R-:W4:Y:S01]  /*16fa0*/  LDL.LU R238, [R1+0x9c4] ;  /* 0x0009c40001ee7983 */ /* 0x001f220000300800 */
[----:B------:R-:W-:-:S05]  /*16fb0*/  IADD3 R240, P6, R240, R23, RZ ;  /* 0x00000017f0f07210 */ /* 0x000fca0007fde0ff */
[----:B------:R0:W-:Y:S01]  /*16fc0*/  STL [R1+0x9d8], R240 ;  /* 0x0009d8f001007387 */ /* 0x0001e20000100800 */
[--C-:B------:R-:W-:Y:S01]  /*16fd0*/  IMAD.X R155, R155, 0x1, R4.reuse, P1 ;  /* 0x000000019b9b7824 */ /* 0x100fe200008e0604 */
[----:B------:R-:W-:Y:S02]  /*16fe0*/  IADD3 R231, P1, R231, R23, RZ ;  /* 0x00000017e7e77210 */ /* 0x000fe40007f3e0ff */
[----:B0-----:R-:W4:Y:S04]  /*16ff0*/  LDL.LU R240, [R1+0x998] ;  /* 0x0009980001f07983 */ /* 0x001f280000300800 */
[----:B------:R-:W4:Y:S04]  /*17000*/  LDL.LU R159, [R1+0x9bc] ;  /* 0x0009bc00019f7983 */ /* 0x000f280000300800 */
[----:B------:R-:W-:Y:S04]  /*17010*/  STL [R1+0x9fc], R155 ;  /* 0x0009fc9b01007387 */ /* 0x000fe80000100800 */
[----:B------:R-:W4:Y:S01]  /*17020*/  LDL.LU R158, [R1+0x990] ;  /* 0x00099000019e7983 */ /* 0x000f220000300800 */
[----:B------:R-:W-:-:S03]  /*17030*/  IMAD.X R247, R247, 0x1, R4, P2 ;  /* 0x00000001f7f77824 */ /* 0x000fc600010e0604 */
[----:B------:R-:W-:Y:S04]  /*17040*/  STL [R1+0x9d0], R231 ;  /* 0x0009d0e701007387 */ /* 0x000fe80000100800 */
[----:B------:R0:W-:Y:S04]  /*17050*/  STL [R1+0x9f4], R247 ;  /* 0x0009f4f701007387 */ /* 0x0001e80000100800 */
[----:B0-----:R-:W4:Y:S01]  /*17060*/  LDL.LU R247, [R1+0x9b4] ;  /* 0x0009b40001f77983 */ /* 0x001f220000300800 */
[----:B------:R-:W-:-:S03]  /*17070*/  IADD3 R244, P2, R244, R23, RZ ;  /* 0x00000017f4f47210 */ /* 0x000fc60007f5e0ff */
[----:B------:R-:W4:Y:S04]  /*17080*/  LDL.LU R157, [R1+0x988] ;  /* 0x00098800019d7983 */ /* 0x000f280000300800 */
[----:B------:R0:W-:Y:S04]  /*17090*/  STL [R1+0x9c8], R244 ;  /* 0x0009c8f401007387 */ /* 0x0001e80000100800 */
[----:B0-----:R-:W4:Y:S04]  /*170a0*/  LDL.LU R244, [R1+0x9ac] ;  /* 0x0009ac0001f47983 */ /* 0x001f280000300800 */
[----:B------:R-:W4:Y:S01]  /*170b0*/  LDL.LU R231, [R1+0x980] ;  /* 0x0009800001e77983 */ /* 0x000f220000300800 */
[----:B--2---:R-:W-:-:S05]  /*170c0*/  IMAD.X R248, R248, 0x1, R4, P3 ;  /* 0x00000001f8f87824 */ /* 0x004fca00018e0604 */
[----:B------:R0:W-:Y:S04]  /*170d0*/  STL [R1+0x9ec], R248 ;  /* 0x0009ecf801007387 */ /* 0x0001e80000100800 */
[----:B0-----:R-:W2:Y:S01]  /*170e0*/  LDL.LU R248, [R1+0x9a4] ;  /* 0x0009a40001f87983 */ /* 0x001ea20000300800 */
[----:B---3--:R-:W-:Y:S01]  /*170f0*/  IADD3 R153, P3, R153, R23, RZ ;  /* 0x0000001799997210 */ /* 0x008fe20007f7e0ff */
[----:B------:R-:W-:-:S05]  /*17100*/  IMAD.X R192, R192, 0x1, R4, P4 ;  /* 0x00000001c0c07824 */ /* 0x000fca00020e0604 */
[----:B------:R0:W-:Y:S04]  /*17110*/  STL [R1+0x9e4], R192 ;  /* 0x0009e4c001007387 */ /* 0x0001e80000100800 */
[----:B0-----:R-:W3:Y:S04]  /*17120*/  LDL.LU R192, [R1+0x978] ;  /* 0x0009780001c07983 */ /* 0x001ee80000300800 */
[----:B------:R-:W-:Y:S04]  /*17130*/  STL [R1+0x9c0], R153 ;  /* 0x0009c09901007387 */ /* 0x000fe80000100800 */
[----:B------:R-:W3:Y:S01]  /*17140*/  LDL.LU R156, [R1+0x99c] ;  /* 0x00099c00019c7983 */ /* 0x000ee20000300800 */
[----:B----4-:R-:W-:-:S05]  /*17150*/  IADD3 R193, P4, R193, R23, RZ ;  /* 0x00000017c1c17210 */ /* 0x010fca0007f9e0ff */
[----:B------:R0:W-:Y:S04]  /*17160*/  STL [R1+0x9b8], R193 ;  /* 0x0009b8c101007387 */ /* 0x0001e80000100800 */
[----:B0-----:R-:W4:Y:S04]  /*17170*/  LDL.LU R193, [R1+0x970] ;  /* 0x0009700001c17983 */ /* 0x001f280000300800 */
[----:B------:R-:W4:Y:S01]  /*17180*/  LDL.LU R155, [R1+0x994] ;  /* 0x00099400019b7983 */ /* 0x000f220000300800 */
[----:B------:R-:W-:-:S03]  /*17190*/  IMAD.X R250, R250, 0x1, R4, P5 ;  /* 0x00000001fafa7824 */ /* 0x000fc600028e0604 */
        /* <DEDUP_REMOVED lines=14> */
[----:B------:R1:W-:Y:S04]  /*17280*/  STL [R1+0x9cc], R154 ;  /* 0x0009cc9a01007387 */ /* 0x0003e80000100800 */
[----:B0-----:R-:W4:Y:S01]  /*17290*/  LDL.LU R238, [R1+0x984] ;  /* 0x0009840001ee7983 */ /* 0x001f220000300800 */
[----:B------:R-:W-:-:S03]  /*172a0*/  IADD3 R240, P2, R240, R23, RZ ;  /* 0x00000017f0f07210 */ /* 0x000fc60007f5e0ff */
[----:B------:R0:W-:Y:S04]  /*172b0*/  STL [R1+0x9a0], R228 ;  /* 0x0009a0e401007387 */ /* 0x0001e80000100800 */
[----:B-1----:R-:W4:Y:S01]  /*172c0*/  LDL.LU R154, [R1+0x958] ;  /* 0x00095800019a7983 */ /* 0x002f220000300800 */
[----:B------:R-:W-:-:S03]  /*172d0*/  IMAD.X R159, R159, 0x1, R4, P3 ;  /* 0x000000019f9f7824 */ /* 0x000fc600018e0604 */
[----:B0-----:R-:W4:Y:S04]  /*172e0*/  LDL.LU R228, [R1+0x97c] ;  /* 0x00097c0001e47983 */ /* 0x001f280000300800 */
[----:B------:R0:W-:Y:S01]  /*172f0*/  STL [R1+0x998], R240 ;  /* 0x000998f001007387 */ /* 0x0001e20000100800 */
[----:B------:R-:W-:-:S03]  /*17300*/  IADD3 R158, P3, R158, R23, RZ ;  /* 0x000000179e9e7210 */ /* 0x000fc60007f7e0ff */
[----:B0-----:R-:W4:Y:S01]  /*17310*/  LDL.LU R240, [R1+0x950] ;  /* 0x0009500001f07983 */ /* 0x001f220000300800 */
[----:B------:R-:W-:-:S05]  /*17320*/  IMAD.X R247, R247, 0x1, R4, P4 ;  /* 0x00000001f7f77824 */ /* 0x000fca00020e0604 */
[----:B------:R0:W-:Y:S01]  /*17330*/  STL [R1+0x9b4], R247 ;  /* 0x0009b4f701007387 */ /* 0x0001e20000100800 */
[----:B------:R-:W-:-:S03]  /*17340*/  IADD3 R157, P4, R157, R23, RZ ;  /* 0x000000179d9d7210 */ /* 0x000fc60007f9e0ff */
[----:B------:R-:W-:Y:S04]  /*17350*/  STL [R1+0x9bc], R159 ;  /* 0x0009bc9f01007387 */ /* 0x000fe80000100800 */
[----:B0-----:R-:W4:Y:S01]  /*17360*/  LDL.LU R247, [R1+0x974] ;  /* 0x0009740001f77983 */ /* 0x001f220000300800 */
[----:B------:R-:W-:-:S03]  /*17370*/  IMAD.X R244, R244, 0x1, R4, P5 ;  /* 0x00000001f4f47824 */ /* 0x000fc600028e0604 */
[----:B------:R-:W-:Y:S01]  /*17380*/  STL [R1+0x990], R158 ;  /* 0x0009909e01007387 */ /* 0x000fe20000100800 */
[----:B------:R-:W-:-:S03]  /*17390*/  IADD3 R231, P5, R231, R23, RZ ;  /* 0x00000017e7e77210 */ /* 0x000fc60007fbe0ff */
[----:B------:R0:W-:Y:S04]  /*173a0*/  STL [R1+0x9ac], R244 ;  /* 0x0009acf401007387 */ /* 0x0001e80000100800 */
[----:B0-----:R-:W4:Y:S04]  /*173b0*/  LDL.LU R244, [R1+0x948] ;  /* 0x0009480001f47983 */ /* 0x001f280000300800 */
[----:B------:R-:W-:Y:S04]  /*173c0*/  STL [R1+0x988], R157 ;  /* 0x0009889d01007387 */ /* 0x000fe80000100800 */
[----:B------:R0:W-:Y:S04]  /*173d0*/  STL [R1+0x980], R231 ;  /* 0x000980e701007387 */ /* 0x0001e80000100800 */
[----:B0-----:R-:W4:Y:S01]  /*173e0*/  LDL.LU R231, [R1+0x96c] ;  /* 0x00096c0001e77983 */ /* 0x001f220000300800 */
[----:B--2---:R-:W-:-:S05]  /*173f0*/  IMAD.X R248, R248, 0x1, R4, P6 ;  /* 0x00000001f8f87824 */ /* 0x004fca00030e0604 */
[----:B------:R0:W-:Y:S04]  /*17400*/  STL [R1+0x9a4], R248 ;  /* 0x0009a4f801007387 */ /* 0x0001e80000100800 */
[----:B0-----:R-:W2:Y:S01]  /*17410*/  LDL.LU R248, [R1+0x940] ;  /* 0x0009400001f87983 */ /* 0x001ea20000300800 */
[----:B---3--:R-:W-:-:S05]  /*17420*/  IADD3 R192, P6, R192, R23, RZ ;  /* 0x00000017c0c07210 */ /* 0x008fca0007fde0ff */
[----:B------:R0:W-:Y:S01]  /*17430*/  STL [R1+0x978], R192 ;  /* 0x000978c001007387 */ /* 0x0001e20000100800 */
[----:B------:R-:W-:-:S03]  /*17440*/  IMAD.X R156, R156, 0x1, R4, P1 ;  /* 0x000000019c9c7824 */ /* 0x000fc600008e0604 */
[----:B0-----:R-:W3:Y:S01]  /*17450*/  LDL.LU R192, [R1+0x964] ;  /* 0x0009640001c07983 */ /* 0x001ee20000300800 */
[----:B----4-:R-:W-:-:S05]  /*17460*/  IADD3 R193, P1, R193, R23, RZ ;  /* 0x00000017c1c17210 */ /* 0x010fca0007f3e0ff */
[----:B------:R0:W-:Y:S04]  /*17470*/  STL [R1+0x970], R193 ;  /* 0x000970c101007387 */ /* 0x0001e80000100800 */
[----:B0-----:R-:W4:Y:S01]  /*17480*/  LDL.LU R193, [R1+0x938] ;  /* 0x0009380001c17983 */ /* 0x001f220000300800 */
[--C-:B------:R-:W-:Y:S01]  /*17490*/  IMAD.X R155, R155, 0x1, R4.reuse, P2 ;  /* 0x000000019b9b7824 */ /* 0x100fe200010e0604 */
[----:B------:R-:W-:Y:S02]  /*174a0*/  IADD3 R153, P2, R153, R23, RZ ;  /* 0x0000001799997210 */ /* 0x000fe40007f5e0ff */
[----:B------:R-:W-:Y:S01]  /*174b0*/  STL [R1+0x99c], R156 ;  /* 0x00099c9c01007387 */ /* 0x000fe20000100800 */
[----:B------:R-:W-:-:S03]  /*174c0*/  IMAD.X R250, R250, 0x1, R4, P3 ;  /* 0x00000001fafa7824 */ /* 0x000fc600018e0604 */
[----:B------:R-:W4:Y:S04]  /*174d0*/  LDL.LU R161, [R1+0x95c] ;  /* 0x00095c0001a17983 */ /* 0x000f280000300800 */
[----:B------:R-:W-:Y:S04]  /*174e0*/  STL [R1+0x994], R155 ;  /* 0x0009949b01007387 */ /* 0x000fe80000100800 */
[----:B------:R0:W-:Y:S04]  /*174f0*/  STL [R1+0x98c], R250 ;  /* 0x00098cfa01007387 */ /* 0x0001e80000100800 */
[----:B------:R1:W-:Y:S04]  /*17500*/  STL [R1+0x968], R153 ;  /* 0x0009689901007387 */ /* 0x0003e80000100800 */
[----:B0-----:R-:W4:Y:S04]  /*17510*/  LDL.LU R250, [R1+0x930] ;  /* 0x0009300001fa7983 */ /* 0x001f280000300800 */
[----:B------:R-:W4:Y:S01]  /*17520*/  LDL.LU R160, [R1+0x954] ;  /* 0x0009540001a07983 */ /* 0x000f220000300800 */
[----:B------:R-:W-:-:S03]  /*17530*/  IADD3 R234, P3, R234, R23, RZ ;  /* 0x00000017eaea7210 */ /* 0x000fc60007f7e0ff */
        /* <DEDUP_REMOVED lines=15> */
[----:B0-----:R-:W4:Y:S01]  /*17630*/  LDL.LU R240, [R1+0x910] ;  /* 0x0009100001f07983 */ /* 0x001f220000300800 */
[----:B------:R-:W-:-:S03]  /*17640*/  IMAD.X R247, R247, 0x1, R4, P6 ;  /* 0x00000001f7f77824 */ /* 0x000fc600030e0604 */
        /* <DEDUP_REMOVED lines=8> */
[----:B--2---:R-:W-:-:S05]  /*176d0*/  IADD3 R248, P1, R248, R23, RZ ;  /* 0x00000017f8f87210 */ /* 0x004fca0007f3e0ff */
[----:B------:R0:W-:Y:S04]  /*176e0*/  STL [R1+0x940], R248 ;  /* 0x000940f801007387 */ /* 0x0001e80000100800 */
[----:B0-----:R-:W2:Y:S04]  /*176f0*/  LDL.LU R248, [R1+0x924] ;  /* 0x0009240001f87983 */ /* 0x001ea80000300800 */
[----:B------:R-:W-:Y:S04]  /*17700*/  STL [R1+0x96c], R231 ;  /* 0x00096ce701007387 */ /* 0x000fe80000100800 */
[----:B------:R-:W2:Y:S01]  /*17710*/  LDL.LU R156, [R1+0x8f8] ;  /* 0x0008f800019c7983 */ /* 0x000ea20000300800 */
[----:B---3--:R-:W-:-:S05]  /*17720*/  IMAD.X R192, R192, 0x1, R4, P2 ;  /* 0x00000001c0c07824 */ /* 0x008fca00010e0604 */
[----:B------:R0:W-:Y:S04]  /*17730*/  STL [R1+0x964], R192 ;  /* 0x000964c001007387 */ /* 0x0001e80000100800 */
[----:B0-----:R-:W3:Y:S04]  /*17740*/  LDL.LU R192, [R1+0x91c] ;  /* 0x00091c0001c07983 */ /* 0x001ee80000300800 */
[----:B------:R-:W3:Y:S04]  /*17750*/  LDL.LU R154, [R1+0x8f0] ;  /* 0x0008f000019a7983 */ /* 0x000ee80000300800 */
[----:B------:R-:W3:Y:S01]  /*17760*/  LDL.LU R231, [R1+0x914] ;  /* 0x0009140001e77983 */ /* 0x000ee20000300800 */
[----:B----4-:R-:W-:-:S05]  /*17770*/  IADD3 R193, P2, R193, R23, RZ ;  /* 0x00000017c1c17210 */ /* 0x010fca0007f5e0ff */
[----:B------:R0:W-:Y:S04]  /*17780*/  STL [R1+0x938], R193 ;  /* 0x000938c101007387 */ /* 0x0001e80000100800 */
[----:B0-----:R-:W4:Y:S01]  /*17790*/  LDL.LU R193, [R1+0x8e8] ;  /* 0x0008e80001c17983 */ /* 0x001f220000300800 */
[--C-:B------:R-:W-:Y:S01]  /*177a0*/  IMAD.X R161, R161, 0x1, R4.reuse, P3 ;  /* 0x00000001a1a17824 */ /* 0x100fe200018e0604 */
        /* <DEDUP_REMOVED lines=11> */
[----:B0-----:R-:W4:Y:S04]  /*17860*/  LDL.LU R234, [R1+0x8e0] ;  /* 0x0008e00001ea7983 */ /* 0x001f280000300800 */
[----:B------:R0:W-:Y:S01]  /*17870*/  STL [R1+0x94c], R153 ;  /* 0x00094c9901007387 */ /* 0x0001e20000100800 */
[----:B------:R-:W-:-:S03]  /*17880*/  IMAD.X R238, R238, 0x1, R4, P6 ;  /* 0x00000001eeee7824 */ /* 0x000fc600030e0604 */
[----:B-1----:R-:W4:Y:S01]  /*17890*/  LDL.LU R155, [R1+0x904] ;  /* 0x00090400019b7983 */ /* 0x002f220000300800 */
[----:B------:R-:W-:-:S03]  /*178a0*/  IADD3 R159, P6, R159, R23, RZ ;  /* 0x000000179f9f7210 */ /* 0x000fc60007fde0ff */
[----:B0-----:R-:W4:Y:S04]  /*178b0*/  LDL.LU R153, [R1+0x8d8] ;  /* 0x0008d80001997983 */ /* 0x001f280000300800 */
[----:B------:R0:W-:Y:S01]  /*178c0*/  STL [R1+0x944], R238 ;  /* 0x000944ee01007387 */ /* 0x0001e20000100800 */
[----:B------:R-:W-:-:S03]  /*178d0*/  IMAD.X R158, R158, 0x1, R4, P1 ;  /* 0x000000019e9e7824 */ /* 0x000fc600008e0604 */
[----:B0-----:R-:W4:Y:S01]  /*178e0*/  LDL.LU R238, [R1+0x8fc] ;  /* 0x0008fc0001ee7983 */ /* 0x001f220000300800 */
[----:B------:R-:W-:Y:S01]  /*178f0*/  IADD3 R240, P1, R240, R23, RZ ;  /* 0x00000017f0f07210 */ /* 0x000fe20007f3e0ff */
[----:B------:R-:W-:-:S04]  /*17900*/  IMAD.X R157, R157, 0x1, R4, P2 ;  /* 0x000000019d9d7824 */ /* 0x000fc800010e0604 */
[----:B------:R0:W-:Y:S04]  /*17910*/  STL [R1+0x910], R240 ;  /* 0x000910f001007387 */ /* 0x0001e80000100800 */
[----:B------:R-:W-:Y:S04]  /*17920*/  STL [R1+0x918], R159 ;  /* 0x0009189f01007387 */ /* 0x000fe80000100800 */
[----:B0-----:R-:W4:Y:S01]  /*17930*/  LDL.LU R240, [R1+0x8d0] ;  /* 0x0008d00001f07983 */ /* 0x001f220000300800 */
[----:B------:R-:W-:-:S03]  /*17940*/  IADD3 R247, P2, R247, R23, RZ ;  /* 0x00000017f7f77210 */ /* 0x000fc60007f5e0ff */
[----:B------:R-:W-:Y:S01]  /*17950*/  STL [R1+0x93c], R158 ;  /* 0x00093c9e01007387 */ /* 0x000fe20000100800 */
[----:B------:R-:W-:-:S03]  /*17960*/  IMAD.X R228, R228, 0x1, R4, P3 ;  /* 0x00000001e4e47824 */ /* 0x000fc600018e0604 */
[----:B------:R0:W-:Y:S04]  /*17970*/  STL [R1+0x908], R247 ;  /* 0x000908f701007387 */ /* 0x0001e80000100800 */
[----:B0-----:R-:W4:Y:S01]  /*17980*/  LDL.LU R247, [R1+0x8f4] ;  /* 0x0008f40001f77983 */ /* 0x001f220000300800 */
[----:B------:R-:W-:-:S03]  /*17990*/  IADD3 R244, P3, R244, R23, RZ ;  /* 0x00000017f4f47210 */ /* 0x000fc60007f7e0ff */
[----:B------:R-:W-:Y:S04]  /*179a0*/  STL [R1+0x934], R157 ;  /* 0x0009349d01007387 */ /* 0x000fe80000100800 */
[----:B------:R0:W-:Y:S04]  /*179b0*/  STL [R1+0x92c], R228 ;  /* 0x00092ce401007387 */ /* 0x0001e80000100800 */
[----:B0-----:R-:W4:Y:S04]  /*179c0*/  LDL.LU R228, [R1+0x8c8] ;  /* 0x0008c80001e47983 */ /* 0x001f280000300800 */
[----:B------:R0:W-:Y:S04]  /*179d0*/  STL [R1+0x900], R244 ;  /* 0x000900f401007387 */ /* 0x0001e80000100800 */
[----:B0-----:R-:W4:Y:S01]  /*179e0*/  LDL.LU R244, [R1+0x8ec] ;  /* 0x0008ec0001f47983 */ /* 0x001f220000300800 */
[----:B--2---:R-:W-:-:S05]  /*179f0*/  IMAD.X R248, R248, 0x1, R4, P4 ;  /* 0x00000001f8f87824 */ /* 0x004fca00020e0604 */
[----:B------:R0:W-:Y:S01]  /*17a00*/  STL [R1+0x924], R248 ;  /* 0x000924f801007387 */ /* 0x0001e20000100800 */
[----:B------:R-:W-:-:S03]  /*17a10*/  IADD3 R156, P4, R156, R23, RZ ;  /* 0x000000179c9c7210 */ /* 0x000fc60007f9e0ff */
[----:B0-----:R-:W2:Y:S01]  /*17a20*/  LDL.LU R248, [R1+0x8c0] ;  /* 0x0008c00001f87983 */ /* 0x001ea20000300800 */
[----:B---3--:R-:W-:Y:S01]  /*17a30*/  IMAD.X R192, R192, 0x1, R4, P5 ;  /* 0x00000001c0c07824 */ /* 0x008fe200028e0604 */
[----:B------:R-:W-:-:S04]  /*17a40*/  IADD3 R154, P5, R154, R23, RZ ;  /* 0x000000179a9a7210 */ /* 0x000fc80007fbe0ff */
[----:B------:R0:W-:Y:S01]  /*17a50*/  STL [R1+0x91c], R192 ;  /* 0x00091cc001007387 */ /* 0x0001e20000100800 */
[----:B------:R-:W-:-:S03]  /*17a60*/  IMAD.X R231, R231, 0x1, R4, P6 ;  /* 0x00000001e7e77824 */ /* 0x000fc600030e0604 */
[----:B0-----:R-:W3:Y:S04]  /*17a70*/  LDL.LU R192, [R1+0x8e4] ;  /* 0x0008e40001c07983 */ /* 0x001ee80000300800 */
[----:B------:R-:W-:Y:S04]  /*17a80*/  STL [R1+0x8f8], R156 ;  /* 0x0008f89c01007387 */ /* 0x000fe80000100800 */
[----:B------:R-:W3:Y:S01]  /*17a90*/  LDL.LU R161, [R1+0x8b8] ;  /* 0x0008b80001a17983 */ /* 0x000ee20000300800 */
[----:B----4-:R-:W-:-:S03]  /*17aa0*/  IADD3 R193, P6, R193, R23, RZ ;  /* 0x00000017c1c17210 */ /* 0x010fc60007fde0ff */
[----:B------:R-:W-:Y:S04]  /*17ab0*/  STL [R1+0x8f0], R154 ;  /* 0x0008f09a01007387 */ /* 0x000fe80000100800 */
[----:B------:R0:W-:Y:S04]  /*17ac0*/  STL [R1+0x8e8], R193 ;  /* 0x0008e8c101007387 */ /* 0x0001e80000100800 */
[----:B------:R1:W-:Y:S04]  /*17ad0*/  STL [R1+0x914], R231 ;  /* 0x000914e701007387 */ /* 0x0003e80000100800 */
[----:B0-----:R-:W4:Y:S04]  /*17ae0*/  LDL.LU R193, [R1+0x8dc] ;  /* 0x0008dc0001c17983 */ /* 0x001f280000300800 */
[----:B------:R-:W4:Y:S04]  /*17af0*/  LDL.LU R160, [R1+0x8b0] ;  /* 0x0008b00001a07983 */ /* 0x000f280000300800 */
[----:B------:R-:W4:Y:S01]  /*17b00*/  LDL.LU R154, [R1+0x8d4] ;  /* 0x0008d400019a7983 */ /* 0x000f220000300800 */
[----:B------:R-:W-:-:S03]  /*17b10*/  IMAD.X R250, R250, 0x1, R4, P1 ;  /* 0x00000001fafa7824 */ /* 0x000fc600008e0604 */
        /* <DEDUP_REMOVED lines=14> */
[----:B0-----:R-:W4:Y:S04]  /*17c00*/  LDL.LU R238, [R1+0x8bc] ;  /* 0x0008bc0001ee7983 */ /* 0x001f280000300800 */
[----:B------:R-:W4:Y:S01]  /*17c10*/  LDL.LU R157, [R1+0x890] ;  /* 0x00089000019d7983 */ /* 0x000f220000300800 */
[----:B------:R-:W-:-:S05]  /*17c20*/  IADD3 R240, P3, R240, R23, RZ ;  /* 0x00000017f0f07210 */ /* 0x000fca0007f7e0ff */
[----:B------:R0:W-:Y:S04]  /*17c30*/  STL [R1+0x8d0], R240 ;  /* 0x0008d0f001007387 */ /* 0x0001e80000100800 */
[----:B0-----:R-:W4:Y:S01]  /*17c40*/  LDL.LU R240, [R1+0x8b4] ;  /* 0x0008b40001f07983 */ /* 0x001f220000300800 */
[----:B------:R-:W-:-:S03]  /*17c50*/  IMAD.X R247, R247, 0x1, R4, P4 ;  /* 0x00000001f7f77824 */ /* 0x000fc600020e0604 */
[----:B------:R-:W4:Y:S04]  /*17c60*/  LDL.LU R153, [R1+0x888] ;  /* 0x0008880001997983 */ /* 0x000f280000300800 */
[----:B------:R0:W-:Y:S04]  /*17c70*/  STL [R1+0x8f4], R247 ;  /* 0x0008f4f701007387 */ /* 0x0001e80000100800 */
[----:B0-----:R-:W4:Y:S01]  /*17c80*/  LDL.LU R247, [R1+0x8ac] ;  /* 0x0008ac0001f77983 */ /* 0x001f220000300800 */
[----:B------:R-:W-:Y:S01]  /*17c90*/  IADD3 R228, P4, R228, R23, RZ ;  /* 0x00000017e4e47210 */ /* 0x000fe20007f9e0ff */
[----:B------:R-:W-:-:S05]  /*17ca0*/  IMAD.X R244, R244, 0x1, R4, P5 ;  /* 0x00000001f4f47824 */ /* 0x000fca00028e0604 */
[----:B------:R0:W-:Y:S04]  /*17cb0*/  STL [R1+0x8ec], R244 ;  /* 0x0008ecf401007387 */ /* 0x0001e80000100800 */
[----:B0-----:R-:W4:Y:S04]  /*17cc0*/  LDL.LU R244, [R1+0x880] ;  /* 0x0008800001f47983 */ /* 0x001f280000300800 */
[----:B------:R-:W-:Y:S04]  /*17cd0*/  STL [R1+0x8c8], R228 ;  /* 0x0008c8e401007387 */ /* 0x000fe80000100800 */
[----:B------:R-:W4:Y:S01]  /*17ce0*/  LDL.LU R156, [R1+0x8a4] ;  /* 0x0008a400019c7983 */ /* 0x000f220000300800 */
[----:B--2---:R-:W-:-:S05]  /*17cf0*/  IADD3 R248, P5, R248, R23, RZ ;  /* 0x00000017f8f87210 */ /* 0x004fca0007fbe0ff */
[----:B------:R0:W-:Y:S04]  /*17d00*/  STL [R1+0x8c0], R248 ;  /* 0x0008c0f801007387 */ /* 0x0001e80000100800 */
[----:B0-----:R-:W2:Y:S04]  /*17d10*/  LDL.LU R248, [R1+0x878] ;  /* 0x0008780001f87983 */ /* 0x001ea80000300800 */
[----:B------:R-:W2:Y:S04]  /*17d20*/  LDL.LU R155, [R1+0x89c] ;  /* 0x00089c00019b7983 */ /* 0x000ea80000300800 */
[----:B------:R-:W2:Y:S01]  /*17d30*/  LDL.LU R228, [R1+0x870] ;  /* 0x0008700001e47983 */ /* 0x000ea20000300800 */
[----:B---3--:R-:W-:-:S05]  /*17d40*/  IMAD.X R192, R192, 0x1, R4, P6 ;  /* 0x00000001c0c07824 */ /* 0x008fca00030e0604 */
[----:B------:R0:W-:Y:S04]  /*17d50*/  STL [R1+0x8e4], R192 ;  /* 0x0008e4c001007387 */ /* 0x0001e80000100800 */
[----:B0-----:R-:W3:Y:S01]  /*17d60*/  LDL.LU R192, [R1+0x894] ;  /* 0x0008940001c07983 */ /* 0x001ee20000300800 */
[----:B----4-:R-:W-:-:S05]  /*17d70*/  IMAD.X R193, R193, 0x1, R4, P1 ;  /* 0x00000001c1c17824 */ /* 0x010fca00008e0604 */
[----:B------:R0:W-:Y:S04]  /*17d80*/  STL [R1+0x8dc], R193 ;  /* 0x0008dcc101007387 */ /* 0x0001e80000100800 */
[----:B0-----:R-:W4:Y:S01]  /*17d90*/  LDL.LU R193, [R1+0x868] ;  /* 0x0008680001c17983 */ /* 0x001f220000300800 */
[-C--:B------:R-:W-:Y:S02]  /*17da0*/  IADD3 R161, P6, R161, R23.reuse, RZ ;  /* 0x00000017a1a17210 */ /* 0x080fe40007fde0ff */
[-C--:B------:R-:W-:Y:S01]  /*17db0*/  IADD3 R160, P1, R160, R23.reuse, RZ ;  /* 0x00000017a0a07210 */ /* 0x080fe20007f3e0ff */
[--C-:B------:R-:W-:Y:S01]  /*17dc0*/  IMAD.X R154, R154, 0x1, R4.reuse, P2 ;  /* 0x000000019a9a7824 */ /* 0x100fe200010e0604 */
[----:B------:R-:W-:Y:S01]  /*17dd0*/  IADD3 R231, P2, R231, R23, RZ ;  /* 0x00000017e7e77210 */ /* 0x000fe20007f5e0ff */
[----:B------:R-:W-:Y:S01]  /*17de0*/  STL [R1+0x8b8], R161 ;  /* 0x0008b8a101007387 */ /* 0x000fe20000100800 */
[----:B------:R-:W-:-:S03]  /*17df0*/  IMAD.X R250, R250, 0x1, R4, P3 ;  /* 0x00000001fafa7824 */ /* 0x000fc600018e0604 */
[----:B------:R-:W-:Y:S04]  /*17e00*/  STL [R1+0x8b0], R160 ;  /* 0x0008b0a001007387 */ /* 0x000fe80000100800 */
[----:B------:R0:W-:Y:S04]  /*17e10*/  STL [R1+0x8cc], R250 ;  /* 0x0008ccfa01007387 */ /* 0x0001e80000100800 */
[----:B------:R1:W-:Y:S04]  /*17e20*/  STL [R1+0x8d4], R154 ;  /* 0x0008d49a01007387 */ /* 0x0003e80000100800 */
[----:B0-----:R-:W4:Y:S04]  /*17e30*/  LDL.LU R250, [R1+0x88c] ;  /* 0x00088c0001fa7983 */ /* 0x001f280000300800 */
[----:B------:R0:W-:Y:S04]  /*17e40*/  STL [R1+0x8a8], R231 ;  /* 0x0008a8e701007387 */ /* 0x0001e80000100800 */
[----:B-1----:R-:W4:Y:S01]  /*17e50*/  LDL.LU R154, [R1+0x860] ;  /* 0x00086000019a7983 */ /* 0x002f220000300800 */
[----:B------:R-:W-:-:S03]  /*17e60*/  IADD3 R234, P3, R234, R23, RZ ;  /* 0x00000017eaea7210 */ /* 0x000fc60007f7e0ff */
[----:B0-----:R-:W4:Y:S01]  /*17e70*/  LDL.LU R231, [R1+0x884] ;  /* 0x0008840001e77983 */ /* 0x001f220000300800 */
[----:B------:R-:W-:-:S03]  /*17e80*/  IMAD.X R159, R159, 0x1, R4, P4 ;  /* 0x000000019f9f7824 */ /* 0x000fc600020e0604 */
        /* <DEDUP_REMOVED lines=12> */
[----:B0-----:R-:W4:Y:S01]  /*17f50*/  LDL.LU R240, [R1+0x850] ;  /* 0x0008500001f07983 */ /* 0x001f220000300800 */
        /* <DEDUP_REMOVED lines=10> */
[----:B--2---:R-:W-:Y:S01]  /*18000*/  IADD3 R248, P2, R248, R23, RZ ;  /* 0x00000017f8f87210 */ /* 0x004fe20007f5e0ff */
[----:B------:R-:W-:-:S04]  /*18010*/  IMAD.X R155, R155, 0x1, R4, P3 ;  /* 0x000000019b9b7824 */ /* 0x000fc800018e0604 */
[----:B------:R0:W-:Y:S01]  /*18020*/  STL [R1+0x878], R248 ;  /* 0x000878f801007387 */ /* 0x0001e20000100800 */
[----:B------:R-:W-:-:S03]  /*18030*/  IADD3 R228, P3, R228, R23, RZ ;  /* 0x00000017e4e47210 */ /* 0x000fc60007f7e0ff */
[----:B0-----:R-:W2:Y:S04]  /*18040*/  LDL.LU R248, [R1+0x840] ;  /* 0x0008400001f87983 */ /* 0x001ea80000300800 */
[----:B------:R-:W-:Y:S04]  /*18050*/  STL [R1+0x8a4], R156 ;  /* 0x0008a49c01007387 */ /* 0x000fe80000100800 */
[----:B------:R-:W2:Y:S04]  /*18060*/  LDL.LU R161, [R1+0x864] ;  /* 0x0008640001a17983 */ /* 0x000ea80000300800 */
[----:B------:R-:W-:Y:S01]  /*18070*/  STL [R1+0x89c], R155 ;  /* 0x00089c9b01007387 */ /* 0x000fe20000100800 */
[----:B---3--:R-:W-:-:S05]  /*18080*/  IMAD.X R192, R192, 0x1, R4, P4 ;  /* 0x00000001c0c07824 */ /* 0x008fca00020e0604 */
[----:B------:R0:W-:Y:S04]  /*18090*/  STL [R1+0x894], R192 ;  /* 0x000894c001007387 */ /* 0x0001e80000100800 */
[----:B------:R1:W-:Y:S04]  /*180a0*/  STL [R1+0x870], R228 ;  /* 0x000870e401007387 */ /* 0x0003e80000100800 */
[----:B0-----:R-:W3:Y:S04]  /*180b0*/  LDL.LU R192, [R1+0x838] ;  /* 0x0008380001c07983 */ /* 0x001ee80000300800 */
[----:B------:R-:W3:Y:S04]  /*180c0*/  LDL.LU R160, [R1+0x85c] ;  /* 0x00085c0001a07983 */ /* 0x000ee80000300800 */
[----:B------:R-:W3:Y:S04]  /*180d0*/  LDL.LU R155, [R1+0x830] ;  /* 0x00083000019b7983 */ /* 0x000ee80000300800 */
[----:B-1----:R-:W3:Y:S01]  /*180e0*/  LDL.LU R228, [R1+0x854] ;  /* 0x0008540001e47983 */ /* 0x002ee20000300800 */
[----:B----4-:R-:W-:-:S05]  /*180f0*/  IADD3 R193, P4, R193, R23, RZ ;  /* 0x00000017c1c17210 */ /* 0x010fca0007f9e0ff */
        /* <DEDUP_REMOVED lines=15> */
[----:B------:R-:W-:-:S05]  /*181f0*/  IMAD.X R238, R238, 0x1, R4, P1 ;  /* 0x00000001eeee7824 */ /* 0x000fca00008e0604 */
[----:B------:R0:W-:Y:S04]  /*18200*/  STL [R1+0x87c], R238 ;  /* 0x00087cee01007387 */ /* 0x0001e80000100800 */
[----:B0-----:R-:W4:Y:S04]  /*18210*/  LDL.LU R238, [R1+0x810] ;  /* 0x0008100001ee7983 */ /* 0x001f280000300800 */
[----:B------:R-:W4:Y:S01]  /*18220*/  LDL.LU R231, [R1+0x834] ;  /* 0x0008340001e77983 */ /* 0x000f220000300800 */
[----:B------:R-:W-:-:S05]  /*18230*/  IADD3 R240, P1, R240, R23, RZ ;  /* 0x00000017f0f07210 */ /* 0x000fca0007f3e0ff */
[----:B------:R0:W-:Y:S04]  /*18240*/  STL [R1+0x850], R240 ;  /* 0x000850f001007387 */ /* 0x0001e80000100800 */
[----:B0-----:R-:W4:Y:S01]  /*18250*/  LDL.LU R240, [R1+0x808] ;  /* 0x0008080001f07983 */ /* 0x001f220000300800 */
[----:B------:R-:W-:Y:S01]  /*18260*/  IMAD.X R153, R153, 0x1, R4, P2 ;  /* 0x0000000199997824 */ /* 0x000fe200010e0604 */
[----:B------:R-:W-:-:S05]  /*18270*/  IADD3 R247, P2, R247, R23, RZ ;  /* 0x00000017f7f77210 */ /* 0x000fca0007f5e0ff */
[----:B------:R0:W-:Y:S04]  /*18280*/  STL [R1+0x848], R247 ;  /* 0x000848f701007387 */ /* 0x0001e80000100800 */
[----:B0-----:R-:W4:Y:S01]  /*18290*/  LDL.LU R247, [R1+0x82c] ;  /* 0x00082c0001f77983 */ /* 0x001f220000300800 */
[----:B------:R-:W-:-:S03]  /*182a0*/  IMAD.X R244, R244, 0x1, R4, P3 ;  /* 0x00000001f4f47824 */ /* 0x000fc600018e0604 */
[----:B------:R-:W-:Y:S04]  /*182b0*/  STL [R1+0x874], R153 ;  /* 0x0008749901007387 */ /* 0x000fe80000100800 */
[----:B------:R-:W4:Y:S04]  /*182c0*/  LDL.LU R156, [R1+0x800] ;  /* 0x00080000019c7983 */ /* 0x000f280000300800 */
[----:B------:R0:W-:Y:S04]  /*182d0*/  STL [R1+0x86c], R244 ;  /* 0x00086cf401007387 */ /* 0x0001e80000100800 */
[----:B0-----:R-:W4:Y:S04]  /*182e0*/  LDL.LU R244, [R1+0x824] ;  /* 0x0008240001f47983 */ /* 0x001f280000300800 */
[----:B------:R-:W4:Y:S04]  /*182f0*/  LDL.LU R154, [R1+0x7f8] ;  /* 0x0007f800019a7983 */ /* 0x000f280000300800 */
[----:B------:R-:W4:Y:S01]  /*18300*/  LDL.LU R153, [R1+0x81c] ;  /* 0x00081c0001997983 */ /* 0x000f220000300800 */
[----:B--2---:R-:W-:-:S05]  /*18310*/  IADD3 R248, P3, R248, R23, RZ ;  /* 0x00000017f8f87210 */ /* 0x004fca0007f7e0ff */
[----:B------:R0:W-:Y:S01]  /*18320*/  STL [R1+0x840], R248 ;  /* 0x000840f801007387 */ /* 0x0001e20000100800 */
[----:B------:R-:W-:-:S03]  /*18330*/  IMAD.X R161, R161, 0x1, R4, P4 ;  /* 0x00000001a1a17824 */ /* 0x000fc600020e0604 */
[----:B0-----:R-:W2:Y:S01]  /*18340*/  LDL.LU R248, [R1+0x7f0] ;  /* 0x0007f00001f87983 */ /* 0x001ea20000300800 */
[----:B---3--:R-:W-:Y:S01]  /*18350*/  IADD3 R192, P4, R192, R23, RZ ;  /* 0x00000017c0c07210 */ /* 0x008fe20007f9e0ff */
[----:B------:R-:W-:-:S04]  /*18360*/  IMAD.X R160, R160, 0x1, R4, P5 ;  /* 0x00000001a0a07824 */ /* 0x000fc800028e0604 */
[----:B------:R0:W-:Y:S01]  /*18370*/  STL [R1+0x838], R192 ;  /* 0x000838c001007387 */ /* 0x0001e20000100800 */
[-C--:B------:R-:W-:Y:S01]  /*18380*/  IADD3 R155, P5, R155, R23.reuse, RZ ;  /* 0x000000179b9b7210 */ /* 0x080fe20007fbe0ff */
[----:B------:R-:W-:Y:S02]  /*18390*/  IMAD.X R228, R228, 0x1, R4, P6 ;  /* 0x00000001e4e47824 */ /* 0x000fe400030e0604 */
[----:B0-----:R-:W3:Y:S04]  /*183a0*/  LDL.LU R192, [R1+0x814] ;  /* 0x0008140001c07983 */ /* 0x001ee80000300800 */
[----:B------:R-:W-:Y:S04]  /*183b0*/  STL [R1+0x864], R161 ;  /* 0x000864a101007387 */ /* 0x000fe80000100800 */
[----:B------:R-:W-:Y:S01]  /*183c0*/  STL [R1+0x85c], R160 ;  /* 0x00085ca001007387 */ /* 0x000fe20000100800 */
[----:B----4-:R-:W-:-:S05]  /*183d0*/  IADD3 R193, P6, R193, R23, RZ ;  /* 0x00000017c1c17210 */ /* 0x010fca0007fde0ff */
[----:B------:R0:W-:Y:S04]  /*183e0*/  STL [R1+0x828], R193 ;  /* 0x000828c101007387 */ /* 0x0001e80000100800 */
[----:B------:R1:W-:Y:S04]  /*183f0*/  STL [R1+0x830], R155 ;  /* 0x0008309b01007387 */ /* 0x0003e80000100800 */
[----:B0-----:R-:W4:Y:S04]  /*18400*/  LDL.LU R193, [R1+0x7e8] ;  /* 0x0007e80001c17983 */ /* 0x001f280000300800 */
[----:B------:R0:W-:Y:S04]  /*18410*/  STL [R1+0x854], R228 ;  /* 0x000854e401007387 */ /* 0x0001e80000100800 */
[----:B-1----:R-:W4:Y:S01]  /*18420*/  LDL.LU R155, [R1+0x80c] ;  /* 0x00080c00019b7983 */ /* 0x002f220000300800 */
[----:B------:R-:W-:-:S03]  /*18430*/  IMAD.X R250, R250, 0x1, R4, P1 ;  /* 0x00000001fafa7824 */ /* 0x000fc600008e0604 */
[----:B0-----:R-:W4:Y:S01]  /*18440*/  LDL.LU R228, [R1+0x7e0] ;  /* 0x0007e00001e47983 */ /* 0x001f220000300800 */
[----:B------:R-:W-:-:S03]  /*18450*/  IADD3 R159, P1, R159, R23, RZ ;  /* 0x000000179f9f7210 */ /* 0x000fc60007f3e0ff */
[----:B------:R0:W-:Y:S01]  /*18460*/  STL [R1+0x84c], R250 ;  /* 0x00084cfa01007387 */ /* 0x0001e20000100800 */
[----:B------:R-:W-:-:S03]  /*18470*/  IMAD.X R158, R158, 0x1, R4, P2 ;  /* 0x000000019e9e7824 */ /* 0x000fc600010e0604 */
[----:B0-----:R-:W4:Y:S01]  /*18480*/  LDL.LU R250, [R1+0x804] ;  /* 0x0008040001fa7983 */ /* 0x001f220000300800 */
[----:B------:R-:W-:Y:S01]  /*18490*/  IADD3 R234, P2, R234, R23, RZ ;  /* 0x00000017eaea7210 */ /* 0x000fe20007f5e0ff */
[----:B------:R-:W-:-:S04]  /*184a0*/  IMAD.X R157, R157, 0x1, R4, P3 ;  /* 0x000000019d9d7824 */ /* 0x000fc800018e0604 */
[----:B------:R0:W-:Y:S04]  /*184b0*/  STL [R1+0x818], R234 ;  /* 0x000818ea01007387 */ /* 0x0001e80000100800 */
[----:B------:R-:W-:Y:S04]  /*184c0*/  STL [R1+0x820], R159 ;  /* 0x0008209f01007387 */ /* 0x000fe80000100800 */
[----:B0-----:R-:W4:Y:S04]  /*184d0*/  LDL.LU R234, [R1+0x7d8] ;  /* 0x0007d80001ea7983 */ /* 0x001f280000300800 */
[----:B------:R-:W-:Y:S01]  /*184e0*/  STL [R1+0x844], R158 ;  /* 0x0008449e01007387 */ /* 0x000fe20000100800 */
[----:B------:R-:W-:Y:S01]  /*184f0*/  IADD3 R238, P3, R238, R23, RZ ;  /* 0x00000017eeee7210 */ /* 0x000fe20007f7e0ff */
[----:B------:R-:W-:-:S04]  /*18500*/  IMAD.X R231, R231, 0x1, R4, P4 ;  /* 0x00000001e7e77824 */ /* 0x000fc800020e0604 */
[----:B------:R0:W-:Y:S04]  /*18510*/  STL [R1+0x810], R238 ;  /* 0x000810ee01007387 */ /* 0x0001e80000100800 */
[----:B0-----:R-:W4:Y:S04]  /*18520*/  LDL.LU R238, [R1+0x7fc] ;  /* 0x0007fc0001ee7983 */ /* 0x001f280000300800 */
[----:B------:R-:W-:Y:S01]  /*18530*/  STL [R1+0x83c], R157 ;  /* 0x00083c9d01007387 */ /* 0x000fe20000100800 */
[----:B------:R-:W-:-:S03]  /*18540*/  IADD3 R240, P4, R240, R23, RZ ;  /* 0x00000017f0f07210 */ /* 0x000fc60007f9e0ff */
        /* <DEDUP_REMOVED lines=13> */
[----:B------:R-:W-:Y:S04]  /*18620*/  STL [R1+0x800], R156 ;  /* 0x0008009c01007387 */ /* 0x000fe80000100800 */
[----:B------:R-:W4:Y:S04]  /*18630*/  LDL.LU R161, [R1+0x7c0] ;  /* 0x0007c00001a17983 */ /* 0x000f280000300800 */
[----:B------:R-:W-:Y:S01]  /*18640*/  STL [R1+0x7f8], R154 ;  /* 0x0007f89a01007387 */ /* 0x000fe20000100800 */
[----:B--2---:R-:W-:-:S05]  /*18650*/  IADD3 R248, P1, R248, R23, RZ ;  /* 0x00000017f8f87210 */ /* 0x004fca0007f3e0ff */
[----:B------:R0:W-:Y:S04]  /*18660*/  STL [R1+0x7f0], R248 ;  /* 0x0007f0f801007387 */ /* 0x0001e80000100800 */
[----:B------:R1:W-:Y:S04]  /*18670*/  STL [R1+0x81c], R153 ;  /* 0x00081c9901007387 */ /* 0x0003e80000100800 */
[----:B0-----:R-:W2:Y:S04]  /*18680*/  LDL.LU R248, [R1+0x7e4] ;  /* 0x0007e40001f87983 */ /* 0x001ea80000300800 */
[----:B------:R-:W2:Y:S04]  /*18690*/  LDL.LU R160, [R1+0x7b8] ;  /* 0x0007b80001a07983 */ /* 0x000ea80000300800 */
[----:B------:R-:W2:Y:S04]  /*186a0*/  LDL.LU R154, [R1+0x7dc] ;  /* 0x0007dc00019a7983 */ /* 0x000ea80000300800 */
[----:B-1----:R-:W2:Y:S01]  /*186b0*/  LDL.LU R153, [R1+0x7b0] ;  /* 0x0007b00001997983 */ /* 0x002ea20000300800 */
[----:B---3--:R-:W-:-:S05]  /*186c0*/  IADD3.X R192, R192, R4, RZ, P2, !PT ;  /* 0x00000004c0c07210 */ /* 0x008fca00017fe4ff */
[----:B------:R0:W-:Y:S04]  /*186d0*/  STL [R1+0x814], R192 ;  /* 0x000814c001007387 */ /* 0x0001e80000100800 */
[----:B0-----:R-:W3:Y:S01]  /*186e0*/  LDL.LU R192, [R1+0x7d4] ;  /* 0x0007d40001c07983 */ /* 0x001ee20000300800 */
[----:B----4-:R-:W-:-:S05]  /*186f0*/  IADD3 R193, P2, R193, R23, RZ ;  /* 0x00000017c1c17210 */ /* 0x010fca0007f5e0ff */
[----:B------:R0:W-:Y:S04]  /*18700*/  STL [R1+0x7e8], R193 ;  /* 0x0007e8c101007387 */ /* 0x0001e80000100800 */
[----:B0-----:R-:W4:Y:S01]  /*18710*/  LDL.LU R193, [R1+0x7a8] ;  /* 0x0007a80001c17983 */ /* 0x001f220000300800 */
[--C-:B------:R-:W-:Y:S01]  /*18720*/  IMAD.X R155, R155, 0x1, R4.reuse, P3 ;  /* 0x000000019b9b7824 */ /* 0x100fe200018e0604 */
[----:B------:R-:W-:Y:S02]  /*18730*/  IADD3 R228, P3, R228, R23, RZ ;  /* 0x00000017e4e47210 */ /* 0x000fe40007f7e0ff */
        /* <DEDUP_REMOVED lines=10> */
[----:B0-----:R-:W4:Y:S04]  /*187e0*/  LDL.LU R234, [R1+0x7bc] ;  /* 0x0007bc0001ea7983 */ /* 0x001f280000300800 */
[----:B------:R-:W4:Y:S01]  /*187f0*/  LDL.LU R228, [R1+0x790] ;  /* 0x0007900001e47983 */ /* 0x000f220000300800 */
[----:B------:R-:W-:-:S05]  /*18800*/  IMAD.X R238, R238, 0x1, R4, P5 ;  /* 0x00000001eeee7824 */ /* 0x000fca00028e0604 */
[----:B------:R0:W-:Y:S04]  /*18810*/  STL [R1+0x7fc], R238 ;  /* 0x0007fcee01007387 */ /* 0x0001e80000100800 */
[----:B0-----:R-:W4:Y:S01]  /*18820*/  LDL.LU R238, [R1+0x7b4] ;  /* 0x0007b40001ee7983 */ /* 0x001f220000300800 */
[----:B------:R-:W-:Y:S01]  /*18830*/  IADD3 R231, P5, R231, R23, RZ ;  /* 0x00000017e7e77210 */ /* 0x000fe20007fbe0ff */
[----:B------:R-:W-:-:S05]  /*18840*/  IMAD.X R240, R240, 0x1, R4, P6 ;  /* 0x00000001f0f07824 */ /* 0x000fca00030e0604 */
[----:B------:R0:W-:Y:S04]  /*18850*/  STL [R1+0x7f4], R240 ;  /* 0x0007f4f001007387 */ /* 0x0001e80000100800 */
[----:B0-----:R-:W4:Y:S04]  /*18860*/  LDL.LU R240, [R1+0x788] ;  /* 0x0007880001f07983 */ /* 0x001f280000300800 */
[----:B------:R-:W-:Y:S01]  /*18870*/  STL [R1+0x7d0], R231 ;  /* 0x0007d0e701007387 */ /* 0x000fe20000100800 */
[----:B------:R-:W-:-:S03]  /*18880*/  IADD3 R247, P6, R247, R23, RZ ;  /* 0x00000017f7f77210 */ /* 0x000fc60007fde0ff */
[----:B------:R-:W4:Y:S04]  /*18890*/  LDL.LU R156, [R1+0x7ac] ;  /* 0x0007ac00019c7983 */ /* 0x000f280000300800 */
        /* <DEDUP_REMOVED lines=8> */
[----:B--2---:R-:W-:Y:S01]  /*18920*/  IMAD.X R248, R248, 0x1, R4, P2 ;  /* 0x00000001f8f87824 */ /* 0x004fe200010e0604 */
[----:B------:R-:W-:-:S04]  /*18930*/  IADD3 R160, P2, R160, R23, RZ ;  /* 0x00000017a0a07210 */ /* 0x000fc80007f5e0ff */
[----:B------:R0:W-:Y:S01]  /*18940*/  STL [R1+0x7e4], R248 ;  /* 0x0007e4f801007387 */ /* 0x0001e20000100800 */
[--C-:B------:R-:W-:Y:S01]  /*18950*/  IMAD.X R154, R154, 0x1, R4.reuse, P3 ;  /* 0x000000019a9a7824 */ /* 0x100fe200018e0604 */
[----:B------:R-:W-:Y:S02]  /*18960*/  IADD3 R153, P3, R153, R23, RZ ;  /* 0x0000001799997210 */ /* 0x000fe40007f7e0ff */
[----:B0-----:R-:W2:Y:S04]  /*18970*/  LDL.LU R248, [R1+0x770] ;  /* 0x0007700001f87983 */ /* 0x001ea80000300800 */
[----:B------:R-:W-:Y:S04]  /*18980*/  STL [R1+0x7c0], R161 ;  /* 0x0007c0a101007387 */ /* 0x000fe80000100800 */
[----:B------:R-:W-:Y:S01]  /*18990*/  STL [R1+0x7b8], R160 ;  /* 0x0007b8a001007387 */ /* 0x000fe20000100800 */
[----:B---3--:R-:W-:-:S05]  /*189a0*/  IMAD.X R192, R192, 0x1, R4, P4 ;  /* 0x00000001c0c07824 */ /* 0x008fca00020e0604 */
[----:B------:R0:W-:Y:S04]  /*189b0*/  STL [R1+0x7d4], R192 ;  /* 0x0007d4c001007387 */ /* 0x0001e80000100800 */
[----:B------:R1:W-:Y:S04]  /*189c0*/  STL [R1+0x7dc], R154 ;  /* 0x0007dc9a01007387 */ /* 0x0003e80000100800 */
[----:B0-----:R-:W3:Y:S04]  /*189d0*/  LDL.LU R192, [R1+0x794] ;  /* 0x0007940001c07983 */ /* 0x001ee80000300800 */
[----:B------:R0:W-:Y:S04]  /*189e0*/  STL [R1+0x7b0], R153 ;  /* 0x0007b09901007387 */ /* 0x0001e80000100800 */
[----:B-1----:R-:W3:Y:S04]  /*189f0*/  LDL.LU R154, [R1+0x768] ;  /* 0x00076800019a7983 */ /* 0x002ee80000300800 */
[----:B0-----:R-:W3:Y:S01]  /*18a00*/  LDL.LU R153, [R1+0x78c] ;  /* 0x00078c0001997983 */ /* 0x001ee20000300800 */
[----:B----4-:R-:W-:-:S05]  /*18a10*/  IADD3 R193, P4, R193, R23, RZ ;  /* 0x00000017c1c17210 */ /* 0x010fca0007f9e0ff */
[----:B------:R0:W-:Y:S04]  /*18a20*/  STL [R1+0x7a8], R193 ;  /* 0x0007a8c101007387 */ /* 0x0001e80000100800 */
[----:B0-----:R-:W4:Y:S01]  /*18a30*/  LDL.LU R193, [R1+0x760] ;  /* 0x0007600001c17983 */ /* 0x001f220000300800 */
[--C-:B------:R-:W-:Y:S01]  /*18a40*/  IMAD.X R159, R159, 0x1, R4.reuse, P5 ;  /* 0x000000019f9f7824 */ /* 0x100fe200028e0604 */
[-C--:B------:R-:W-:Y:S01]  /*18a50*/  IADD3 R158, P5, R158, R23.reuse, RZ ;  /* 0x000000179e9e7210 */ /* 0x080fe20007fbe0ff */
[----:B------:R-:W-:Y:S01]  /*18a60*/  IMAD.X R250, R250, 0x1, R4, P6 ;  /* 0x00000001fafa7824 */ /* 0x000fe200030e0604 */
[----:B------:R-:W-:-:S04]  /*18a70*/  IADD3 R157, P6, R157, R23, RZ ;  /* 0x000000179d9d7210 */ /* 0x000fc80007fde0ff */
[----:B------:R0:W-:Y:S04]  /*18a80*/  STL [R1+0x7c4], R250 ;  /* 0x0007c4fa01007387 */ /* 0x0001e80000100800 */
[----:B------:R-:W-:Y:S04]  /*18a90*/  STL [R1+0x7cc], R159 ;  /* 0x0007cc9f01007387 */ /* 0x000fe80000100800 */
[----:B0-----:R-:W4:Y:S04]  /*18aa0*/  LDL.LU R250, [R1+0x784] ;  /* 0x0007840001fa7983 */ /* 0x001f280000300800 */
[----:B------:R-:W-:Y:S01]  /*18ab0*/  STL [R1+0x7a0], R158 ;  /* 0x0007a09e01007387 */ /* 0x000fe20000100800 */
[----:B------:R-:W-:Y:S01]  /*18ac0*/  IMAD.X R234, R234, 0x1, R4, P1 ;  /* 0x00000001eaea7824 */ /* 0x000fe200008e0604 */
[----:B------:R-:W-:-:S04]  /*18ad0*/  IADD3 R228, P1, R228, R23, RZ ;  /* 0x00000017e4e47210 */ /* 0x000fc80007f3e0ff */
[----:B------:R0:W-:Y:S04]  /*18ae0*/  STL [R1+0x7bc], R234 ;  /* 0x0007bcea01007387 */ /* 0x0001e80000100800 */
[----:B0-----:R-:W4:Y:S04]  /*18af0*/  LDL.LU R234, [R1+0x758] ;  /* 0x0007580001ea7983 */ /* 0x001f280000300800 */
[----:B------:R-:W-:Y:S04]  /*18b00*/  STL [R1+0x798], R157 ;  /* 0x0007989d01007387 */ /* 0x000fe80000100800 */
[----:B------:R0:W-:Y:S01]  /*18b10*/  STL [R1+0x790], R228 ;  /* 0x000790e401007387 */ /* 0x0001e20000100800 */
[----:B------:R-:W-:-:S03]  /*18b20*/  IMAD.X R238, R238, 0x1, R4, P2 ;  /* 0x00000001eeee7824 */ /* 0x000fc600010e0604 */
        /* <DEDUP_REMOVED lines=18> */
[----:B0-----:R-:W4:Y:S04]  /*18c50*/  LDL.LU R244, [R1+0x740] ;  /* 0x0007400001f47983 */ /* 0x001f280000300800 */
[----:B------:R-:W4:Y:S04]  /*18c60*/  LDL.LU R160, [R1+0x764] ;  /* 0x0007640001a07983 */ /* 0x000f280000300800 */
[----:B------:R-:W4:Y:S04]  /*18c70*/  LDL.LU R155, [R1+0x738] ;  /* 0x00073800019b7983 */ /* 0x000f280000300800 */
[----:B-1----:R-:W4:Y:S01]  /*18c80*/  LDL.LU R231, [R1+0x75c] ;  /* 0x00075c0001e77983 */ /* 0x002f220000300800 */
[----:B--2---:R-:W-:-:S05]  /*18c90*/  IADD3 R248, P5, R248, R23, RZ ;  /* 0x00000017f8f87210 */ /* 0x004fca0007fbe0ff */
[----:B------:R0:W-:Y:S04]  /*18ca0*/  STL [R1+0x770], R248 ;  /* 0x000770f801007387 */ /* 0x0001e80000100800 */
[----:B0-----:R-:W2:Y:S01]  /*18cb0*/  LDL.LU R248, [R1+0x730] ;  /* 0x0007300001f87983 */ /* 0x001ea20000300800 */
[----:B---3--:R-:W-:-:S05]  /*18cc0*/  IMAD.X R192, R192, 0x1, R4, P6 ;  /* 0x00000001c0c07824 */ /* 0x008fca00030e0604 */
[----:B------:R0:W-:Y:S01]  /*18cd0*/  STL [R1+0x794], R192 ;  /* 0x000794c001007387 */ /* 0x0001e20000100800 */
[-C--:B------:R-:W-:Y:S01]  /*18ce0*/  IADD3 R154, P6, R154, R23.reuse, RZ ;  /* 0x000000179a9a7210 */ /* 0x080fe20007fde0ff */
[----:B------:R-:W-:Y:S02]  /*18cf0*/  IMAD.X R153, R153, 0x1, R4, P1 ;  /* 0x0000000199997824 */ /* 0x000fe400008e0604 */
[----:B0-----:R-:W3:Y:S04]  /*18d00*/  LDL.LU R192, [R1+0x754] ;  /* 0x0007540001c07983 */ /* 0x001ee80000300800 */
[----:B------:R-:W3:Y:S04]  /*18d10*/  LDL.LU R159, [R1+0x728] ;  /* 0x00072800019f7983 */ /* 0x000ee80000300800 */
[----:B------:R-:W-:Y:S04]  /*18d20*/  STL [R1+0x768], R154 ;  /* 0x0007689a01007387 */ /* 0x000fe80000100800 */
[----:B------:R-:W3:Y:S01]  /*18d30*/  LDL.LU R158, [R1+0x74c] ;  /* 0x00074c00019e7983 */ /* 0x000ee20000300800 */
[----:B----4-:R-:W-:-:S03]  /*18d40*/  IADD3 R193, P1, R193, R23, RZ ;  /* 0x00000017c1c17210 */ /* 0x010fc60007f3e0ff */
        /* <DEDUP_REMOVED lines=14> */
[----:B0-----:R-:W4:Y:S04]  /*18e30*/  LDL.LU R238, [R1+0x734] ;  /* 0x0007340001ee7983 */ /* 0x001f280000300800 */
[----:B------:R-:W-:Y:S04]  /*18e40*/  STL [R1+0x77c], R228 ;  /* 0x00077ce401007387 */ /* 0x000fe80000100800 */
[----:B------:R-:W4:Y:S01]  /*18e50*/  LDL.LU R156, [R1+0x708] ;  /* 0x00070800019c7983 */ /* 0x000f220000300800 */
[----:B------:R-:W-:-:S05]  /*18e60*/  IMAD.X R240, R240, 0x1, R4, P4 ;  /* 0x00000001f0f07824 */ /* 0x000fca00020e0604 */
[----:B------:R0:W-:Y:S04]  /*18e70*/  STL [R1+0x774], R240 ;  /* 0x000774f001007387 */ /* 0x0001e80000100800 */
[----:B0-----:R-:W4:Y:S04]  /*18e80*/  LDL.LU R240, [R1+0x72c] ;  /* 0x00072c0001f07983 */ /* 0x001f280000300800 */
[----:B------:R-:W4:Y:S01]  /*18e90*/  LDL.LU R154, [R1+0x700] ;  /* 0x00070000019a7983 */ /* 0x000f220000300800 */
[----:B------:R-:W-:-:S03]  /*18ea0*/  IADD3 R247, P4, R247, R23, RZ ;  /* 0x00000017f7f77210 */ /* 0x000fc60007f9e0ff */
[----:B------:R-:W4:Y:S04]  /*18eb0*/  LDL.LU R228, [R1+0x724] ;  /* 0x0007240001e47983 */ /* 0x000f280000300800 */
[----:B------:R0:W-:Y:S01]  /*18ec0*/  STL [R1+0x748], R247 ;  /* 0x000748f701007387 */ /* 0x0001e20000100800 */
[----:B------:R-:W-:-:S03]  /*18ed0*/  IMAD.X R161, R161, 0x1, R4, P5 ;  /* 0x00000001a1a17824 */ /* 0x000fc600028e0604 */
[----:B0-----:R-:W4:Y:S01]  /*18ee0*/  LDL.LU R247, [R1+0x6f8] ;  /* 0x0006f80001f77983 */ /* 0x001f220000300800 */
[----:B------:R-:W-:Y:S01]  /*18ef0*/  IADD3 R244, P5, R244, R23, RZ ;  /* 0x00000017f4f47210 */ /* 0x000fe20007fbe0ff */
[----:B------:R-:W-:-:S04]  /*18f00*/  IMAD.X R160, R160, 0x1, R4, P6 ;  /* 0x00000001a0a07824 */ /* 0x000fc800030e0604 */
[----:B------:R0:W-:Y:S01]  /*18f10*/  STL [R1+0x740], R244 ;  /* 0x000740f401007387 */ /* 0x0001e20000100800 */
[-C--:B------:R-:W-:Y:S01]  /*18f20*/  IADD3 R155, P6, R155, R23.reuse, RZ ;  /* 0x000000179b9b7210 */ /* 0x080fe20007fde0ff */
[----:B------:R-:W-:Y:S02]  /*18f30*/  IMAD.X R231, R231, 0x1, R4, P1 ;  /* 0x00000001e7e77824 */ /* 0x000fe400008e0604 */
[----:B0-----:R-:W4:Y:S04]  /*18f40*/  LDL.LU R244, [R1+0x71c] ;  /* 0x00071c0001f47983 */ /* 0x001f280000300800 */
[----:B------:R-:W-:Y:S04]  /*18f50*/  STL [R1+0x76c], R161 ;  /* 0x00076ca101007387 */ /* 0x000fe80000100800 */
[----:B------:R-:W-:Y:S01]  /*18f60*/  STL [R1+0x764], R160 ;  /* 0x000764a001007387 */ /* 0x000fe20000100800 */
[----:B--2---:R-:W-:-:S05]  /*18f70*/  IADD3 R248, P1, R248, R23, RZ ;  /* 0x00000017f8f87210 */ /* 0x004fca0007f3e0ff */
[----:B------:R0:W-:Y:S04]  /*18f80*/  STL [R1+0x730], R248 ;  /* 0x000730f801007387 */ /* 0x0001e80000100800 */
[----:B------:R1:W-:Y:S04]  /*18f90*/  STL [R1+0x738], R155 ;  /* 0x0007389b01007387 */ /* 0x0003e80000100800 */
[----:B0-----:R-:W2:Y:S04]  /*18fa0*/  LDL.LU R248, [R1+0x6f0] ;  /* 0x0006f00001f87983 */ /* 0x001ea80000300800 */
[----:B------:R0:W-:Y:S04]  /*18fb0*/  STL [R1+0x75c], R231 ;  /* 0x00075ce701007387 */ /* 0x0001e80000100800 */
[----:B-1----:R-:W2:Y:S04]  /*18fc0*/  LDL.LU R155, [R1+0x714] ;  /* 0x00071400019b7983 */ /* 0x002ea80000300800 */
[----:B0-----:R-:W2:Y:S01]  /*18fd0*/  LDL.LU R231, [R1+0x6e8] ;  /* 0x0006e80001e77983 */ /* 0x001ea20000300800 */
[----:B---3--:R-:W-:Y:S01]  /*18fe0*/  IMAD.X R192, R192, 0x1, R4, P2 ;  /* 0x00000001c0c07824 */ /* 0x008fe200010e0604 */
[----:B------:R-:W-:-:S04]  /*18ff0*/  IADD3 R159, P2, R159, R23, RZ ;  /* 0x000000179f9f7210 */ /* 0x000fc80007f5e0ff */
[----:B------:R0:W-:Y:S01]  /*19000*/  STL [R1+0x754], R192 ;  /* 0x000754c001007387 */ /* 0x0001e20000100800 */
[----:B------:R-:W-:-:S03]  /*19010*/  IMAD.X R158, R158, 0x1, R4, P3 ;  /* 0x000000019e9e7824 */ /* 0x000fc600018e0604 */
[----:B0-----:R-:W3:Y:S01]  /*19020*/  LDL.LU R192, [R1+0x70c] ;  /* 0x00070c0001c07983 */ /* 0x001ee20000300800 */
[----:B----4-:R-:W-:-:S05]  /*19030*/  IADD3 R193, P3, R193, R23, RZ ;  /* 0x00000017c1c17210 */ /* 0x010fca0007f7e0ff */
[----:B------:R0:W-:Y:S04]  /*19040*/  STL [R1+0x720], R193 ;  /* 0x000720c101007387 */ /* 0x0001e80000100800 */
[----:B------:R-:W-:Y:S04]  /*19050*/  STL [R1+0x728], R159 ;  /* 0x0007289f01007387 */ /* 0x000fe80000100800 */
[----:B0-----:R-:W4:Y:S01]  /*19060*/  LDL.LU R193, [R1+0x6e0] ;  /* 0x0006e00001c17983 */ /* 0x001f220000300800 */
[----:B------:R-:W-:-:S03]  /*19070*/  IMAD.X R157, R157, 0x1, R4, P4 ;  /* 0x000000019d9d7824 */ /* 0x000fc600020e0604 */
[----:B------:R-:W-:Y:S01]  /*19080*/  STL [R1+0x74c], R158 ;  /* 0x00074c9e01007387 */ /* 0x000fe20000100800 */
[----:B------:R-:W-:Y:S01]  /*19090*/  IADD3 R250, P4, R250, R23, RZ ;  /* 0x00000017fafa7210 */ /* 0x000fe20007f9e0ff */
[----:B------:R-:W-:-:S04]  /*190a0*/  IMAD.X R153, R153, 0x1, R4, P5 ;  /* 0x0000000199997824 */ /* 0x000fc800028e0604 */
[----:B------:R0:W-:Y:S04]  /*190b0*/  STL [R1+0x718], R250 ;  /* 0x000718fa01007387 */ /* 0x0001e80000100800 */
[----:B0-----:R-:W4:Y:S04]  /*190c0*/  LDL.LU R250, [R1+0x704] ;  /* 0x0007040001fa7983 */ /* 0x001f280000300800 */
[----:B------:R-:W-:Y:S04]  /*190d0*/  STL [R1+0x744], R157 ;  /* 0x0007449d01007387 */ /* 0x000fe80000100800 */
[----:B------:R0:W-:Y:S01]  /*190e0*/  STL [R1+0x73c], R153 ;  /* 0x00073c9901007387 */ /* 0x0001e20000100800 */
[----:B------:R-:W-:-:S03]  /*190f0*/  IADD3 R234, P5, R234, R23, RZ ;  /* 0x00000017eaea7210 */ /* 0x000fc60007fbe0ff */
        /* <DEDUP_REMOVED lines=18> */
[----:B0-----:R-:W4:Y:S04]  /*19220*/  LDL.LU R247, [R1+0x6ec] ;  /* 0x0006ec0001f77983 */ /* 0x001f280000300800 */
[----:B------:R-:W4:Y:S01]  /*19230*/  LDL.LU R160, [R1+0x6c0] ;  /* 0x0006c00001a07983 */ /* 0x000f220000300800 */
[----:B------:R-:W-:-:S03]  /*19240*/  IMAD.X R244, R244, 0x1, R4, P3 ;  /* 0x00000001f4f47824 */ /* 0x000fc600018e0604 */
[----:B------:R-:W4:Y:S04]  /*19250*/  LDL.LU R154, [R1+0x6e4] ;  /* 0x0006e400019a7983 */ /* 0x000f280000300800 */
[----:B-1----:R-:W4:Y:S04]  /*19260*/  LDL.LU R228, [R1+0x6b8] ;  /* 0x0006b80001e47983 */ /* 0x002f280000300800 */
[----:B------:R0:W-:Y:S04]  /*19270*/  STL [R1+0x71c], R244 ;  /* 0x00071cf401007387 */ /* 0x0001e80000100800 */
[----:B0-----:R-:W4:Y:S01]  /*19280*/  LDL.LU R244, [R1+0x6dc] ;  /* 0x0006dc0001f47983 */ /* 0x001f220000300800 */
[----:B--2---:R-:W-:-:S05]  /*19290*/  IADD3 R248, P3, R248, R23, RZ ;  /* 0x00000017f8f87210 */ /* 0x004fca0007f7e0ff */
[----:B------:R0:W-:Y:S01]  /*192a0*/  STL [R1+0x6f0], R248 ;  /* 0x0006f0f801007387 */ /* 0x0001e20000100800 */
[--C-:B------:R-:W-:Y:S01]  /*192b0*/  IMAD.X R155, R155, 0x1, R4.reuse, P4 ;  /* 0x000000019b9b7824 */ /* 0x100fe200020e0604 */
[----:B------:R-:W-:Y:S02]  /*192c0*/  IADD3 R231, P4, R231, R23, RZ ;  /* 0x00000017e7e77210 */ /* 0x000fe40007f9e0ff */
[----:B0-----:R-:W2:Y:S04]  /*192d0*/  LDL.LU R248, [R1+0x6b0] ;  /* 0x0006b00001f87983 */ /* 0x001ea80000300800 */
[----:B------:R-:W2:Y:S04]  /*192e0*/  LDL.LU R159, [R1+0x6d4] ;  /* 0x0006d400019f7983 */ /* 0x000ea80000300800 */
[----:B------:R-:W-:Y:S04]  /*192f0*/  STL [R1+0x714], R155 ;  /* 0x0007149b01007387 */ /* 0x000fe80000100800 */
[----:B------:R-:W2:Y:S01]  /*19300*/  LDL.LU R158, [R1+0x6a8] ;  /* 0x0006a800019e7983 */ /* 0x000ea20000300800 */
[----:B---3--:R-:W-:-:S03]  /*19310*/  IMAD.X R192, R192, 0x1, R4, P5 ;  /* 0x00000001c0c07824 */ /* 0x008fc600028e0604 */
[----:B------:R-:W-:Y:S04]  /*19320*/  STL [R1+0x6e8], R231 ;  /* 0x0006e8e701007387 */ /* 0x000fe80000100800 */
[----:B------:R0:W-:Y:S04]  /*19330*/  STL [R1+0x70c], R192 ;  /* 0x00070cc001007387 */ /* 0x0001e80000100800 */
[----:B0-----:R-:W3:Y:S04]  /*19340*/  LDL.LU R192, [R1+0x6cc] ;  /* 0x0006cc0001c07983 */ /* 0x001ee80000300800 */
[----:B------:R-:W3:Y:S01]  /*19350*/  LDL.LU R157, [R1+0x6a0] ;  /* 0x0006a000019d7983 */ /* 0x000ee20000300800 */
[----:B----4-:R-:W-:-:S05]  /*19360*/  IADD3 R193, P5, R193, R23, RZ ;  /* 0x00000017c1c17210 */ /* 0x010fca0007fbe0ff */
        /* <DEDUP_REMOVED lines=12> */
[----:B------:R-:W-:-:S05]  /*19430*/  IADD3 R238, P1, R238, R23, RZ ;  /* 0x00000017eeee7210 */ /* 0x000fca0007f3e0ff */
[----:B------:R0:W-:Y:S04]  /*19440*/  STL [R1+0x6d0], R238 ;  /* 0x0006d0ee01007387 */ /* 0x0001e80000100800 */
[----:B0-----:R-:W4:Y:S04]  /*19450*/  LDL.LU R238, [R1+0x688] ;  /* 0x0006880001ee7983 */ /* 0x001f280000300800 */
[----:B------:R-:W4:Y:S04]  /*19460*/  LDL.LU R155, [R1+0x6ac] ;  /* 0x0006ac00019b7983 */ /* 0x000f280000300800 */
[----:B------:R-:W4:Y:S01]  /*19470*/  LDL.LU R153, [R1+0x680] ;  /* 0x0006800001997983 */ /* 0x000f220000300800 */
[----:B------:R-:W-:-:S05]  /*19480*/  IMAD.X R240, R240, 0x1, R4, P2 ;  /* 0x00000001f0f07824 */ /* 0x000fca00010e0604 */
        /* <DEDUP_REMOVED lines=14> */
[----:B0-----:R-:W4:Y:S04]  /*19570*/  LDL.LU R244, [R1+0x69c] ;  /* 0x00069c0001f47983 */ /* 0x001f280000300800 */
[----:B------:R0:W-:Y:S04]  /*19580*/  STL [R1+0x6b8], R228 ;  /* 0x0006b8e401007387 */ /* 0x0001e80000100800 */
[----:B-1----:R-:W4:Y:S04]  /*19590*/  LDL.LU R154, [R1+0x670] ;  /* 0x00067000019a7983 */ /* 0x002f280000300800 */
[----:B0-----:R-:W4:Y:S01]  /*195a0*/  LDL.LU R228, [R1+0x694] ;  /* 0x0006940001e47983 */ /* 0x001f220000300800 */
[----:B--2---:R-:W-:Y:S01]  /*195b0*/  IADD3 R248, P5, R248, R23, RZ ;  /* 0x00000017f8f87210 */ /* 0x004fe20007fbe0ff */
[----:B------:R-:W-:-:S04]  /*195c0*/  IMAD.X R159, R159, 0x1, R4, P6 ;  /* 0x000000019f9f7824 */ /* 0x000fc800030e0604 */
[----:B------:R0:W-:Y:S04]  /*195d0*/  STL [R1+0x6b0], R248 ;  /* 0x0006b0f801007387 */ /* 0x0001e80000100800 */
[----:B0-----:R-:W2:Y:S01]  /*195e0*/  LDL.LU R248, [R1+0x668] ;  /* 0x0006680001f87983 */ /* 0x001ea20000300800 */
[----:B------:R-:W-:Y:S01]  /*195f0*/  IADD3 R158, P6, R158, R23, RZ ;  /* 0x000000179e9e7210 */ /* 0x000fe20007fde0ff */
[----:B---3--:R-:W-:-:S05]  /*19600*/  IMAD.X R192, R192, 0x1, R4, P1 ;  /* 0x00000001c0c07824 */ /* 0x008fca00008e0604 */
[----:B------:R0:W-:Y:S04]  /*19610*/  STL [R1+0x6cc], R192 ;  /* 0x0006ccc001007387 */ /* 0x0001e80000100800 */
[----:B------:R-:W-:Y:S04]  /*19620*/  STL [R1+0x6d4], R159 ;  /* 0x0006d49f01007387 */ /* 0x000fe80000100800 */
[----:B0-----:R-:W3:Y:S04]  /*19630*/  LDL.LU R192, [R1+0x68c] ;  /* 0x00068c0001c07983 */ /* 0x001ee80000300800 */
[----:B------:R-:W-:Y:S01]  /*19640*/  STL [R1+0x6a8], R158 ;  /* 0x0006a89e01007387 */ /* 0x000fe20000100800 */
[----:B----4-:R-:W-:-:S05]  /*19650*/  IMAD.X R193, R193, 0x1, R4, P2 ;  /* 0x00000001c1c17824 */ /* 0x010fca00010e0604 */
[----:B------:R0:W-:Y:S04]  /*19660*/  STL [R1+0x6c4], R193 ;  /* 0x0006c4c101007387 */ /* 0x0001e80000100800 */
[----:B0-----:R-:W4:Y:S01]  /*19670*/  LDL.LU R193, [R1+0x660] ;  /* 0x0006600001c17983 */ /* 0x001f220000300800 */
[-C--:B------:R-:W-:Y:S02]  /*19680*/  IADD3 R157, P1, R157, R23.reuse, RZ ;  /* 0x000000179d9d7210 */ /* 0x080fe40007f3e0ff */
[----:B------:R-:W-:-:S03]  /*19690*/  IADD3 R231, P2, R231, R23, RZ ;  /* 0x00000017e7e77210 */ /* 0x000fc60007f5e0ff */
        /* <DEDUP_REMOVED lines=15> */
[----:B------:R-:W-:Y:S04]  /*19790*/  STL [R1+0x6b4], R156 ;  /* 0x0006b49c01007387 */ /* 0x000fe80000100800 */
[----:B------:R-:W4:Y:S01]  /*197a0*/  LDL.LU R161, [R1+0x674] ;  /* 0x0006740001a17983 */ /* 0x000f220000300800 */
[----:B------:R-:W-:-:S03]  /*197b0*/  IMAD.X R240, R240, 0x1, R4, P6 ;  /* 0x00000001f0f07824 */ /* 0x000fc600030e0604 */
[----:B------:R-:W-:Y:S04]  /*197c0*/  STL [R1+0x6ac], R155 ;  /* 0x0006ac9b01007387 */ /* 0x000fe80000100800 */
[----:B------:R0:W-:Y:S04]  /*197d0*/  STL [R1+0x6a4], R240 ;  /* 0x0006a4f001007387 */ /* 0x0001e80000100800 */
[----:B------:R1:W-:Y:S04]  /*197e0*/  STL [R1+0x680], R153 ;  /* 0x0006809901007387 */ /* 0x0003e80000100800 */
[----:B0-----:R-:W4:Y:S04]  /*197f0*/  LDL.LU R240, [R1+0x648] ;  /* 0x0006480001f07983 */ /* 0x001f280000300800 */
[----:B------:R-:W4:Y:S04]  /*19800*/  LDL.LU R160, [R1+0x66c] ;  /* 0x00066c0001a07983 */ /* 0x000f280000300800 */
[----:B------:R-:W4:Y:S01]  /*19810*/  LDL.LU R155, [R1+0x640] ;  /* 0x00064000019b7983 */ /* 0x000f220000300800 */
[----:B------:R-:W-:-:S03]  /*19820*/  IADD3 R247, P6, R247, R23, RZ ;  /* 0x00000017f7f77210 */ /* 0x000fc60007fde0ff */
        /* <DEDUP_REMOVED lines=10> */
[----:B------:R-:W4:Y:S04]  /*198d0*/  LDL.LU R158, [R1+0x654] ;  /* 0x00065400019e7983 */ /* 0x000f280000300800 */
[----:B------:R-:W-:Y:S01]  /*198e0*/  STL [R1+0x694], R228 ;  /* 0x000694e401007387 */ /* 0x000fe20000100800 */
[----:B--2---:R-:W-:-:S05]  /*198f0*/  IADD3 R248, P2, R248, R23, RZ ;  /* 0x00000017f8f87210 */ /* 0x004fca0007f5e0ff */
[----:B------:R0:W-:Y:S04]  /*19900*/  STL [R1+0x668], R248 ;  /* 0x000668f801007387 */ /* 0x0001e80000100800 */
[----:B0-----:R-:W2:Y:S04]  /*19910*/  LDL.LU R248, [R1+0x628] ;  /* 0x0006280001f87983 */ /* 0x001ea80000300800 */
[----:B------:R-:W2:Y:S01]  /*19920*/  LDL.LU R157, [R1+0x64c] ;  /* 0x00064c00019d7983 */ /* 0x000ea20000300800 */
[----:B---3--:R-:W-:-:S05]  /*19930*/  IMAD.X R192, R192, 0x1, R4, P3 ;  /* 0x00000001c0c07824 */ /* 0x008fca00018e0604 */
[----:B------:R0:W-:Y:S04]  /*19940*/  STL [R1+0x68c], R192 ;  /* 0x00068cc001007387 */ /* 0x0001e80000100800 */
[----:B0-----:R-:W3:Y:S04]  /*19950*/  LDL.LU R192, [R1+0x620] ;  /* 0x0006200001c07983 */ /* 0x001ee80000300800 */
[----:B------:R-:W3:Y:S01]  /*19960*/  LDL.LU R228, [R1+0x644] ;  /* 0x0006440001e47983 */ /* 0x000ee20000300800 */
[----:B----4-:R-:W-:-:S05]  /*19970*/  IADD3 R193, P3, R193, R23, RZ ;  /* 0x00000017c1c17210 */ /* 0x010fca0007f7e0ff */
        /* <DEDUP_REMOVED lines=11> */
[----:B------:R-:W4:Y:S04]  /*19a30*/  LDL.LU R154, [R1+0x608] ;  /* 0x00060800019a7983 */ /* 0x000f280000300800 */
[----:B------:R-:W4:Y:S01]  /*19a40*/  LDL.LU R231, [R1+0x62c] ;  /* 0x00062c0001e77983 */ /* 0x000f220000300800 */
[----:B------:R-:W-:-:S05]  /*19a50*/  IADD3 R238, P5, R238, R23, RZ ;  /* 0x00000017eeee7210 */ /* 0x000fca0007fbe0ff */
        /* <DEDUP_REMOVED lines=23> */
[----:B--2---:R-:W-:Y:S01]  /*19bd0*/  IADD3 R248, P4, R248, R23, RZ ;  /* 0x00000017f8f87210 */ /* 0x004fe20007f9e0ff */
[----:B------:R-:W-:-:S04]  /*19be0*/  IMAD.X R157, R157, 0x1, R4, P5 ;  /* 0x000000019d9d7824 */ /* 0x000fc800028e0604 */
[----:B------:R0:W-:Y:S04]  /*19bf0*/  STL [R1+0x628], R248 ;  /* 0x000628f801007387 */ /* 0x0001e80000100800 */
[----:B------:R-:W-:Y:S04]  /*19c00*/  STL [R1+0x630], R159 ;  /* 0x0006309f01007387 */ /* 0x000fe80000100800 */
[----:B0-----:R-:W2:Y:S04]  /*19c10*/  LDL.LU R248, [R1+0x5e8] ;  /* 0x0005e80001f87983 */ /* 0x001ea80000300800 */
[----:B------:R-:W-:Y:S01]  /*19c20*/  STL [R1+0x654], R158 ;  /* 0x0006549e01007387 */ /* 0x000fe20000100800 */
[----:B---3--:R-:W-:Y:S01]  /*19c30*/  IADD3 R192, P5, R192, R23, RZ ;  /* 0x00000017c0c07210 */ /* 0x008fe20007fbe0ff */
[----:B------:R-:W-:-:S04]  /*19c40*/  IMAD.X R228, R228, 0x1, R4, P6 ;  /* 0x00000001e4e47824 */ /* 0x000fc800030e0604 */
[----:B------:R0:W-:Y:S04]  /*19c50*/  STL [R1+0x620], R192 ;  /* 0x000620c001007387 */ /* 0x0001e80000100800 */
[----:B0-----:R-:W3:Y:S04]  /*19c60*/  LDL.LU R192, [R1+0x60c] ;  /* 0x00060c0001c07983 */ /* 0x001ee80000300800 */
[----:B------:R-:W-:Y:S04]  /*19c70*/  STL [R1+0x64c], R157 ;  /* 0x00064c9d01007387 */ /* 0x000fe80000100800 */
[----:B------:R0:W-:Y:S01]  /*19c80*/  STL [R1+0x644], R228 ;  /* 0x000644e401007387 */ /* 0x0001e20000100800 */
[----:B----4-:R-:W-:-:S03]  /*19c90*/  IADD3 R193, P6, R193, R23, RZ ;  /* 0x00000017c1c17210 */ /* 0x010fc60007fde0ff */
        /* <DEDUP_REMOVED lines=13> */
[----:B------:R-:W4:Y:S01]  /*19d70*/  LDL.LU R161, [R1+0x5d0] ;  /* 0x0005d00001a17983 */ /* 0x000f220000300800 */
[----:B------:R-:W-:-:S03]  /*19d80*/  IADD3 R238, P3, R238, R23, RZ ;  /* 0x00000017eeee7210 */ /* 0x000fc60007f7e0ff */
        /* <DEDUP_REMOVED lines=23> */
[----:B--2---:R-:W-:-:S05]  /*19f00*/  IADD3 R248, P6, R248, R23, RZ ;  /* 0x00000017f8f87210 */ /* 0x004fca0007fde0ff */
[----:B------:R0:W-:Y:S04]  /*19f10*/  STL [R1+0x5e8], R248 ;  /* 0x0005e8f801007387 */ /* 0x0001e80000100800 */
[----:B0-----:R-:W2:Y:S04]  /*19f20*/  LDL.LU R248, [R1+0x5cc] ;  /* 0x0005cc0001f87983 */ /* 0x001ea80000300800 */
[----:B------:R-:W2:Y:S01]  /*19f30*/  LDL.LU R153, [R1+0x5a0] ;  /* 0x0005a00001997983 */ /* 0x000ea20000300800 */
[----:B---3--:R-:W-:-:S05]  /*19f40*/  IMAD.X R192, R192, 0x1, R4, P1 ;  /* 0x00000001c0c07824 */ /* 0x008fca00008e0604 */
[----:B------:R0:W-:Y:S04]  /*19f50*/  STL [R1+0x60c], R192 ;  /* 0x00060cc001007387 */ /* 0x0001e80000100800 */
[----:B0-----:R-:W3:Y:S01]  /*19f60*/  LDL.LU R192, [R1+0x5c4] ;  /* 0x0005c40001c07983 */ /* 0x001ee20000300800 */
[----:B----4-:R-:W-:-:S05]  /*19f70*/  IMAD.X R193, R193, 0x1, R4, P2 ;  /* 0x00000001c1c17824 */ /* 0x010fca00010e0604 */
[----:B------:R0:W-:Y:S04]  /*19f80*/  STL [R1+0x604], R193 ;  /* 0x000604c101007387 */ /* 0x0001e80000100800 */
[----:B0-----:R-:W4:Y:S01]  /*19f90*/  LDL.LU R193, [R1+0x598] ;  /* 0x0005980001c17983 */ /* 0x001f220000300800 */
[----:B------:R-:W-:-:S05]  /*19fa0*/  IADD3 R228, P1, R228, R23, RZ ;  /* 0x00000017e4e47210 */ /* 0x000fca0007f3e0ff */
        /* <DEDUP_REMOVED lines=17> */
[----:B------:R-:W-:Y:S04]  /*1a0c0*/  STL [R1+0x5d0], R161 ;  /* 0x0005d0a101007387 */ /* 0x000fe80000100800 */
[----:B------:R-:W-:Y:S01]  /*1a0d0*/  STL [R1+0x5c8], R160 ;  /* 0x0005c8a001007387 */ /* 0x000fe20000100800 */
[----:B------:R-:W-:-:S03]  /*1a0e0*/  IMAD.X R240, R240, 0x1, R4, P6 ;  /* 0x00000001f0f07824 */ /* 0x000fc600030e0604 */
[----:B------:R0:W-:Y:S04]  /*1a0f0*/  STL [R1+0x5c0], R231 ;  /* 0x0005c0e701007387 */ /* 0x0001e80000100800 */
[----:B------:R1:W-:Y:S04]  /*1a100*/  STL [R1+0x5ec], R154 ;  /* 0x0005ec9a01007387 */ /* 0x0003e80000100800 */
[----:B0-----:R-:W4:Y:S04]  /*1a110*/  LDL.LU R231, [R1+0x5a4] ;  /* 0x0005a40001e77983 */ /* 0x001f280000300800 */
[----:B-1----:R-:W4:Y:S04]  /*1a120*/  LDL.LU R154, [R1+0x578] ;  /* 0x00057800019a7983 */ /* 0x002f280000300800 */
[----:B------:R0:W-:Y:S01]  /*1a130*/  STL [R1+0x5e4], R240 ;  /* 0x0005e4f001007387 */ /* 0x0001e20000100800 */
[----:B------:R-:W-:-:S03]  /*1a140*/  IADD3 R247, P6, R247, R23, RZ ;  /* 0x00000017f7f77210 */ /* 0x000fc60007fde0ff */
[----:B0-----:R-:W4:Y:S01]  /*1a150*/  LDL.LU R240, [R1+0x59c] ;  /* 0x00059c0001f07983 */ /* 0x001f220000300800 */
[----:B------:R-:W-:-:S03]  /*1a160*/  IMAD.X R159, R159, 0x1, R4, P1 ;  /* 0x000000019f9f7824 */ /* 0x000fc600008e0604 */
[----:B------:R0:W-:Y:S01]  /*1a170*/  STL [R1+0x5b8], R247 ;  /* 0x0005b8f701007387 */ /* 0x0001e20000100800 */
[----:B------:R-:W-:-:S03]  /*1a180*/  IADD3 R158, P1, R158, R23, RZ ;  /* 0x000000179e9e7210 */ /* 0x000fc60007f3e0ff */
[----:B0-----:R-:W4:Y:S01]  /*1a190*/  LDL.LU R247, [R1+0x570] ;  /* 0x0005700001f77983 */ /* 0x001f220000300800 */
[----:B------:R-:W-:Y:S01]  /*1a1a0*/  IMAD.X R244, R244, 0x1, R4, P2 ;  /* 0x00000001f4f47824 */ /* 0x000fe200010e0604 */
[----:B------:R-:W-:-:S04]  /*1a1b0*/  IADD3 R157, P2, R157, R23, RZ ;  /* 0x000000179d9d7210 */ /* 0x000fc80007f5e0ff */
[----:B------:R0:W-:Y:S04]  /*1a1c0*/  STL [R1+0x5d4], R244 ;  /* 0x0005d4f401007387 */ /* 0x0001e80000100800 */
[----:B------:R-:W-:Y:S04]  /*1a1d0*/  STL [R1+0x5dc], R159 ;  /* 0x0005dc9f01007387 */ /* 0x000fe80000100800 */
[----:B0-----:R-:W4:Y:S04]  /*1a1e0*/  LDL.LU R244, [R1+0x594] ;  /* 0x0005940001f47983 */ /* 0x001f280000300800 */
[----:B------:R-:W-:Y:S01]  /*1a1f0*/  STL [R1+0x5b0], R158 ;  /* 0x0005b09e01007387 */ /* 0x000fe20000100800 */
[----:B--2---:R-:W-:Y:S01]  /*1a200*/  IMAD.X R248, R248, 0x1, R4, P3 ;  /* 0x00000001f8f87824 */ /* 0x004fe200018e0604 */
[----:B------:R-:W-:-:S04]  /*1a210*/  IADD3 R153, P3, R153, R23, RZ ;  /* 0x0000001799997210 */ /* 0x000fc80007f7e0ff */
[----:B------:R0:W-:Y:S04]  /*1a220*/  STL [R1+0x5cc], R248 ;  /* 0x0005ccf801007387 */ /* 0x0001e80000100800 */
[----:B0-----:R-:W2:Y:S04]  /*1a230*/  LDL.LU R248, [R1+0x568] ;  /* 0x0005680001f87983 */ /* 0x001ea80000300800 */
[----:B------:R-:W-:Y:S04]  /*1a240*/  STL [R1+0x5a8], R157 ;  /* 0x0005a89d01007387 */ /* 0x000fe80000100800 */
[----:B------:R0:W-:Y:S01]  /*1a250*/  STL [R1+0x5a0], R153 ;  /* 0x0005a09901007387 */ /* 0x0001e20000100800 */
[----:B---3--:R-:W-:-:S03]  /*1a260*/  IMAD.X R192, R192, 0x1, R4, P4 ;  /* 0x00000001c0c07824 */ /* 0x008fc600020e0604 */
[----:B0-----:R-:W3:Y:S04]  /*1a270*/  LDL.LU R153, [R1+0x58c] ;  /* 0x00058c0001997983 */ /* 0x001ee80000300800 */
[----:B------:R0:W-:Y:S04]  /*1a280*/  STL [R1+0x5c4], R192 ;  /* 0x0005c4c001007387 */ /* 0x0001e80000100800 */
[----:B0-----:R-:W3:Y:S01]  /*1a290*/  LDL.LU R192, [R1+0x560] ;  /* 0x0005600001c07983 */ /* 0x001ee20000300800 */
[----:B----4-:R-:W-:-:S05]  /*1a2a0*/  IADD3 R193, P4, R193, R23, RZ ;  /* 0x00000017c1c17210 */ /* 0x010fca0007f9e0ff */
[----:B------:R0:W-:Y:S04]  /*1a2b0*/  STL [R1+0x598], R193 ;  /* 0x000598c101007387 */ /* 0x0001e80000100800 */
[----:B0-----:R-:W4:Y:S01]  /*1a2c0*/  LDL.LU R193, [R1+0x584] ;  /* 0x0005840001c17983 */ /* 0x001f220000300800 */
[--C-:B------:R-:W-:Y:S01]  /*1a2d0*/  IMAD.X R156, R156, 0x1, R4.reuse, P5 ;  /* 0x000000019c9c7824 */ /* 0x100fe200028e0604 */
        /* <DEDUP_REMOVED lines=18> */
[----:B------:R-:W-:Y:S01]  /*1a400*/  IMAD.X R231, R231, 0x1, R4, P2 ;  /* 0x00000001e7e77824 */ /* 0x000fe200010e0604 */
[----:B------:R-:W-:-:S04]  /*1a410*/  IADD3 R154, P2, R154, R23, RZ ;  /* 0x000000179a9a7210 */ /* 0x000fc80007f5e0ff */
[----:B------:R0:W-:Y:S04]  /*1a420*/  STL [R1+0x5a4], R231 ;  /* 0x0005a4e701007387 */ /* 0x0001e80000100800 */
[----:B0-----:R-:W4:Y:S01]  /*1a430*/  LDL.LU R231, [R1+0x564] ;  /* 0x0005640001e77983 */ /* 0x001f220000300800 */
[----:B------:R-:W-:-:S03]  /*1a440*/  IMAD.X R240, R240, 0x1, R4, P3 ;  /* 0x00000001f0f07824 */ /* 0x000fc600018e0604 */
[----:B------:R-:W4:Y:S04]  /*1a450*/  LDL.LU R159, [R1+0x538] ;  /* 0x00053800019f7983 */ /* 0x000f280000300800 */
[----:B------:R-:W-:Y:S04]  /*1a460*/  STL [R1+0x578], R154 ;  /* 0x0005789a01007387 */ /* 0x000fe80000100800 */
[----:B------:R-:W4:Y:S01]  /*1a470*/  LDL.LU R158, [R1+0x55c] ;  /* 0x00055c00019e7983 */ /* 0x000f220000300800 */
[----:B------:R-:W-:-:S03]  /*1a480*/  IADD3 R247, P3, R247, R23, RZ ;  /* 0x00000017f7f77210 */ /* 0x000fc60007f7e0ff */
[----:B------:R-:W-:Y:S04]  /*1a490*/  STL [R1+0x59c], R240 ;  /* 0x00059cf001007387 */ /* 0x000fe80000100800 */
[----:B------:R0:W-:Y:S04]  /*1a4a0*/  STL [R1+0x570], R247 ;  /* 0x000570f701007387 */ /* 0x0001e80000100800 */
[----:B0-----:R-:W4:Y:S04]  /*1a4b0*/  LDL.LU R247, [R1+0x530] ;  /* 0x0005300001f77983 */ /* 0x001f280000300800 */
[----:B------:R-:W4:Y:S04]  /*1a4c0*/  LDL.LU R157, [R1+0x554] ;  /* 0x00055400019d7983 */ /* 0x000f280000300800 */
[----:B------:R-:W4:Y:S01]  /*1a4d0*/  LDL.LU R240, [R1+0x528] ;  /* 0x0005280001f07983 */ /* 0x000f220000300800 */
[----:B------:R-:W-:-:S05]  /*1a4e0*/  IMAD.X R244, R244, 0x1, R4, P4 ;  /* 0x00000001f4f47824 */ /* 0x000fca00020e0604 */
[----:B------:R0:W-:Y:S04]  /*1a4f0*/  STL [R1+0x594], R244 ;  /* 0x000594f401007387 */ /* 0x0001e80000100800 */
[----:B0-----:R-:W4:Y:S01]  /*1a500*/  LDL.LU R244, [R1+0x54c] ;  /* 0x00054c0001f47983 */ /* 0x001f220000300800 */
[----:B--2---:R-:W-:-:S05]  /*1a510*/  IADD3 R248, P4, R248, R23, RZ ;  /* 0x00000017f8f87210 */ /* 0x004fca0007f9e0ff */
[----:B------:R0:W-:Y:S04]  /*1a520*/  STL [R1+0x568], R248 ;  /* 0x000568f801007387 */ /* 0x0001e80000100800 */
[----:B0-----:R-:W2:Y:S01]  /*1a530*/  LDL.LU R248, [R1+0x520] ;  /* 0x0005200001f87983 */ /* 0x001ea20000300800 */
[----:B---3--:R-:W-:Y:S01]  /*1a540*/  IMAD.X R153, R153, 0x1, R4, P5 ;  /* 0x0000000199997824 */ /* 0x008fe200028e0604 */
[----:B------:R-:W-:-:S05]  /*1a550*/  IADD3 R192, P5, R192, R23, RZ ;  /* 0x00000017c0c07210 */ /* 0x000fca0007fbe0ff */
[----:B------:R0:W-:Y:S04]  /*1a560*/  STL [R1+0x560], R192 ;  /* 0x000560c001007387 */ /* 0x0001e80000100800 */
[----:B0-----:R-:W3:Y:S04]  /*1a570*/  LDL.LU R192, [R1+0x544] ;  /* 0x0005440001c07983 */ /* 0x001ee80000300800 */
[----:B------:R-:W-:Y:S04]  /*1a580*/  STL [R1+0x58c], R153 ;  /* 0x00058c9901007387 */ /* 0x000fe80000100800 */
[----:B------:R-:W3:Y:S01]  /*1a590*/  LDL.LU R156, [R1+0x518] ;  /* 0x00051800019c7983 */ /* 0x000ee20000300800 */
[----:B----4-:R-:W-:-:S05]  /*1a5a0*/  IMAD.X R193, R193, 0x1, R4, P6 ;  /* 0x00000001c1c17824 */ /* 0x010fca00030e0604 */
[----:B------:R0:W-:Y:S04]  /*1a5b0*/  STL [R1+0x584], R193 ;  /* 0x000584c101007387 */ /* 0x0001e80000100800 */
[----:B0-----:R-:W4:Y:S04]  /*1a5c0*/  LDL.LU R193, [R1+0x53c] ;  /* 0x00053c0001c17983 */ /* 0x001f280000300800 */
[----:B------:R-:W4:Y:S04]  /*1a5d0*/  LDL.LU R154, [R1+0x510] ;  /* 0x00051000019a7983 */ /* 0x000f280000300800 */
[----:B------:R-:W4:Y:S01]  /*1a5e0*/  LDL.LU R153, [R1+0x534] ;  /* 0x0005340001997983 */ /* 0x000f220000300800 */
[----:B------:R-:W-:-:S05]  /*1a5f0*/  IADD3 R250, P6, R250, R23, RZ ;  /* 0x00000017fafa7210 */ /* 0x000fca0007fde0ff */
[----:B------:R0:W-:Y:S01]  /*1a600*/  STL [R1+0x558], R250 ;  /* 0x000558fa01007387 */ /* 0x0001e20000100800 */
[----:B------:R-:W-:-:S03]  /*1a610*/  IADD3.X R161, R161, R4, RZ, P1, !PT ;  /* 0x00000004a1a17210 */ /* 0x000fc60000ffe4ff */
        /* <DEDUP_REMOVED lines=17> */
[----:B0-----:R-:W4:Y:S01]  /*1a730*/  LDL.LU R228, [R1+0x4f8] ;  /* 0x0004f80001e47983 */ /* 0x001f220000300800 */
[----:B------:R-:W-:-:S03]  /*1a740*/  IMAD.X R158, R158, 0x1, R4, P5 ;  /* 0x000000019e9e7824 */ /* 0x000fc600028e0604 */
[----:B------:R0:W-:Y:S04]  /*1a750*/  STL [R1+0x564], R231 ;  /* 0x000564e701007387 */ /* 0x0001e80000100800 */
[----:B0-----:R-:W4:Y:S01]  /*1a760*/  LDL.LU R231, [R1+0x51c] ;  /* 0x00051c0001e77983 */ /* 0x001f220000300800 */
[----:B------:R-:W-:Y:S01]  /*1a770*/  IADD3 R247, P5, R247, R23, RZ ;  /* 0x00000017f7f77210 */ /* 0x000fe20007fbe0ff */
[----:B------:R-:W-:-:S04]  /*1a780*/  IMAD.X R157, R157, 0x1, R4, P6 ;  /* 0x000000019d9d7824 */ /* 0x000fc800030e0604 */
[----:B------:R0:W-:Y:S01]  /*1a790*/  STL [R1+0x530], R247 ;  /* 0x000530f701007387 */ /* 0x0001e20000100800 */
[----:B------:R-:W-:-:S03]  /*1a7a0*/  IADD3 R240, P6, R240, R23, RZ ;  /* 0x00000017f0f07210 */ /* 0x000fc60007fde0ff */
[----:B------:R-:W-:Y:S04]  /*1a7b0*/  STL [R1+0x538], R159 ;  /* 0x0005389f01007387 */ /* 0x000fe80000100800 */
[----:B0-----:R-:W4:Y:S04]  /*1a7c0*/  LDL.LU R247, [R1+0x4f0] ;  /* 0x0004f00001f77983 */ /* 0x001f280000300800 */
[----:B------:R-:W-:Y:S04]  /*1a7d0*/  STL [R1+0x55c], R158 ;  /* 0x00055c9e01007387 */ /* 0x000fe80000100800 */
[----:B------:R0:W-:Y:S01]  /*1a7e0*/  STL [R1+0x528], R240 ;  /* 0x000528f001007387 */ /* 0x0001e20000100800 */
[----:B------:R-:W-:-:S03]  /*1a7f0*/  IMAD.X R244, R244, 0x1, R4, P1 ;  /* 0x00000001f4f47824 */ /* 0x000fc600008e0604 */
[----:B0-----:R-:W4:Y:S04]  /*1a800*/  LDL.LU R240, [R1+0x514] ;  /* 0x0005140001f07983 */ /* 0x001f280000300800 */
[----:B------:R-:W-:Y:S04]  /*1a810*/  STL [R1+0x554], R157 ;  /* 0x0005549d01007387 */ /* 0x000fe80000100800 */
[----:B------:R0:W-:Y:S04]  /*1a820*/  STL [R1+0x54c], R244 ;  /* 0x00054cf401007387 */ /* 0x0001e80000100800 */
[----:B0-----:R-:W4:Y:S01]  /*1a830*/  LDL.LU R244, [R1+0x4e8] ;  /* 0x0004e80001f47983 */ /* 0x001f220000300800 */
[----:B--2---:R-:W-:-:S05]  /*1a840*/  IADD3 R248, P1, R248, R23, RZ ;  /* 0x00000017f8f87210 */ /* 0x004fca0007f3e0ff */
[----:B------:R0:W-:Y:S04]  /*1a850*/  STL [R1+0x520], R248 ;  /* 0x000520f801007387 */ /* 0x0001e80000100800 */
[----:B0-----:R-:W2:Y:S01]  /*1a860*/  LDL.LU R248, [R1+0x50c] ;  /* 0x00050c0001f87983 */ /* 0x001ea20000300800 */
[----:B---3--:R-:W-:-:S05]  /*1a870*/  IMAD.X R192, R192, 0x1, R4, P2 ;  /* 0x00000001c0c07824 */ /* 0x008fca00010e0604 */
[----:B------:R0:W-:Y:S04]  /*1a880*/  STL [R1+0x544], R192 ;  /* 0x000544c001007387 */ /* 0x0001e80000100800 */
[----:B0-----:R-:W3:Y:S01]  /*1a890*/  LDL.LU R192, [R1+0x4e0] ;  /* 0x0004e00001c07983 */ /* 0x001ee20000300800 */
[----:B----4-:R-:W-:-:S05]  /*1a8a0*/  IMAD.X R193, R193, 0x1, R4, P3 ;  /* 0x00000001c1c17824 */ /* 0x010fca00018e0604 */
[----:B------:R0:W-:Y:S04]  /*1a8b0*/  STL [R1+0x53c], R193 ;  /* 0x00053cc101007387 */ /* 0x0001e80000100800 */
[----:B0-----:R-:W4:Y:S01]  /*1a8c0*/  LDL.LU R193, [R1+0x504] ;  /* 0x0005040001c17983 */ /* 0x001f220000300800 */
[-C--:B------:R-:W-:Y:S01]  /*1a8d0*/  IADD3 R156, P2, R156, R23.reuse, RZ ;  /* 0x000000179c9c7210 */ /* 0x080fe20007f5e0ff */
[----:B------:R-:W-:Y:S01]  /*1a8e0*/  IMAD.X R153, R153, 0x1, R4, P4 ;  /* 0x0000000199997824 */ /* 0x000fe200020e0604 */
[----:B------:R-:W-:-:S03]  /*1a8f0*/  IADD3 R154, P3, R154, R23, RZ ;  /* 0x000000179a9a7210 */ /* 0x000fc60007f7e0ff */
        /* <DEDUP_REMOVED lines=8> */
[----:B------:R-:W4:Y:S04]  /*1a980*/  LDL.LU R154, [R1+0x4f4] ;  /* 0x0004f400019a7983 */ /* 0x000f280000300800 */
[----:B-1----:R-:W4:Y:S01]  /*1a990*/  LDL.LU R153, [R1+0x4c8] ;  /* 0x0004c80001997983 */ /* 0x002f220000300800 */
[----:B------:R-:W-:-:S05]  /*1a9a0*/  IMAD.X R234, R234, 0x1, R4, P5 ;  /* 0x00000001eaea7824 */ /* 0x000fca00028e0604 */
        /* <DEDUP_REMOVED lines=11> */
[----:B------:R0:W-:Y:S04]  /*1aa60*/  STL [R1+0x4f8], R228 ;  /* 0x0004f8e401007387 */ /* 0x0001e80000100800 */
[----:B0-----:R-:W4:Y:S04]  /*1aa70*/  LDL.LU R228, [R1+0x4dc] ;  /* 0x0004dc0001e47983 */ /* 0x001f280000300800 */
[----:B------:R-:W-:Y:S04]  /*1aa80*/  STL [R1+0x51c], R231 ;  /* 0x00051ce701007387 */ /* 0x000fe80000100800 */
        /* <DEDUP_REMOVED lines=9> */
[----:B--2---:R-:W-:-:S05]  /*1ab20*/  IMAD.X R248, R248, 0x1, R4, P3 ;  /* 0x00000001f8f87824 */ /* 0x004fca00018e0604 */
[----:B------:R0:W-:Y:S04]  /*1ab30*/  STL [R1+0x50c], R248 ;  /* 0x00050cf801007387 */ /* 0x0001e80000100800 */
[----:B0-----:R-:W2:Y:S04]  /*1ab40*/  LDL.LU R248, [R1+0x4a0] ;  /* 0x0004a00001f87983 */ /* 0x001ea80000300800 */
[----:B------:R-:W-:Y:S04]  /*1ab50*/  STL [R1+0x4e8], R244 ;  /* 0x0004e8f401007387 */ /* 0x000fe80000100800 */
[----:B------:R-:W2:Y:S01]  /*1ab60*/  LDL.LU R156, [R1+0x4c4] ;  /* 0x0004c400019c7983 */ /* 0x000ea20000300800 */
[----:B---3--:R-:W-:-:S05]  /*1ab70*/  IADD3 R192, P3, R192, R23, RZ ;  /* 0x00000017c0c07210 */ /* 0x008fca0007f7e0ff */
[----:B------:R0:W-:Y:S04]  /*1ab80*/  STL [R1+0x4e0], R192 ;  /* 0x0004e0c001007387 */ /* 0x0001e80000100800 */
[----:B0-----:R-:W3:Y:S04]  /*1ab90*/  LDL.LU R192, [R1+0x498] ;  /* 0x0004980001c07983 */ /* 0x001ee80000300800 */
[----:B------:R-:W3:Y:S04]  /*1aba0*/  LDL.LU R155, [R1+0x4bc] ;  /* 0x0004bc00019b7983 */ /* 0x000ee80000300800 */
[----:B------:R-:W3:Y:S01]  /*1abb0*/  LDL.LU R244, [R1+0x490] ;  /* 0x0004900001f47983 */ /* 0x000ee20000300800 */
[----:B----4-:R-:W-:-:S05]  /*1abc0*/  IMAD.X R193, R193, 0x1, R4, P4 ;  /* 0x00000001c1c17824 */ /* 0x010fca00020e0604 */
[----:B------:R0:W-:Y:S04]  /*1abd0*/  STL [R1+0x504], R193 ;  /* 0x000504c101007387 */ /* 0x0001e80000100800 */
[----:B0-----:R-:W4:Y:S01]  /*1abe0*/  LDL.LU R193, [R1+0x4b4] ;  /* 0x0004b40001c17983 */ /* 0x001f220000300800 */
[-C--:B------:R-:W-:Y:S01]  /*1abf0*/  IADD3 R161, P4, R161, R23.reuse, RZ ;  /* 0x00000017a1a17210 */ /* 0x080fe20007f9e0ff */
        /* <DEDUP_REMOVED lines=8> */
[----:B------:R-:W-:-:S05]  /*1ac80*/  IMAD.X R234, R234, 0x1, R4, P1 ;  /* 0x00000001eaea7824 */ /* 0x000fca00008e0604 */
        /* <DEDUP_REMOVED lines=15> */
[----:B0-----:R-:W4:Y:S04]  /*1ad80*/  LDL.LU R228, [R1+0x49c] ;  /* 0x00049c0001e47983 */ /* 0x001f280000300800 */
[----:B------:R-:W-:Y:S01]  /*1ad90*/  STL [R1+0x4b8], R158 ;  /* 0x0004b89e01007387 */ /* 0x000fe20000100800 */
[----:B------:R-:W-:Y:S01]  /*1ada0*/  IMAD.X R247, R247, 0x1, R4, P4 ;  /* 0x00000001f7f77824 */ /* 0x000fe200020e0604 */
[----:B------:R-:W-:-:S04]  /*1adb0*/  IADD3 R231, P4, R231, R23, RZ ;  /* 0x00000017e7e77210 */ /* 0x000fc80007f9e0ff */
        /* <DEDUP_REMOVED lines=8> */
[----:B--2---:R-:W-:Y:S01]  /*1ae40*/  IADD3 R248, P5, R248, R23, RZ ;  /* 0x00000017f8f87210 */ /* 0x004fe20007fbe0ff */
[----:B------:R-:W-:-:S04]  /*1ae50*/  IMAD.X R156, R156, 0x1, R4, P6 ;  /* 0x000000019c9c7824 */ /* 0x000fc800030e0604 */
[----:B------:R0:W-:Y:S04]  /*1ae60*/  STL [R1+0x4a0], R248 ;  /* 0x0004a0f801007387 */ /* 0x0001e80000100800 */
[----:B0-----:R-:W2:Y:S01]  /*1ae70*/  LDL.LU R248, [R1+0x48c] ;  /* 0x00048c0001f87983 */ /* 0x001ea20000300800 */
[----:B---3--:R-:W-:Y:S01]  /*1ae80*/  IADD3 R192, P6, R192, R23, RZ ;  /* 0x00000017c0c07210 */ /* 0x008fe20007fde0ff */
[----:B------:R-:W-:-:S04]  /*1ae90*/  IMAD.X R155, R155, 0x1, R4, P1 ;  /* 0x000000019b9b7824 */ /* 0x000fc800008e0604 */
[----:B------:R0:W-:Y:S01]  /*1aea0*/  STL [R1+0x498], R192 ;  /* 0x000498c001007387 */ /* 0x0001e20000100800 */
[----:B------:R-:W-:-:S03]  /*1aeb0*/  IADD3 R244, P1, R244, R23, RZ ;  /* 0x00000017f4f47210 */ /* 0x000fc60007f3e0ff */
[----:B0-----:R-:W3:Y:S04]  /*1aec0*/  LDL.LU R192, [R1+0x460] ;  /* 0x0004600001c07983 */ /* 0x001ee80000300800 */
[----:B------:R-:W-:Y:S04]  /*1aed0*/  STL [R1+0x4c4], R156 ;  /* 0x0004c49c01007387 */ /* 0x000fe80000100800 */
[----:B------:R-:W3:Y:S04]  /*1aee0*/  LDL.LU R161, [R1+0x484] ;  /* 0x0004840001a17983 */ /* 0x000ee80000300800 */
[----:B------:R-:W-:Y:S01]  /*1aef0*/  STL [R1+0x4bc], R155 ;  /* 0x0004bc9b01007387 */ /* 0x000fe20000100800 */
[----:B----4-:R-:W-:-:S05]  /*1af00*/  IMAD.X R193, R193, 0x1, R4, P2 ;  /* 0x00000001c1c17824 */ /* 0x010fca00010e0604 */
[----:B------:R0:W-:Y:S04]  /*1af10*/  STL [R1+0x4b4], R193 ;  /* 0x0004b4c101007387 */ /* 0x0001e80000100800 */
[----:B------:R1:W-:Y:S04]  /*1af20*/  STL [R1+0x490], R244 ;  /* 0x000490f401007387 */ /* 0x0003e80000100800 */
[----:B0-----:R-:W4:Y:S04]  /*1af30*/  LDL.LU R193, [R1+0x458] ;  /* 0x0004580001c17983 */ /* 0x001f280000300800 */
[----:B------:R-:W4:Y:S04]  /*1af40*/  LDL.LU R160, [R1+0x47c] ;  /* 0x00047c0001a07983 */ /* 0x000f280000300800 */
[----:B------:R-:W4:Y:S04]  /*1af50*/  LDL.LU R155, [R1+0x450] ;  /* 0x00045000019b7983 */ /* 0x000f280000300800 */
[----:B-1----:R-:W4:Y:S01]  /*1af60*/  LDL.LU R244, [R1+0x474] ;  /* 0x0004740001f47983 */ /* 0x002f220000300800 */
[----:B------:R-:W-:-:S05]  /*1af70*/  IADD3 R250, P2, R250, R23, RZ ;  /* 0x00000017fafa7210 */ /* 0x000fca0007f5e0ff */
        /* <DEDUP_REMOVED lines=15> */
[----:B------:R-:W-:-:S03]  /*1b070*/  IMAD.X R228, R228, 0x1, R4, P5 ;  /* 0x00000001e4e47824 */ /* 0x000fc600028e0604 */
[----:B------:R-:W4:Y:S04]  /*1b080*/  LDL.LU R154, [R1+0x430] ;  /* 0x00043000019a7983 */ /* 0x000f280000300800 */
[----:B------:R-:W-:Y:S04]  /*1b090*/  STL [R1+0x49c], R228 ;  /* 0x00049ce401007387 */ /* 0x000fe80000100800 */
[----:B------:R-:W4:Y:S01]  /*1b0a0*/  LDL.LU R153, [R1+0x454] ;  /* 0x0004540001997983 */ /* 0x000f220000300800 */
[----:B------:R-:W-:-:S05]  /*1b0b0*/  IADD3 R247, P5, R247, R23, RZ ;  /* 0x00000017f7f77210 */ /* 0x000fca0007fbe0ff */
[----:B------:R0:W-:Y:S04]  /*1b0c0*/  STL [R1+0x470], R247 ;  /* 0x000470f701007387 */ /* 0x0001e80000100800 */
[----:B0-----:R-:W4:Y:S01]  /*1b0d0*/  LDL.LU R247, [R1+0x428] ;  /* 0x0004280001f77983 */ /* 0x001f220000300800 */
[----:B------:R-:W-:-:S03]  /*1b0e0*/  IMAD.X R231, R231, 0x1, R4, P6 ;  /* 0x00000001e7e77824 */ /* 0x000fc600030e0604 */
[----:B------:R-:W4:Y:S04]  /*1b0f0*/  LDL.LU R228, [R1+0x44c] ;  /* 0x00044c0001e47983 */ /* 0x000f280000300800 */
[----:B------:R-:W-:Y:S04]  /*1b100*/  STL [R1+0x494], R231 ;  /* 0x000494e701007387 */ /* 0x000fe80000100800 */
[----:B------:R-:W4:Y:S01]  /*1b110*/  LDL.LU R156, [R1+0x420] ;  /* 0x00042000019c7983 */ /* 0x000f220000300800 */
[----:B------:R-:W-:-:S05]  /*1b120*/  IADD3 R240, P6, R240, R23, RZ ;  /* 0x00000017f0f07210 */ /* 0x000fca0007fde0ff */
[----:B------:R-:W-:Y:S01]  /*1b130*/  STL [R1+0x468], R240 ;  /* 0x000468f001007387 */ /* 0x000fe20000100800 */
[----:B--2---:R-:W-:-:S05]  /*1b140*/  IMAD.X R248, R248, 0x1, R4, P1 ;  /* 0x00000001f8f87824 */ /* 0x004fca00008e0604 */
[----:B------:R0:W-:Y:S04]  /*1b150*/  STL [R1+0x48c], R248 ;  /* 0x00048cf801007387 */ /* 0x0001e80000100800 */
[----:B0-----:R-:W2:Y:S04]  /*1b160*/  LDL.LU R248, [R1+0x444] ;  /* 0x0004440001f87983 */ /* 0x001ea80000300800 */
[----:B------:R-:W2:Y:S04]  /*1b170*/  LDL.LU R231, [R1+0x418] ;  /* 0x0004180001e77983 */ /* 0x000ea80000300800 */
[----:B------:R-:W2:Y:S01]  /*1b180*/  LDL.LU R240, [R1+0x43c] ;  /* 0x00043c0001f07983 */ /* 0x000ea20000300800 */
        /* <DEDUP_REMOVED lines=8> */
[-C--:B------:R-:W-:Y:S01]  /*1b210*/  IADD3 R155, P3, R155, R23.reuse, RZ ;  /* 0x000000179b9b7210 */ /* 0x080fe20007f7e0ff */
[----:B------:R-:W-:Y:S01]  /*1b220*/  IMAD.X R244, R244, 0x1, R4, P4 ;  /* 0x00000001f4f47824 */ /* 0x000fe200020e0604 */
[----:B------:R-:W-:Y:S04]  /*1b230*/  STL [R1+0x484], R161 ;  /* 0x000484a101007387 */ /* 0x000fe80000100800 */
[----:B------:R-:W-:Y:S04]  /*1b240*/  STL [R1+0x47c], R160 ;  /* 0x00047ca001007387 */ /* 0x000fe80000100800 */
[----:B------:R0:W-:Y:S01]  /*1b250*/  STL [R1+0x474], R244 ;  /* 0x000474f401007387 */ /* 0x0001e20000100800 */
[----:B------:R-:W-:-:S03]  /*1b260*/  IADD3 R250, P4, R250, R23, RZ ;  /* 0x00000017fafa7210 */ /* 0x000fc60007f9e0ff */
[----:B------:R1:W-:Y:S04]  /*1b270*/  STL [R1+0x450], R155 ;  /* 0x0004509b01007387 */ /* 0x0003e80000100800 */
[----:B0-----:R-:W4:Y:S04]  /*1b280*/  LDL.LU R244, [R1+0x42c] ;  /* 0x00042c0001f47983 */ /* 0x001f280000300800 */
[----:B-1----:R-:W4:Y:S04]  /*1b290*/  LDL.LU R155, [R1+0x400] ;  /* 0x00040000019b7983 */ /* 0x002f280000300800 */
[----:B------:R0:W-:Y:S04]  /*1b2a0*/  STL [R1+0x448], R250 ;  /* 0x000448fa01007387 */ /* 0x0001e80000100800 */
[----:B0-----:R-:W4:Y:S01]  /*1b2b0*/  LDL.LU R250, [R1+0x424] ;  /* 0x0004240001fa7983 */ /* 0x001f220000300800 */
[----:B------:R-:W-:Y:S01]  /*1b2c0*/  IMAD.X R234, R234, 0x1, R4, P5 ;  /* 0x00000001eaea7824 */ /* 0x000fe200028e0604 */
[----:B------:R-:W-:-:S04]  /*1b2d0*/  IADD3 R159, P5, R159, R23, RZ ;  /* 0x000000179f9f7210 */ /* 0x000fc80007fbe0ff */
[----:B------:R0:W-:Y:S01]  /*1b2e0*/  STL [R1+0x46c], R234 ;  /* 0x00046cea01007387 */ /* 0x0001e20000100800 */
[----:B------:R-:W-:-:S03]  /*1b2f0*/  IMAD.X R158, R158, 0x1, R4, P6 ;  /* 0x000000019e9e7824 */ /* 0x000fc600030e0604 */
[----:B0-----:R-:W4:Y:S01]  /*1b300*/  LDL.LU R234, [R1+0x3f8] ;  /* 0x0003f80001ea7983 */ /* 0x001f220000300800 */
[----:B------:R-:W-:Y:S01]  /*1b310*/  IADD3 R238, P6, R238, R23, RZ ;  /* 0x00000017eeee7210 */ /* 0x000fe20007fde0ff */
[----:B------:R-:W-:-:S04]  /*1b320*/  IMAD.X R157, R157, 0x1, R4, P1 ;  /* 0x000000019d9d7824 */ /* 0x000fc800008e0604 */
[----:B------:R0:W-:Y:S01]  /*1b330*/  STL [R1+0x438], R238 ;  /* 0x000438ee01007387 */ /* 0x0001e20000100800 */
[----:B------:R-:W-:-:S03]  /*1b340*/  IADD3 R154, P1, R154, R23, RZ ;  /* 0x000000179a9a7210 */ /* 0x000fc60007f3e0ff */
[----:B------:R-:W-:Y:S04]  /*1b350*/  STL [R1+0x440], R159 ;  /* 0x0004409f01007387 */ /* 0x000fe80000100800 */
[----:B0-----:R-:W4:Y:S01]  /*1b360*/  LDL.LU R238, [R1+0x3f0] ;  /* 0x0003f00001ee7983 */ /* 0x001f220000300800 */
[----:B------:R-:W-:-:S03]  /*1b370*/  IMAD.X R153, R153, 0x1, R4, P2 ;  /* 0x0000000199997824 */ /* 0x000fc600010e0604 */
[----:B------:R-:W-:Y:S04]  /*1b380*/  STL [R1+0x464], R158 ;  /* 0x0004649e01007387 */ /* 0x000fe80000100800 */
[----:B------:R0:W-:Y:S04]  /*1b390*/  STL [R1+0x430], R154 ;  /* 0x0004309a01007387 */ /* 0x0001e80000100800 */
[----:B0-----:R-:W4:Y:S04]  /*1b3a0*/  LDL.LU R154, [R1+0x414] ;  /* 0x00041400019a7983 */ /* 0x001f280000300800 */
[----:B------:R-:W-:Y:S04]  /*1b3b0*/  STL [R1+0x45c], R157 ;  /* 0x00045c9d01007387 */ /* 0x000fe80000100800 */
[----:B------:R0:W-:Y:S01]  /*1b3c0*/  STL [R1+0x454], R153 ;  /* 0x0004549901007387 */ /* 0x0001e20000100800 */
[----:B------:R-:W-:-:S03]  /*1b3d0*/  IADD3 R247, P2, R247, R23, RZ ;  /* 0x00000017f7f77210 */ /* 0x000fc60007f5e0ff */
[----:B0-----:R-:W4:Y:S01]  /*1b3e0*/  LDL.LU R153, [R1+0x40c] ;  /* 0x00040c0001997983 */ /* 0x001f220000300800 */
[----:B------:R-:W-:-:S03]  /*1b3f0*/  IMAD.X R228, R228, 0x1, R4, P3 ;  /* 0x00000001e4e47824 */ /* 0x000fc600018e0604 */
[----:B------:R0:W-:Y:S01]  /*1b400*/  STL [R1+0x428], R247 ;  /* 0x000428f701007387 */ /* 0x0001e20000100800 */
[----:B------:R-:W-:-:S03]  /*1b410*/  IADD3 R156, P3, R156, R23, RZ ;  /* 0x000000179c9c7210 */ /* 0x000fc60007f7e0ff */
[----:B0-----:R-:W4:Y:S04]  /*1b420*/  LDL.LU R247, [R1+0x3e0] ;  /* 0x0003e00001f77983 */ /* 0x001f280000300800 */
[----:B------:R0:W-:Y:S04]  /*1b430*/  STL [R1+0x44c], R228 ;  /* 0x00044ce401007387 */ /* 0x0001e80000100800 */
[----:B0-----:R-:W4:Y:S01]  /*1b440*/  LDL.LU R228, [R1+0x404] ;  /* 0x0004040001e47983 */ /* 0x001f220000300800 */
[----:B--2---:R-:W-:Y:S01]  /*1b450*/  IMAD.X R248, R248, 0x1, R4, P4 ;  /* 0x00000001f8f87824 */ /* 0x004fe200020e0604 */
[----:B------:R-:W-:-:S04]  /*1b460*/  IADD3 R231, P4, R231, R23, RZ ;  /* 0x00000017e7e77210 */ /* 0x000fc80007f9e0ff */
[----:B------:R0:W-:Y:S01]  /*1b470*/  STL [R1+0x444], R248 ;  /* 0x000444f801007387 */ /* 0x0001e20000100800 */
[----:B------:R-:W-:-:S03]  /*1b480*/  IMAD.X R240, R240, 0x1, R4, P5 ;  /* 0x00000001f0f07824 */ /* 0x000fc600028e0604 */
[----:B0-----:R-:W2:Y:S04]  /*1b490*/  LDL.LU R248, [R1+0x3d8] ;  /* 0x0003d80001f87983 */ /* 0x001ea80000300800 */
[----:B------:R0:W-:Y:S01]  /*1b4a0*/  STL [R1+0x420], R156 ;  /* 0x0004209c01007387 */ /* 0x0001e20000100800 */
[----:B---3--:R-:W-:-:S03]  /*1b4b0*/  IADD3 R192, P5, R192, R23, RZ ;  /* 0x00000017c0c07210 */ /* 0x008fc60007fbe0ff */
[----:B0-----:R-:W3:Y:S04]  /*1b4c0*/  LDL.LU R156, [R1+0x3d0] ;  /* 0x0003d000019c7983 */ /* 0x001ee80000300800 */
[----:B------:R-:W-:Y:S04]  /*1b4d0*/  STL [R1+0x418], R231 ;  /* 0x000418e701007387 */ /* 0x000fe80000100800 */
[----:B------:R0:W-:Y:S04]  /*1b4e0*/  STL [R1+0x410], R192 ;  /* 0x000410c001007387 */ /* 0x0001e80000100800 */
[----:B------:R-:W-:Y:S04]  /*1b4f0*/  STL [R1+0x43c], R240 ;  /* 0x00043cf001007387 */ /* 0x000fe80000100800 */
[----:B0-----:R-:W3:Y:S01]  /*1b500*/  LDL.LU R192, [R1+0x3f4] ;  /* 0x0003f40001c07983 */ /* 0x001ee20000300800 */
[----:B----4-:R-:W-:Y:S01]  /*1b510*/  IMAD.X R193, R193, 0x1, R4, P6 ;  /* 0x00000001c1c17824 */ /* 0x010fe200030e0604 */
[----:B------:R-:W-:-:S04]  /*1b520*/  IADD3 R5, P6, R5, R23, RZ ;  /* 0x0000001705057210 */ /* 0x000fc80007fde0ff */
[----:B------:R0:W-:Y:S04]  /*1b530*/  STL [R1+0x434], R193 ;  /* 0x000434c101007387 */ /* 0x0001e80000100800 */
[----:B0-----:R-:W4:Y:S04]  /*1b540*/  LDL.LU R193, [R1+0x3c8] ;  /* 0x0003c80001c17983 */ /* 0x001f280000300800 */
[----:B------:R0:W-:Y:S04]  /*1b550*/  STL [R1+0x408], R5 ;  /* 0x0004080501007387 */ /* 0x0001e80000100800 */
[----:B0-----:R-:W2:Y:S01]  /*1b560*/  LDL.LU R5, [R1+0xcc8] ;  /* 0x000cc80001057983 */ /* 0x001ea20000300800 */
[----:B------:R-:W-:Y:S01]  /*1b570*/  IMAD.X R244, R244, 0x1, R4, P1 ;  /* 0x00000001f4f47824 */ /* 0x000fe200008e0604 */
[----:B------:R-:W-:-:S02]  /*1b580*/  IADD3 R155, P1, R155, R23, RZ ;  /* 0x000000179b9b7210 */ /* 0x000fc40007f3e0ff */
[----:B------:R-:W4:Y:S04]  /*1b590*/  LDL.LU R231, [R1+0x3ec] ;  /* 0x0003ec0001e77983 */ /* 0x000f280000300800 */
[----:B------:R-:W4:Y:S01]  /*1b5a0*/  LDL.LU R240, [R1+0x3c0] ;  /* 0x0003c00001f07983 */ /* 0x000f220000300800 */
[----:B------:R-:W-:-:S03]  /*1b5b0*/  IMAD.X R250, R250, 0x1, R4, P2 ;  /* 0x00000001fafa7824 */ /* 0x000fc600010e0604 */
[----:B------:R0:W-:Y:S04]  /*1b5c0*/  STL [R1+0x42c], R244 ;  /* 0x00042cf401007387 */ /* 0x0001e80000100800 */
[----:B0-----:R-:W4:Y:S04]  /*1b5d0*/  LDL.LU R244, [R1+0x3e4] ;  /* 0x0003e40001f47983 */ /* 0x001f280000300800 */
[----:B------:R0:W-:Y:S04]  /*1b5e0*/  STL [R1+0x424], R250 ;  /* 0x000424fa01007387 */ /* 0x0001e80000100800 */
[----:B------:R-:W-:Y:S04]  /*1b5f0*/  STL [R1+0x400], R155 ;  /* 0x0004009b01007387 */ /* 0x000fe80000100800 */
[----:B0-----:R-:W4:Y:S01]  /*1b600*/  LDL.LU R250, [R1+0x3dc] ;  /* 0x0003dc0001fa7983 */ /* 0x001f220000300800 */
[----:B------:R-:W-:Y:S01]  /*1b610*/  IADD3 R234, P2, R234, R23, RZ ;  /* 0x00000017eaea7210 */ /* 0x000fe20007f5e0ff */
[----:B------:R-:W-:-:S02]  /*1b620*/  IMAD.X R154, R154, 0x1, R4, P4 ;  /* 0x000000019a9a7824 */ /* 0x000fc400020e0604 */
[----:B--2---:R-:W-:-:S05]  /*1b630*/  IMAD.X R5, R5, 0x1, R4, P3 ;  /* 0x0000000105057824 */ /* 0x004fca00018e0604 */
[----:B------:R0:W-:Y:S02]  /*1b640*/  STL [R1+0x41c], R5 ;  /* 0x00041c0501007387 */ /* 0x0001e40000100800 */
[----:B0-----:R-:W0:Y:S02]  /*1b650*/  LDC R5, c[0x0][0x23c] ;  /* 0x00008f00ff057b82 */ /* 0x001e240000000800 */
[----:B------:R1:W-:Y:S04]  /*1b660*/  STL [R1+0x3f8], R234 ;  /* 0x0003f8ea01007387 */ /* 0x0003e80000100800 */
[----:B-1----:R-:W2:Y:S04]  /*1b670*/  LDL.LU R234, [R1+0x3b0] ;  /* 0x0003b00001ea7983 */ /* 0x002ea80000300800 */
[----:B------:R-:W2:Y:S01]  /*1b680*/  LDL.LU R155, [R1+0x3d4] ;  /* 0x0003d400019b7983 */ /* 0x000ea20000300800 */
[----:B0-----:R-:W-:-:S04]  /*1b690*/  IMAD.SHL.U32 R5, R5, 0x80, RZ ;  /* 0x0000008005057824 */ /* 0x001fc800078e00ff */
[----:B------:R-:W-:-:S05]  /*1b6a0*/  IMAD.SHL.U32 R5, R5, 0x2, RZ ;  /* 0x0000000205057824 */ /* 0x000fca00078e00ff */
[-C--:B------:R-:W-:Y:S02]  /*1b6b0*/  IADD3 R238, P3, R238, R5.reuse, RZ ;  /* 0x00000005eeee7210 */ /* 0x080fe40007f7e0ff */
[----:B------:R-:W-:-:S03]  /*1b6c0*/  IADD3 R6, P4, R6, R5, RZ ;  /* 0x0000000506067210 */ /* 0x000fc60007f9e0ff */
[----:B------:R0:W-:Y:S04]  /*1b6d0*/  STL [R1+0x3f0], R238 ;  /* 0x0003f0ee01007387 */ /* 0x0001e80000100800 */
[----:B0-----:R-:W2:Y:S04]  /*1b6e0*/  LDL.LU R238, [R1+0x3a8] ;  /* 0x0003a80001ee7983 */ /* 0x001ea80000300800 */
[----:B------:R0:W-:Y:S04]  /*1b6f0*/  STL [R1+0x414], R154 ;  /* 0x0004149a01007387 */ /* 0x0001e80000100800 */
[----:B0-----:R-:W2:Y:S04]  /*1b700*/  LDL.LU R154, [R1+0x3cc] ;  /* 0x0003cc00019a7983 */ /* 0x001ea80000300800 */
[----:B------:R0:W-:Y:S04]  /*1b710*/  STL [R1+0x3e8], R6 ;  /* 0x0003e80601007387 */ /* 0x0001e80000100800 */
[----:B0-----:R-:W3:Y:S01]  /*1b720*/  LDL.LU R6, [R1+0xcc4] ;  /* 0x000cc40001067983 */ /* 0x001ee20000300800 */
[--C-:B------:R-:W-:Y:S01]  /*1b730*/  IMAD.X R153, R153, 0x1, R4.reuse, P5 ;  /* 0x0000000199997824 */ /* 0x100fe200028e0604 */
[----:B------:R-:W-:Y:S01]  /*1b740*/  IADD3 R247, P5, R247, R5, RZ ;  /* 0x00000005f7f77210 */ /* 0x000fe20007fbe0ff */
[----:B------:R-:W-:-:S04]  /*1b750*/  IMAD.X R228, R228, 0x1, R4, P6 ;  /* 0x00000001e4e47824 */ /* 0x000fc800030e0604 */
[----:B------:R0:W-:Y:S04]  /*1b760*/  STL [R1+0x3e0], R247 ;  /* 0x0003e0f701007387 */ /* 0x0001e80000100800 */
[----:B0-----:R-:W2:Y:S04]  /*1b770*/  LDL.LU R247, [R1+0x3a0] ;  /* 0x0003a00001f77983 */ /* 0x001ea80000300800 */
[----:B------:R0:W-:Y:S04]  /*1b780*/  STL [R1+0x40c], R153 ;  /* 0x00040c9901007387 */ /* 0x0001e80000100800 */
[----:B0-----:R-:W2:Y:S04]  /*1b790*/  LDL.LU R153, [R1+0x3c4] ;  /* 0x0003c40001997983 */ /* 0x001ea80000300800 */
[----:B------:R0:W-:Y:S04]  /*1b7a0*/  STL [R1+0x404], R228 ;  /* 0x000404e401007387 */ /* 0x0001e80000100800 */
[----:B0-----:R-:W2:Y:S01]  /*1b7b0*/  LDL.LU R228, [R1+0x398] ;  /* 0x0003980001e47983 */ /* 0x001ea20000300800 */
[----:B---3--:R-:W-:-:S05]  /*1b7c0*/  IMAD.X R6, R6, 0x1, R4, P1 ;  /* 0x0000000106067824 */ /* 0x008fca00008e0604 */
[----:B------:R0:W-:Y:S04]  /*1b7d0*/  STL [R1+0x3fc], R6 ;  /* 0x0003fc0601007387 */ /* 0x0001e80000100800 */
[----:B0-----:R-:W3:Y:S01]  /*1b7e0*/  LDL.LU R6, [R1+0xcc0] ;  /* 0x000cc00001067983 */ /* 0x001ee20000300800 */
[-C--:B------:R-:W-:Y:S01]  /*1b7f0*/  IADD3 R248, P6, R248, R5.reuse, RZ ;  /* 0x00000005f8f87210 */ /* 0x080fe20007fde0ff */
[----:B------:R-:W-:Y:S01]  /*1b800*/  IMAD.X R192, R192, 0x1, R4, P2 ;  /* 0x00000001c0c07824 */ /* 0x000fe200010e0604 */
[----:B------:R-:W-:-:S03]  /*1b810*/  IADD3 R156, P1, R156, R5, RZ ;  /* 0x000000059c9c7210 */ /* 0x000fc60007f3e0ff */
[----:B------:R0:W-:Y:S01]  /*1b820*/  STL [R1+0x3d8], R248 ;  /* 0x0003d8f801007387 */ /* 0x0001e20000100800 */
[----:B----4-:R-:W-:-:S03]  /*1b830*/  IADD3 R193, P2, R193, R5, RZ ;  /* 0x00000005c1c17210 */ /* 0x010fc60007f5e0ff */
[----:B------:R-:W4:Y:S04]  /*1b840*/  LDL.LU R157, [R1+0x3bc] ;  /* 0x0003bc00019d7983 */ /* 0x000f280000300800 */
[----:B0-----:R-:W4:Y:S04]  /*1b850*/  LDL.LU R248, [R1+0x390] ;  /* 0x0003900001f87983 */ /* 0x001f280000300800 */
[----:B------:R0:W-:Y:S04]  /*1b860*/  STL [R1+0x3f4], R192 ;  /* 0x0003f4c001007387 */ /* 0x0001e80000100800 */
[----:B0-----:R-:W4:Y:S04]  /*1b870*/  LDL.LU R192, [R1+0x388] ;  /* 0x0003880001c07983 */ /* 0x001f280000300800 */
[----:B------:R-:W-:Y:S04]  /*1b880*/  STL [R1+0x3d0], R156 ;  /* 0x0003d09c01007387 */ /* 0x000fe80000100800 */
[----:B------:R0:W-:Y:S04]  /*1b890*/  STL [R1+0x3c8], R193 ;  /* 0x0003c8c101007387 */ /* 0x0001e80000100800 */
[----:B0-----:R-:W4:Y:S01]  /*1b8a0*/  LDL.LU R193, [R1+0x3ac] ;  /* 0x0003ac0001c17983 */ /* 0x001f220000300800 */
[--C-:B---3--:R-:W-:Y:S01]  /*1b8b0*/  IMAD.X R231, R231, 0x1, R6.reuse, P3 ;  /* 0x00000001e7e77824 */ /* 0x108fe200018e0606 */
[-C--:B------:R-:W-:Y:S01]  /*1b8c0*/  IADD3 R240, P3, R240, R5.reuse, RZ ;  /* 0x00000005f0f07210 */ /* 0x080fe20007f7e0ff */
[----:B------:R-:W-:Y:S01]  /*1b8d0*/  IMAD.X R244, R244, 0x1, R6, P4 ;  /* 0x00000001f4f47824 */ /* 0x000fe200020e0606 */
[----:B------:R-:W-:-:S02]  /*1b8e0*/  IADD3 R19, P4, R19, R5, RZ ;  /* 0x0000000513137210 */ /* 0x000fc40007f9e0ff */
[----:B------:R0:W-:Y:S01]  /*1b8f0*/  STL [R1+0x3ec], R231 ;  /* 0x0003ece701007387 */ /* 0x0001e20000100800 */
[----:B------:R-:W-:-:S03]  /*1b900*/  IMAD.X R250, R250, 0x1, R6, P5 ;  /* 0x00000001fafa7824 */ /* 0x000fc600028e0606 */
[----:B0-----:R-:W3:Y:S04]  /*1b910*/  LDL.LU R231, [R1+0x3a4] ;  /* 0x0003a40001e77983 */ /* 0x001ee80000300800 */
[----:B------:R-:W-:Y:S04]  /*1b920*/  STL [R1+0x3c0], R240 ;  /* 0x0003c0f001007387 */ /* 0x000fe80000100800 */
[----:B------:R0:W-:Y:S04]  /*1b930*/  STL [R1+0x3b8], R19 ;  /* 0x0003b81301007387 */ /* 0x0001e80000100800 */
[----:B0-----:R-:W3:Y:S04]  /*1b940*/  LDL.LU R19, [R1+0xcbc] ;  /* 0x000cbc0001137983 */ /* 0x001ee80000300800 */
[----:B------:R0:W-:Y:S04]  /*1b950*/  STL [R1+0x3e4], R244 ;  /* 0x0003e4f401007387 */ /* 0x0001e80000100800 */
[----:B------:R-:W3:Y:S04]  /*1b960*/  LDL.LU R240, [R1+0x39c] ;  /* 0x00039c0001f07983 */ /* 0x000ee80000300800 */
[----:B0-----:R-:W3:Y:S04]  /*1b970*/  LDL.LU R244, [R1+0x370] ;  /* 0x0003700001f47983 */ /* 0x001ee80000300800 */
[----:B------:R0:W-:Y:S04]  /*1b980*/  STL [R1+0x3dc], R250 ;  /* 0x0003dcfa01007387 */ /* 0x0001e80000100800 */
[----:B0-----:R-:W3:Y:S01]  /*1b990*/  LDL.LU R250, [R1+0x394] ;  /* 0x0003940001fa7983 */ /* 0x001ee20000300800 */
[-C--:B--2---:R-:W-:Y:S01]  /*1b9a0*/  IADD3 R234, P5, R234, R5.reuse, RZ ;  /* 0x00000005eaea7210 */ /* 0x084fe20007fbe0ff */
[--C-:B------:R-:W-:Y:S01]  /*1b9b0*/  IMAD.X R155, R155, 0x1, R6.reuse, P6 ;  /* 0x000000019b9b7824 */ /* 0x100fe200030e0606 */
[----:B------:R-:W-:Y:S01]  /*1b9c0*/  IADD3 R238, P6, R238, R5, RZ ;  /* 0x00000005eeee7210 */ /* 0x000fe20007fde0ff */
[----:B------:R-:W-:-:S02]  /*1b9d0*/  IMAD.X R154, R154, 0x1, R6, P1 ;  /* 0x000000019a9a7824 */ /* 0x000fc400008e0606 */
[----:B------:R0:W-:Y:S01]  /*1b9e0*/  STL [R1+0x3b0], R234 ;  /* 0x0003b0ea01007387 */ /* 0x0001e20000100800 */
[-C--:B------:R-:W-:Y:S01]  /*1b9f0*/  IADD3 R247, P1, R247, R5.reuse, RZ ;  /* 0x00000005f7f77210 */ /* 0x080fe20007f3e0ff */
[--C-:B------:R-:W-:Y:S01]  /*1ba00*/  IMAD.X R153, R153, 0x1, R6.reuse, P2 ;  /* 0x0000000199997824 */ /* 0x100fe200010e0606 */
[-C--:B------:R-:W-:Y:S01]  /*1ba10*/  IADD3 R228, P2, R228, R5.reuse, RZ ;  /* 0x00000005e4e47210 */ /* 0x080fe20007f5e0ff */
[----:B0-----:R-:W2:Y:S04]  /*1ba20*/  LDL.LU R234, [R1+0x360] ;  /* 0x0003600001ea7983 */ /* 0x001ea80000300800 */
[----:B------:R0:W-:Y:S04]  /*1ba30*/  STL [R1+0x3a8], R238 ;  /* 0x0003a8ee01007387 */ /* 0x0001e80000100800 */
[----:B0-----:R-:W2:Y:S04]  /*1ba40*/  LDL.LU R238, [R1+0x38c] ;  /* 0x00038c0001ee7983 */ /* 0x001ea80000300800 */
[----:B------:R0:W-:Y:S04]  /*1ba50*/  STL [R1+0x3d4], R155 ;  /* 0x0003d49b01007387 */ /* 0x0001e80000100800 */
[----:B------:R-:W2:Y:S04]  /*1ba60*/  LDL.LU R156, [R1+0x358] ;  /* 0x00035800019c7983 */ /* 0x000ea80000300800 */
[----:B0-----:R-:W2:Y:S04]  /*1ba70*/  LDL.LU R155, [R1+0x384] ;  /* 0x00038400019b7983 */ /* 0x001ea80000300800 */
[----:B------:R0:W-:Y:S01]  /*1ba80*/  STL [R1+0x3cc], R154 ;  /* 0x0003cc9a01007387 */ /* 0x0001e20000100800 */
[----:B----4-:R-:W-:Y:S01]  /*1ba90*/  IMAD.X R157, R157, 0x1, R6, P3 ;  /* 0x000000019d9d7824 */ /* 0x010fe200018e0606 */
[----:B------:R-:W-:-:S02]  /*1baa0*/  IADD3 R248, P3, R248, R5, RZ ;  /* 0x00000005f8f87210 */ /* 0x000fc40007f7e0ff */
[----:B0-----:R-:W4:Y:S04]  /*1bab0*/  LDL.LU R154, [R1+0x350] ;  /* 0x00035000019a7983 */ /* 0x001f280000300800 */
[----:B------:R0:W-:Y:S01]  /*1bac0*/  STL [R1+0x3a0], R247 ;  /* 0x0003a0f701007387 */ /* 0x0001e20000100800 */
[----:B------:R-:W-:-:S03]  /*1bad0*/  IMAD.X R243, R243, 0x1, R6, P4 ;  /* 0x00000001f3f37824 */ /* 0x000fc600020e0606 */
[----:B0-----:R-:W4:Y:S04]  /*1bae0*/  LDL.LU R247, [R1+0x348] ;  /* 0x0003480001f77983 */ /* 0x001f280000300800 */
[----:B------:R0:W-:Y:S01]  /*1baf0*/  STL [R1+0x3c4], R153 ;  /* 0x0003c49901007387 */ /* 0x0001e20000100800 */
[----:B------:R-:W-:-:S03]  /*1bb00*/  IADD3 R192, P4, R192, R5, RZ ;  /* 0x00000005c0c07210 */ /* 0x000fc60007f9e0ff */
[----:B0-----:R-:W4:Y:S04]  /*1bb10*/  LDL.LU R153, [R1+0x340] ;  /* 0x0003400001997983 */ /* 0x001f280000300800 */
[----:B------:R0:W-:Y:S01]  /*1bb20*/  STL [R1+0x398], R228 ;  /* 0x000398e401007387 */ /* 0x0001e20000100800 */
[----:B------:R-:W-:-:S03]  /*1bb30*/  IMAD.X R193, R193, 0x1, R6, P5 ;  /* 0x00000001c1c17824 */ /* 0x000fc600028e0606 */
[----:B0-----:R-:W4:Y:S04]  /*1bb40*/  LDL.LU R228, [R1+0x364] ;  /* 0x0003640001e47983 */ /* 0x001f280000300800 */
[----:B------:R0:W-:Y:S01]  /*1bb50*/  STL [R1+0x390], R248 ;  /* 0x000390f801007387 */ /* 0x0001e20000100800 */
[----:B------:R-:W-:-:S03]  /*1bb60*/  IADD3 R232, P5, R232, R5, RZ ;  /* 0x00000005e8e87210 */ /* 0x000fc60007fbe0ff */
[----:B0-----:R-:W4:Y:S04]  /*1bb70*/  LDL.LU R248, [R1+0x35c] ;  /* 0x00035c0001f87983 */ /* 0x001f280000300800 */
[----:B------:R-:W-:Y:S04]  /*1bb80*/  STL [R1+0x3bc], R157 ;  /* 0x0003bc9d01007387 */ /* 0x000fe80000100800 */
[----:B------:R0:W-:Y:S04]  /*1bb90*/  STL [R1+0x3b4], R243 ;  /* 0x0003b4f301007387 */ /* 0x0001e80000100800 */
[----:B0-----:R-:W4:Y:S04]  /*1bba0*/  LDL.LU R243, [R1+0xcb8] ;  /* 0x000cb80001f37983 */ /* 0x001f280000300800 */
[----:B------:R0:W-:Y:S04]  /*1bbb0*/  STL [R1+0x388], R192 ;  /* 0x000388c001007387 */ /* 0x0001e80000100800 */
[----:B0-----:R-:W4:Y:S04]  /*1bbc0*/  LDL.LU R192, [R1+0x354] ;  /* 0x0003540001c07983 */ /* 0x001f280000300800 */
[----:B------:R0:W-:Y:S04]  /*1bbd0*/  STL [R1+0x3ac], R193 ;  /* 0x0003acc101007387 */ /* 0x0001e80000100800 */
[----:B0-----:R-:W4:Y:S04]  /*1bbe0*/  LDL.LU R193, [R1+0x328] ;  /* 0x0003280001c17983 */ /* 0x001f280000300800 */
[----:B------:R0:W-:Y:S04]  /*1bbf0*/  STL [R1+0x380], R232 ;  /* 0x000380e801007387 */ /* 0x0001e80000100800 */
[----:B0-----:R-:W4:Y:S01]  /*1bc00*/  LDL.LU R232, [R1+0xcb4] ;  /* 0x000cb40001e87983 */ /* 0x001f220000300800 */
[----:B---3--:R-:W-:Y:S01]  /*1bc10*/  IMAD.X R231, R231, 0x1, R6, P6 ;  /* 0x00000001e7e77824 */ /* 0x008fe200030e0606 */
[----:B------:R-:W-:-:S04]  /*1bc20*/  IADD3 R230, P6, R230, R5, RZ ;  /* 0x00000005e6e67210 */ /* 0x000fc80007fde0ff */
[----:B------:R0:W-:Y:S04]  /*1bc30*/  STL [R1+0x3a4], R231 ;  /* 0x0003a4e701007387 */ /* 0x0001e80000100800 */
[----:B0-----:R-:W3:Y:S04]  /*1bc40*/  LDL.LU R231, [R1+0x34c] ;  /* 0x00034c0001e77983 */ /* 0x001ee80000300800 */
[----:B------:R0:W-:Y:S01]  /*1bc50*/  STL [R1+0x378], R230 ;  /* 0x000378e601007387 */ /* 0x0001e20000100800 */
[----:B------:R-:W-:-:S03]  /*1bc60*/  IMAD.X R240, R240, 0x1, R6, P1 ;  /* 0x00000001f0f07824 */ /* 0x000fc600008e0606 */
[----:B0-----:R-:W3:Y:S01]  /*1bc70*/  LDL.LU R230, [R1+0xcb0] ;  /* 0x000cb00001e67983 */ /* 0x001ee20000300800 */
[----:B------:R-:W-:-:S03]  /*1bc80*/  IADD3 R244, P1, R244, R5, RZ ;  /* 0x00000005f4f47210 */ /* 0x000fc60007f3e0ff */
[----:B------:R0:W-:Y:S04]  /*1bc90*/  STL [R1+0x39c], R240 ;  /* 0x00039cf001007387 */ /* 0x0001e80000100800 */
[----:B0-----:R-:W3:Y:S01]  /*1bca0*/  LDL.LU R240, [R1+0x320] ;  /* 0x0003200001f07983 */ /* 0x001ee20000300800 */
[----:B------:R-:W-:-:S03]  /*1bcb0*/  IMAD.X R250, R250, 0x1, R6, P2 ;  /* 0x00000001fafa7824 */ /* 0x000fc600010e0606 */
[----:B------:R0:W-:Y:S04]  /*1bcc0*/  STL [R1+0x370], R244 ;  /* 0x000370f401007387 */ /* 0x0001e80000100800 */
[----:B0-----:R-:W3:Y:S04]  /*1bcd0*/  LDL.LU R244, [R1+0x344] ;  /* 0x0003440001f47983 */ /* 0x001ee80000300800 */
[----:B------:R0:W-:Y:S04]  /*1bce0*/  STL [R1+0x394], R250 ;  /* 0x000394fa01007387 */ /* 0x0001e80000100800 */
[----:B0-----:R-:W3:Y:S01]  /*1bcf0*/  LDL.LU R250, [R1+0x318] ;  /* 0x0003180001fa7983 */ /* 0x001ee20000300800 */
[----:B--2---:R-:W-:Y:S01]  /*1bd00*/  IADD3 R234, P2, R234, R5, RZ ;  /* 0x00000005eaea7210 */ /* 0x004fe20007f5e0ff */
[----:B------:R-:W-:-:S02]  /*1bd10*/  IMAD.X R227, R227, 0x1, R6, P5 ;  /* 0x00000001e3e37824 */ /* 0x000fc400028e0606 */
[--C-:B------:R-:W-:Y:S02]  /*1bd20*/  IMAD.X R238, R238, 0x1, R6.reuse, P3 ;  /* 0x00000001eeee7824 */ /* 0x100fe400018e0606 */
[----:B------:R0:W-:Y:S01]  /*1bd30*/  STL [R1+0x360], R234 ;  /* 0x000360ea01007387 */ /* 0x0001e20000100800 */
[--C-:B------:R-:W-:Y:S01]  /*1bd40*/  IMAD.X R3, R3, 0x1, R6.reuse, P6 ;  /* 0x0000000103037824 */ /* 0x100fe200030e0606 */
[----:B------:R-:W-:Y:S02]  /*1bd50*/  IADD3 R156, P3, R156, R5, RZ ;  /* 0x000000059c9c7210 */ /* 0x000fe40007f7e0ff */
[----:B0-----:R-:W2:Y:S01]  /*1bd60*/  LDL.LU R234, [R1+0x33c] ;  /* 0x00033c0001ea7983 */ /* 0x001ea20000300800 */
[----:B------:R-:W-:-:S03]  /*1bd70*/  IMAD.X R155, R155, 0x1, R6, P4 ;  /* 0x000000019b9b7824 */ /* 0x000fc600020e0606 */
[----:B------:R0:W-:Y:S04]  /*1bd80*/  STL [R1+0x38c], R238 ;  /* 0x00038cee01007387 */ /* 0x0001e80000100800 */
[----:B0-----:R-:W2:Y:S01]  /*1bd90*/  LDL.LU R238, [R1+0x310] ;  /* 0x0003100001ee7983 */ /* 0x001ea20000300800 */
[----:B----4-:R-:W-:-:S03]  /*1bda0*/  IADD3 R154, P4, R154, R5, RZ ;  /* 0x000000059a9a7210 */ /* 0x010fc60007f9e0ff */
[----:B------:R-:W-:Y:S04]  /*1bdb0*/  STL [R1+0x358], R156 ;  /* 0x0003589c01007387 */ /* 0x000fe80000100800 */
[----:B------:R0:W-:Y:S04]  /*1bdc0*/  STL [R1+0x37c], R227 ;  /* 0x00037ce301007387 */ /* 0x0001e80000100800 */
[----:B------:R-:W-:Y:S01]  /*1bdd0*/  STL [R1+0x384], R155 ;  /* 0x0003849b01007387 */ /* 0x000fe20000100800 */
[----:B------:R-:W-:-:S03]  /*1bde0*/  IADD3 R247, P5, R247, R5, RZ ;  /* 0x00000005f7f77210 */ /* 0x000fc60007fbe0ff */
[----:B0-----:R-:W4:Y:S04]  /*1bdf0*/  LDL.LU R227, [R1+0xcac] ;  /* 0x000cac0001e37983 */ /* 0x001f280000300800 */
[----:B------:R-:W-:Y:S04]  /*1be00*/  STL [R1+0x350], R154 ;  /* 0x0003509a01007387 */ /* 0x000fe80000100800 */
[----:B------:R0:W-:Y:S01]  /*1be10*/  STL [R1+0x374], R3 ;  /* 0x0003740301007387 */ /* 0x0001e20000100800 */
[----:B------:R-:W-:-:S03]  /*1be20*/  IADD3 R153, P6, R153, R5, RZ ;  /* 0x0000000599997210 */ /* 0x000fc60007fde0ff */
[----:B0-----:R-:W4:Y:S04]  /*1be30*/  LDL.LU R3, [R1+0xca8] ;  /* 0x000ca80001037983 */ /* 0x001f280000300800 */
[----:B------:R0:W-:Y:S01]  /*1be40*/  STL [R1+0x348], R247 ;  /* 0x000348f701007387 */ /* 0x0001e20000100800 */
[--C-:B------:R-:W-:Y:S01]  /*1be50*/  IMAD.X R228, R228, 0x1, R6.reuse, P1 ;  /* 0x00000001e4e47824 */ /* 0x100fe200008e0606 */
[-C--:B------:R-:W-:Y:S02]  /*1be60*/  IADD3 R17, P1, R17, R5.reuse, RZ ;  /* 0x0000000511117210 */ /* 0x080fe40007f3e0ff */
[----:B0-----:R-:W4:Y:S04]  /*1be70*/  LDL.LU R247, [R1+0x308] ;  /* 0x0003080001f77983 */ /* 0x001f280000300800 */
[----:B------:R0:W-:Y:S04]  /*1be80*/  STL [R1+0x338], R17 ;  /* 0x0003381101007387 */ /* 0x0001e80000100800 */
[----:B------:R-:W-:Y:S01]  /*1be90*/  STL [R1+0x340], R153 ;  /* 0x0003409901007387 */ /* 0x000fe20000100800 */
[----:B------:R-:W-:Y:S01]  /*1bea0*/  IMAD.X R248, R248, 0x1, R6, P2 ;  /* 0x00000001f8f87824 */ /* 0x000fe200010e0606 */
[----:B------:R-:W-:-:S02]  /*1beb0*/  IADD3 R235, P2, R235, R5, RZ ;  /* 0x00000005ebeb7210 */ /* 0x000fc40007f5e0ff */
[----:B0-----:R-:W4:Y:S04]  /*1bec0*/  LDL.LU R17, [R1+0xca4] ;  /* 0x000ca40001117983 */ /* 0x001f280000300800 */
[----:B------:R-:W-:Y:S04]  /*1bed0*/  STL [R1+0x364], R228 ;  /* 0x000364e401007387 */ /* 0x000fe80000100800 */
[----:B------:R-:W4:Y:S04]  /*1bee0*/  LDL.LU R158, [R1+0x324] ;  /* 0x00032400019e7983 */ /* 0x000f280000300800 */
[----:B------:R0:W-:Y:S04]  /*1bef0*/  STL [R1+0x35c], R248 ;  /* 0x00035cf801007387 */ /* 0x0001e80000100800 */
[----:B0-----:R-:W4:Y:S01]  /*1bf00*/  LDL.LU R248, [R1+0x31c] ;  /* 0x00031c0001f87983 */ /* 0x001f220000300800 */
[----:B------:R-:W-:-:S03]  /*1bf10*/  IMAD.X R192, R192, 0x1, R6, P3 ;  /* 0x00000001c0c07824 */ /* 0x000fc600018e0606 */
[----:B------:R0:W-:Y:S04]  /*1bf20*/  STL [R1+0x330], R235 ;  /* 0x000330eb01007387 */ /* 0x0001e80000100800 */
[----:B0-----:R-:W4:Y:S01]  /*1bf30*/  LDL.LU R235, [R1+0xca0] ;  /* 0x000ca00001eb7983 */ /* 0x001f220000300800 */
[----:B------:R-:W-:-:S03]  /*1bf40*/  IADD3 R193, P3, R193, R5, RZ ;  /* 0x00000005c1c17210 */ /* 0x000fc60007f7e0ff */
[----:B------:R0:W-:Y:S04]  /*1bf50*/  STL [R1+0x354], R192 ;  /* 0x000354c001007387 */ /* 0x0001e80000100800 */
[----:B0-----:R-:W4:Y:S04]  /*1bf60*/  LDL.LU R192, [R1+0x314] ;  /* 0x0003140001c07983 */ /* 0x001f280000300800 */
[----:B------:R-:W4:Y:S04]  /*1bf70*/  LDL.LU R157, [R1+0x2e8] ;  /* 0x0002e800019d7983 */ /* 0x000f280000300800 */
[----:B------:R0:W-:Y:S04]  /*1bf80*/  STL [R1+0x328], R193 ;  /* 0x000328c101007387 */ /* 0x0001e80000100800 */
[----:B0-----:R-:W4:Y:S04]  /*1bf90*/  LDL.LU R193, [R1+0x30c] ;  /* 0x00030c0001c17983 */ /* 0x001f280000300800 */
[----:B------:R-:W4:Y:S04]  /*1bfa0*/  LDL.LU R156, [R1+0x2e0] ;  /* 0x0002e000019c7983 */ /* 0x000f280000300800 */
[----:B------:R-:W4:Y:S04]  /*1bfb0*/  LDL.LU R155, [R1+0x304] ;  /* 0x00030400019b7983 */ /* 0x000f280000300800 */
[----:B------:R-:W4:Y:S01]  /*1bfc0*/  LDL.LU R154, [R1+0x2d8] ;  /* 0x0002d800019a7983 */ /* 0x000f220000300800 */
[----:B---3--:R-:W-:-:S05]  /*1bfd0*/  IMAD.X R231, R231, 0x1, R6, P4 ;  /* 0x00000001e7e77824 */ /* 0x008fca00020e0606 */
[----:B------:R0:W-:Y:S04]  /*1bfe0*/  STL [R1+0x34c], R231 ;  /* 0x00034ce701007387 */ /* 0x0001e80000100800 */
[----:B------:R-:W3:Y:S04]  /*1bff0*/  LDL.LU R153, [R1+0x2d0] ;  /* 0x0002d00001997983 */ /* 0x000ee80000300800 */
[----:B------:R-:W3:Y:S01]  /*1c000*/  LDL.LU R228, [R1+0x2c8] ;  /* 0x0002c80001e47983 */ /* 0x000ee20000300800 */
[----:B------:R-:W-:-:S05]  /*1c010*/  IADD3 R240, P4, R240, R5, RZ ;  /* 0x00000005f0f07210 */ /* 0x000fca0007f9e0ff */
[----:B------:R1:W-:Y:S01]  /*1c020*/  STL [R1+0x320], R240 ;  /* 0x000320f001007387 */ /* 0x0003e20000100800 */
[----:B------:R-:W-:-:S05]  /*1c030*/  IMAD.X R244, R244, 0x1, R6, P5 ;  /* 0x00000001f4f47824 */ /* 0x000fca00028e0606 */
[----:B------:R-:W-:Y:S04]  /*1c040*/  STL [R1+0x344], R244 ;  /* 0x000344f401007387 */ /* 0x000fe80000100800 */
[----:B0-----:R-:W3:Y:S01]  /*1c050*/  LDL.LU R231, [R1+0x2e4] ;  /* 0x0002e40001e77983 */ /* 0x001ee20000300800 */
[----:B------:R-:W-:-:S05]  /*1c060*/  IADD3 R250, P5, R250, R5, RZ ;  /* 0x00000005fafa7210 */ /* 0x000fca0007fbe0ff */
[----:B------:R-:W-:Y:S04]  /*1c070*/  STL [R1+0x318], R250 ;  /* 0x000318fa01007387 */ /* 0x000fe80000100800 */
[----:B-1----:R-:W3:Y:S01]  /*1c080*/  LDL.LU R240, [R1+0x2dc] ;  /* 0x0002dc0001f07983 */ /* 0x002ee20000300800 */
[--C-:B------:R-:W-:Y:S02]  /*1c090*/  IMAD.X R239, R239, 0x1, R6.reuse, P1 ;  /* 0x00000001efef7824 */ /* 0x100fe400008e0606 */
[----:B--2---:R-:W-:-:S05]  /*1c0a0*/  IMAD.X R234, R234, 0x1, R6, P6 ;  /* 0x00000001eaea7824 */ /* 0x004fca00030e0606 */
[----:B------:R-:W-:Y:S04]  /*1c0b0*/  STL [R1+0x33c], R234 ;  /* 0x00033cea01007387 */ /* 0x000fe80000100800 */
[----:B------:R0:W-:Y:S01]  /*1c0c0*/  STL [R1+0x334], R239 ;  /* 0x000334ef01007387 */ /* 0x0001e20000100800 */
[----:B------:R-:W-:Y:S01]  /*1c0d0*/  IADD3 R238, P6, R238, R5, RZ ;  /* 0x00000005eeee7210 */ /* 0x000fe20007fde0ff */
[----:B------:R-:W-:-:S04]  /*1c0e0*/  IMAD.X R226, R226, 0x1, R6, P2 ;  /* 0x00000001e2e27824 */ /* 0x000fc800010e0606 */
[----:B------:R1:W-:Y:S04]  /*1c0f0*/  STL [R1+0x310], R238 ;  /* 0x000310ee01007387 */ /* 0x0003e80000100800 */
[----:B0-----:R-:W2:Y:S04]  /*1c100*/  LDL.LU R239, [R1+0xc9c] ;  /* 0x000c9c0001ef7983 */ /* 0x001ea80000300800 */
[----:B------:R-:W2:Y:S04]  /*1c110*/  LDL.LU R244, [R1+0x2d4] ;  /* 0x0002d40001f47983 */ /* 0x000ea80000300800 */
[----:B------:R-:W2:Y:S04]  /*1c120*/  LDL.LU R250, [R1+0x2a8] ;  /* 0x0002a80001fa7983 */ /* 0x000ea80000300800 */
[----:B------:R-:W2:Y:S04]  /*1c130*/  LDL.LU R234, [R1+0x2cc] ;  /* 0x0002cc0001ea7983 */ /* 0x000ea80000300800 */
[----:B-1----:R-:W2:Y:S01]  /*1c140*/  LDL.LU R238, [R1+0x2a0] ;  /* 0x0002a00001ee7983 */ /* 0x002ea20000300800 */
[----:B----4-:R-:W-:-:S05]  /*1c150*/  IADD3 R247, P1, R247, R5, RZ ;  /* 0x00000005f7f77210 */ /* 0x010fca0007f3e0ff */
[----:B------:R0:W-:Y:S01]  /*1c160*/  STL [R1+0x308], R247 ;  /* 0x000308f701007387 */ /* 0x0001e20000100800 */
[----:B------:R-:W-:-:S03]  /*1c170*/  IADD3 R17, P2, R17, R5, RZ ;  /* 0x0000000511117210 */ /* 0x000fc60007f5e0ff */
[----:B0-----:R-:W4:Y:S04]  /*1c180*/  LDL.LU R247, [R1+0x298] ;  /* 0x0002980001f77983 */ /* 0x001f280000300800 */
[----:B------:R0:W-:Y:S01]  /*1c190*/  STL [R1+0x32c], R226 ;  /* 0x00032ce201007387 */ /* 0x0001e20000100800 */
[--C-:B------:R-:W-:Y:S01]  /*1c1a0*/  IMAD.X R158, R158, 0x1, R6.reuse, P3 ;  /* 0x000000019e9e7824 */ /* 0x100fe200018e0606 */
[-C--:B------:R-:W-:Y:S02]  /*1c1b0*/  IADD3 R246, P3, R246, R5.reuse, RZ ;  /* 0x00000005f6f67210 */ /* 0x080fe40007f7e0ff */
[----:B0-----:R-:W4:Y:S04]  /*1c1c0*/  LDL.LU R226, [R1+0xc98] ;  /* 0x000c980001e27983 */ /* 0x001f280000300800 */
[----:B------:R0:W-:Y:S01]  /*1c1d0*/  STL [R1+0x300], R17 ;  /* 0x0003001101007387 */ /* 0x0001e20000100800 */
[----:B------:R-:W-:Y:S01]  /*1c1e0*/  IMAD.X R248, R248, 0x1, R6, P4 ;  /* 0x00000001f8f87824 */ /* 0x000fe200020e0606 */
[----:B------:R-:W-:-:S02]  /*1c1f0*/  IADD3 R20, P4, R20, R5, RZ ;  /* 0x0000000514147210 */ /* 0x000fc40007f9e0ff */
[----:B0-----:R-:W4:Y:S04]  /*1c200*/  LDL.LU R17, [R1+0xc94] ;  /* 0x000c940001117983 */ /* 0x001f280000300800 */
[----:B------:R0:W-:Y:S04]  /*1c210*/  STL [R1+0x2f8], R246 ;  /* 0x0002f8f601007387 */ /* 0x0001e80000100800 */
[----:B0-----:R-:W4:Y:S04]  /*1c220*/  LDL.LU R246, [R1+0xc90] ;  /* 0x000c900001f67983 */ /* 0x001f280000300800 */
[----:B------:R-:W-:Y:S04]  /*1c230*/  STL [R1+0x324], R158 ;  /* 0x0003249e01007387 */ /* 0x000fe80000100800 */
[----:B------:R0:W-:Y:S01]  /*1c240*/  STL [R1+0x2f0], R20 ;  /* 0x0002f01401007387 */ /* 0x0001e20000100800 */
[----:B------:R-:W-:-:S02]  /*1c250*/  IMAD.X R192, R192, 0x1, R6, P5 ;  /* 0x00000001c0c07824 */ /* 0x000fc400028e0606 */
[--C-:B------:R-:W-:Y:S01]  /*1c260*/  IMAD.X R235, R235, 0x1, R6.reuse, P2 ;  /* 0x00000001ebeb7824 */ /* 0x100fe200010e0606 */
[-C--:B------:R-:W-:Y:S01]  /*1c270*/  IADD3 R157, P5, R157, R5.reuse, RZ ;  /* 0x000000059d9d7210 */ /* 0x080fe20007fbe0ff */
[----:B0-----:R-:W4:Y:S04]  /*1c280*/  LDL.LU R20, [R1+0xc8c] ;  /* 0x000c8c0001147983 */ /* 0x001f280000300800 */
[----:B------:R0:W-:Y:S01]  /*1c290*/  STL [R1+0x31c], R248 ;  /* 0x00031cf801007387 */ /* 0x0001e20000100800 */
[--C-:B------:R-:W-:Y:S01]  /*1c2a0*/  IMAD.X R193, R193, 0x1, R6.reuse, P6 ;  /* 0x00000001c1c17824 */ /* 0x100fe200030e0606 */
[-C--:B------:R-:W-:Y:S02]  /*1c2b0*/  IADD3 R156, P6, R156, R5.reuse, RZ ;  /* 0x000000059c9c7210 */ /* 0x080fe40007fde0ff */
[----:B0-----:R-:W4:Y:S04]  /*1c2c0*/  LDL.LU R248, [R1+0x2a4] ;  /* 0x0002a40001f87983 */ /* 0x001f280000300800 */
[----:B------:R0:W-:Y:S01]  /*1c2d0*/  STL [R1+0x314], R192 ;  /* 0x000314c001007387 */ /* 0x0001e20000100800 */
[--C-:B------:R-:W-:Y:S01]  /*1c2e0*/  IMAD.X R155, R155, 0x1, R6.reuse, P1 ;  /* 0x000000019b9b7824 */ /* 0x100fe200008e0606 */
[----:B------:R-:W-:Y:S01]  /*1c2f0*/  IADD3 R154, P1, R154, R5, RZ ;  /* 0x000000059a9a7210 */ /* 0x000fe20007f3e0ff */
[----:B------:R-:W-:Y:S01]  /*1c300*/  IMAD.X R251, R251, 0x1, R6, P3 ;  /* 0x00000001fbfb7824 */ /* 0x000fe200018e0606 */
[----:B0-----:R-:W4:Y:S04]  /*1c310*/  LDL.LU R192, [R1+0x29c] ;  /* 0x00029c0001c07983 */ /* 0x001f280000300800 */
[----:B------:R0:W-:Y:S01]  /*1c320*/  STL [R1+0x30c], R193 ;  /* 0x00030cc101007387 */ /* 0x0001e20000100800 */
[----:B------:R-:W-:-:S03]  /*1c330*/  IADD3.X R242, R242, R6, RZ, P4, !PT ;  /* 0x00000006f2f27210 */ /* 0x000fc600027fe4ff */
[----:B0-----:R-:W4:Y:S04]  /*1c340*/  LDL.LU R193, [R1+0x268] ;  /* 0x0002680001c17983 */ /* 0x001f280000300800 */
[----:B------:R-:W-:Y:S04]  /*1c350*/  STL [R1+0x2e8], R157 ;  /* 0x0002e89d01007387 */ /* 0x000fe80000100800 */
[----:B------:R-:W-:Y:S04]  /*1c360*/  STL [R1+0x2e0], R156 ;  /* 0x0002e09c01007387 */ /* 0x000fe80000100800 */
[----:B------:R0:W-:Y:S04]  /*1c370*/  STL [R1+0x2fc], R235 ;  /* 0x0002fceb01007387 */ /* 0x0001e80000100800 */
[----:B------:R-:W-:Y:S01]  /*1c380*/  STL [R1+0x304], R155 ;  /* 0x0003049b01007387 */ /* 0x000fe20000100800 */
[----:B------:R-:W-:-:S03]  /*1c390*/  IADD3 R227, P4, R227, R5, RZ ;  /* 0x00000005e3e37210 */ /* 0x000fc60007f9e0ff */
[----:B0-----:R-:W4:Y:S04]  /*1c3a0*/  LDL.LU R235, [R1+0xc88] ;  /* 0x000c880001eb7983 */ /* 0x001f280000300800 */
[----:B------:R-:W-:Y:S04]  /*1c3b0*/  STL [R1+0x2d8], R154 ;  /* 0x0002d89a01007387 */ /* 0x000fe80000100800 */
[----:B------:R0:W-:Y:S04]  /*1c3c0*/  STL [R1+0x2f4], R251 ;  /* 0x0002f4fb01007387 */ /* 0x0001e80000100800 */
[----:B0-----:R-:W4:Y:S01]  /*1c3d0*/  LDL.LU R251, [R1+0xc84] ;  /* 0x000c840001fb7983 */ /* 0x001f220000300800 */
[----:B---3--:R-:W-:-:S02]  /*1c3e0*/  IADD3 R153, P2, R153, R5, RZ ;  /* 0x0000000599997210 */ /* 0x008fc40007f5e0ff */
[----:B------:R-:W-:-:S03]  /*1c3f0*/  IADD3 R228, P3, R228, R5, RZ ;  /* 0x00000005e4e47210 */ /* 0x000fc60007f7e0ff */
[----:B------:R-:W-:Y:S04]  /*1c400*/  STL [R1+0x2d0], R153 ;  /* 0x0002d09901007387 */ /* 0x000fe80000100800 */
[----:B------:R0:W-:Y:S04]  /*1c410*/  STL [R1+0x2ec], R242 ;  /* 0x0002ecf201007387 */ /* 0x0001e80000100800 */
[----:B0-----:R-:W3:Y:S04]  /*1c420*/  LDL.LU R242, [R1+0xc80] ;  /* 0x000c800001f27983 */ /* 0x001ee80000300800 */
[----:B------:R-:W-:Y:S04]  /*1c430*/  STL [R1+0x2c8], R228 ;  /* 0x0002c8e401007387 */ /* 0x000fe80000100800 */
[----:B------:R0:W-:Y:S04]  /*1c440*/  STL [R1+0x2c0], R227 ;  /* 0x0002c0e301007387 */ /* 0x0001e80000100800 */
[----:B0-----:R-:W3:Y:S01]  /*1c450*/  LDL.LU R227, [R1+0xc7c] ;  /* 0x000c7c0001e37983 */ /* 0x001ee20000300800 */
[----:B------:R-:W-:Y:S01]  /*1c460*/  IMAD.X R231, R231, 0x1, R6, P5 ;  /* 0x00000001e7e77824 */ /* 0x000fe200028e0606 */
[----:B------:R-:W-:-:S05]  /*1c470*/  IADD3 R223, P5, R223, R5, RZ ;  /* 0x00000005dfdf7210 */ /* 0x000fca0007fbe0ff */
[----:B------:R0:W-:Y:S01]  /*1c480*/  STL [R1+0x2b8], R223 ;  /* 0x0002b8df01007387 */ /* 0x0001e20000100800 */
[--C-:B------:R-:W-:Y:S01]  /*1c490*/  IMAD.X R240, R240, 0x1, R6.reuse, P6 ;  /* 0x00000001f0f07824 */ /* 0x100fe200030e0606 */
[----:B------:R-:W-:Y:S02]  /*1c4a0*/  IADD3 R245, P6, R245, R5, RZ ;  /* 0x00000005f5f57210 */ /* 0x000fe40007fde0ff */
[----:B0-----:R-:W3:Y:S04]  /*1c4b0*/  LDL.LU R223, [R1+0xc78] ;  /* 0x000c780001df7983 */ /* 0x001ee80000300800 */
[----:B------:R-:W-:Y:S04]  /*1c4c0*/  STL [R1+0x2e4], R231 ;  /* 0x0002e4e701007387 */ /* 0x000fe80000100800 */
[----:B------:R0:W-:Y:S04]  /*1c4d0*/  STL [R1+0x2b0], R245 ;  /* 0x0002b0f501007387 */ /* 0x0001e80000100800 */
[----:B0-----:R-:W3:Y:S01]  /*1c4e0*/  LDL.LU R245, [R1+0xc74] ;  /* 0x000c740001f57983 */ /* 0x001ee20000300800 */
[----:B------:R-:W-:-:S03]  /*1c4f0*/  IMAD.X R3, R3, 0x1, R6, P4 ;  /* 0x0000000103037824 */ /* 0x000fc600020e0606 */
[----:B------:R-:W-:Y:S01]  /*1c500*/  STL [R1+0x2dc], R240 ;  /* 0x0002dcf001007387 */ /* 0x000fe20000100800 */
[----:B--2---:R-:W-:Y:S01]  /*1c510*/  IMAD.X R244, R244, 0x1, R6, P1 ;  /* 0x00000001f4f47824 */ /* 0x004fe200008e0606 */
[----:B------:R-:W-:-:S04]  /*1c520*/  IADD3 R250, P1, R250, R5, RZ ;  /* 0x00000005fafa7210 */ /* 0x000fc80007f3e0ff */
[----:B------:R-:W-:Y:S01]  /*1c530*/  STL [R1+0x2d4], R244 ;  /* 0x0002d4f401007387 */ /* 0x000fe20000100800 */
[----:B------:R-:W-:-:S03]  /*1c540*/  IMAD.X R234, R234, 0x1, R6, P2 ;  /* 0x00000001eaea7824 */ /* 0x000fc600010e0606 */
[----:B------:R-:W-:Y:S01]  /*1c550*/  STL [R1+0x2a8], R250 ;  /* 0x0002a8fa01007387 */ /* 0x000fe20000100800 */
[-C--:B------:R-:W-:Y:S01]  /*1c560*/  IADD3 R238, P2, R238, R5.reuse, RZ ;  /* 0x00000005eeee7210 */ /* 0x080fe20007f5e0ff */
[--C-:B------:R-:W-:Y:S02]  /*1c570*/  IMAD.X R229, R229, 0x1, R6.reuse, P5 ;  /* 0x00000001e5e57824 */ /* 0x100fe400028e0606 */
[--C-:B------:R-:W-:Y:S01]  /*1c580*/  IMAD.X R0, R0, 0x1, R6.reuse, P6 ;  /* 0x0000000100007824 */ /* 0x100fe200030e0606 */
[-C--:B------:R-:W-:Y:S02]  /*1c590*/  IADD3 R232, P6, R232, R5.reuse, RZ ;  /* 0x00000005e8e87210 */ /* 0x080fe40007fde0ff */
[-C--:B----4-:R-:W-:Y:S01]  /*1c5a0*/  IADD3 R20, P5, R20, R5.reuse, RZ ;  /* 0x0000000514147210 */ /* 0x090fe20007fbe0ff */
[--C-:B------:R-:W-:Y:S01]  /*1c5b0*/  IMAD.X R248, R248, 0x1, R6.reuse, P1 ;  /* 0x00000001f8f87824 */ /* 0x100fe200008e0606 */
[-C--:B------:R-:W-:Y:S01]  /*1c5c0*/  IADD3 R252, P1, R252, R5.reuse, RZ ;  /* 0x00000005fcfc7210 */ /* 0x080fe20007f3e0ff */
[----:B------:R-:W-:Y:S01]  /*1c5d0*/  IMAD.X R251, R251, 0x1, R6, P3 ;  /* 0x00000001fbfb7824 */ /* 0x000fe200018e0606 */
[----:B------:R-:W-:-:S04]  /*1c5e0*/  IADD3 R247, P3, R247, R5, RZ ;  /* 0x00000005f7f77210 */ /* 0x000fc80007f7e0ff */
[----:B------:R0:W-:Y:S04]  /*1c5f0*/  STL [R1+0x2c4], R251 ;  /* 0x0002c4fb01007387 */ /* 0x0001e80000100800 */
[----:B------:R-:W-:Y:S04]  /*1c600*/  STL [R1+0x2cc], R234 ;  /* 0x0002ccea01007387 */ /* 0x000fe80000100800 */
[----:B0-----:R-:W2:Y:S04]  /*1c610*/  LDL.LU R251, [R1+0xc70] ;  /* 0x000c700001fb7983 */ /* 0x001ea80000300800 */
[----:B------:R-:W-:Y:S04]  /*1c620*/  STL [R1+0x2a0], R238 ;  /* 0x0002a0ee01007387 */ /* 0x000fe80000100800 */
[----:B------:R0:W-:Y:S04]  /*1c630*/  STL [R1+0x2bc], R3 ;  /* 0x0002bc0301007387 */ /* 0x0001e80000100800 */
[----:B0-----:R-:W4:Y:S04]  /*1c640*/  LDL.LU R3, [R1+0xc6c] ;  /* 0x000c6c0001037983 */ /* 0x001f280000300800 */
[----:B------:R-:W-:Y:S01]  /*1c650*/  STL [R1+0x298], R247 ;  /* 0x000298f701007387 */ /* 0x000fe20000100800 */
[----:B---3--:R-:W-:-:S05]  /*1c660*/  IADD3 R245, P4, R245, R5, RZ ;  /* 0x00000005f5f57210 */ /* 0x008fca0007f9e0ff */
[----:B------:R0:W-:Y:S04]  /*1c670*/  STL [R1+0x290], R245 ;  /* 0x000290f501007387 */ /* 0x0001e80000100800 */
[----:B0-----:R-:W3:Y:S04]  /*1c680*/  LDL.LU R245, [R1+0xc68] ;  /* 0x000c680001f57983 */ /* 0x001ee80000300800 */
[----:B------:R0:W-:Y:S04]  /*1c690*/  STL [R1+0x2b4], R229 ;  /* 0x0002b4e501007387 */ /* 0x0001e80000100800 */
[----:B0-----:R-:W3:Y:S04]  /*1c6a0*/  LDL.LU R229, [R1+0xc64] ;  /* 0x000c640001e57983 */ /* 0x001ee80000300800 */
[----:B------:R0:W-:Y:S04]  /*1c6b0*/  STL [R1+0x288], R20 ;  /* 0x0002881401007387 */ /* 0x0001e80000100800 */
[----:B0-----:R-:W2:Y:S04]  /*1c6c0*/  LDL.LU R20, [R1+0xc60] ;  /* 0x000c600001147983 */ /* 0x001ea80000300800 */
[----:B------:R0:W-:Y:S04]  /*1c6d0*/  STL [R1+0x2ac], R0 ;  /* 0x0002ac0001007387 */ /* 0x0001e80000100800 */
[----:B0-----:R-:W3:Y:S04]  /*1c6e0*/  LDL.LU R0, [R1+0xc5c] ;  /* 0x000c5c0001007983 */ /* 0x001ee80000300800 */
[----:B------:R0:W-:Y:S04]  /*1c6f0*/  STL [R1+0x280], R232 ;  /* 0x000280e801007387 */ /* 0x0001e80000100800 */
[----:B0-----:R-:W3:Y:S04]  /*1c700*/  LDL.LU R232, [R1+0xc58] ;  /* 0x000c580001e87983 */ /* 0x001ee80000300800 */
[----:B------:R0:W-:Y:S04]  /*1c710*/  STL [R1+0x278], R252 ;  /* 0x000278fc01007387 */ /* 0x0001e80000100800 */
[----:B0-----:R-:W3:Y:S01]  /*1c720*/  LDL.LU R252, [R1+0xc54] ;  /* 0x000c540001fc7983 */ /* 0x001ee20000300800 */
[----:B------:R-:W-:Y:S01]  /*1c730*/  UMOV UR38, UR10 ;  /* 0x0000000a00267c82 */ /* 0x000fe20008000000 */
[----:B------:R-:W-:-:S02]  /*1c740*/  UMOV UR39, UR11 ;  /* 0x0000000b00277c82 */ /* 0x000fc40008000000 */
[----:B------:R-:W-:Y:S01]  /*1c750*/  HGMMA.64x64x16.F32 R24, gdesc[UR36].tnspA, R24 ;  /* 0x20e00000241879f0 */ /* 0x000fe20008700818 */
[----:B------:R-:W-:Y:S01]  /*1c760*/  UMOV UR42, UR14 ;  /* 0x0000000e002a7c82 */ /* 0x000fe20008000000 */
[----:B------:R-:W-:Y:S01]  /*1c770*/  UMOV UR43, UR15 ;  /* 0x0000000f002b7c82 */ /* 0x000fe20008000000 */
[--C-:B------:R-:W-:Y:S01]  /*1c780*/  IMAD.X R192, R192, 0x1, R6.reuse, P2 ;  /* 0x00000001c0c07824 */ /* 0x100fe200010e0606 */
[----:B------:R-:W-:Y:S01]  /*1c790*/  IADD3 R249, P2, R249, R5, RZ ;  /* 0x00000005f9f97210 */ /* 0x000fe20007f5e0ff */
[----:B------:R-:W-:Y:S04]  /*1c7a0*/  STL [R1+0x2a4], R248 ;  /* 0x0002a4f801007387 */ /* 0x000fe80000100800 */
[----:B------:R0:W-:Y:S01]  /*1c7b0*/  STL [R1+0x270], R249 ;  /* 0x000270f901007387 */ /* 0x0001e20000100800 */
[----:B------:R-:W-:-:S03]  /*1c7c0*/  IMAD.X R235, R235, 0x1, R6, P5 ;  /* 0x00000001ebeb7824 */ /* 0x000fc600028e0606 */
[----:B0-----:R-:W3:Y:S04]  /*1c7d0*/  LDL.LU R249, [R1+0xc50] ;  /* 0x000c500001f97983 */ /* 0x001ee80000300800 */
[----:B------:R-:W-:Y:S01]  /*1c7e0*/  STL [R1+0x29c], R192 ;  /* 0x00029cc001007387 */ /* 0x000fe20000100800 */
[--C-:B------:R-:W-:Y:S01]  /*1c7f0*/  IMAD.X R230, R230, 0x1, R6.reuse, P6 ;  /* 0x00000001e6e67824 */ /* 0x100fe200030e0606 */
[-C--:B------:R-:W-:Y:S01]  /*1c800*/  IADD3 R223, P6, R223, R5.reuse, RZ ;  /* 0x00000005dfdf7210 */ /* 0x080fe20007fde0ff */
[----:B------:R-:W-:Y:S01]  /*1c810*/  HGMMA.64x64x16.F32 R24, gdesc[UR40].tnspA, R24 ;  /* 0x20e00000281879f0 */ /* 0x000fe20008700818 */
[----:B------:R-:W-:Y:S01]  /*1c820*/  UMOV UR46, UR18 ;  /* 0x00000012002e7c82 */ /* 0x000fe20008000000 */
[----:B------:R-:W-:Y:S01]  /*1c830*/  UMOV UR47, UR19 ;  /* 0x00000013002f7c82 */ /* 0x000fe20008000000 */
[--C-:B----4-:R-:W-:Y:S01]  /*1c840*/  IMAD.X R3, R3, 0x1, R6.reuse, P4 ;  /* 0x0000000103037824 */ /* 0x110fe200020e0606 */
[----:B------:R-:W-:Y:S01]  /*1c850*/  HGMMA.64x64x16.F32 R24, gdesc[UR44].tnspA, R24 ;  /* 0x20e000002c1879f0 */ /* 0x000fe20008700818 */
[-C--:B--2---:R-:W-:Y:S01]  /*1c860*/  IADD3 R20, P5, R20, R5.reuse, RZ ;  /* 0x0000000514147210 */ /* 0x084fe20007fbe0ff */
[----:B---3--:R-:W-:Y:S01]  /*1c870*/  IMAD.X R232, R232, 0x1, R6, P3 ;  /* 0x00000001e8e87824 */ /* 0x008fe200018e0606 */
[----:B------:R-:W-:-:S04]  /*1c880*/  IADD3 R193, P3, R193, R5, RZ ;  /* 0x00000005c1c17210 */ /* 0x000fc80007f7e0ff */
[----:B------:R0:W-:Y:S01]  /*1c890*/  STL [R1+0x294], R232 ;  /* 0x000294e801007387 */ /* 0x0001e20000100800 */
[----:B------:R-:W-:-:S03]  /*1c8a0*/  IADD3 R252, P4, R252, R5, RZ ;  /* 0x00000005fcfc7210 */ /* 0x000fc60007f9e0ff */
[----:B0-----:R-:W2:Y:S04]  /*1c8b0*/  LDL.LU R232, [R1+0xc4c] ;  /* 0x000c4c0001e87983 */ /* 0x001ea80000300800 */
[----:B------:R0:W-:Y:S04]  /*1c8c0*/  STL [R1+0x28c], R3 ;  /* 0x00028c0301007387 */ /* 0x0001e80000100800 */
[----:B0-----:R-:W3:Y:S04]  /*1c8d0*/  LDL.LU R3, [R1+0xc48] ;  /* 0x000c480001037983 */ /* 0x001ee80000300800 */
        /* <DEDUP_REMOVED lines=11> */
[----:B------:R-:W-:Y:S01]  /*1c990*/  UMOV UR50, UR22 ;  /* 0x0000001600327c82 */ /* 0x000fe20008000000 */
[----:B------:R-:W-:-:S02]  /*1c9a0*/  UMOV UR51, UR23 ;  /* 0x0000001700337c82 */ /* 0x000fc40008000000 */
[----:B------:R-:W-:Y:S01]  /*1c9b0*/  HGMMA.64x64x16.F32 R24, gdesc[UR48].tnspA, R24 ;  /* 0x20e00000301879f0 */ /* 0x000fe20008700818 */
[----:B------:R-:W-:Y:S01]  /*1c9c0*/  UMOV UR54, UR26 ;  /* 0x0000001a00367c82 */ /* 0x000fe20008000000 */
[----:B------:R-:W-:Y:S02]  /*1c9d0*/  UMOV UR55, UR27 ;  /* 0x0000001b00377c82 */ /* 0x000fe40008000000 */
[----:B------:R-:W-:Y:S01]  /*1c9e0*/  HGMMA.64x64x16.F32 R24, gdesc[UR52].tnspA, R24 ;  /* 0x20e00000341879f0 */ /* 0x000fe20008700818 */
[----:B------:R-:W-:Y:S01]  /*1c9f0*/  UMOV UR58, UR30 ;  /* 0x0000001e003a7c82 */ /* 0x000fe20008000000 */
[----:B------:R-:W-:Y:S01]  /*1ca00*/  UMOV UR59, UR31 ;  /* 0x0000001f003b7c82 */ /* 0x000fe20008000000 */
[--C-:B------:R-:W-:Y:S01]  /*1ca10*/  IMAD.X R16, R16, 0x1, R6.reuse, P1 ;  /* 0x0000000110107824 */ /* 0x100fe200008e0606 */
[-C--:B------:R-:W-:Y:S01]  /*1ca20*/  IADD3 R17, P1, R17, R5.reuse, RZ ;  /* 0x0000000511117210 */ /* 0x080fe20007f3e0ff */
[----:B------:R-:W-:Y:S01]  /*1ca30*/  IMAD.X R18, R18, 0x1, R6, P2 ;  /* 0x0000000112127824 */ /* 0x000fe200010e0606 */
[----:B------:R-:W-:-:S02]  /*1ca40*/  IADD3 R19, P2, R19, R5, RZ ;  /* 0x0000000513137210 */ /* 0x000fc40007f5e0ff */
[----:B------:R0:W-:Y:S04]  /*1ca50*/  STL [R1+0x274], R16 ;  /* 0x0002741001007387 */ /* 0x0001e80000100800 */
[----:B0-----:R0:W5:Y:S04]  /*1ca60*/  LDL.LU R16, [R1+0xc30] ;  /* 0x000c300001107983 */ /* 0x0011680000300800 */
[----:B------:R1:W-:Y:S01]  /*1ca70*/  STL [R1+0x248], R17 ;  /* 0x0002481101007387 */ /* 0x0003e20000100800 */
[----:B------:R-:W-:-:S03]  /*1ca80*/  IMAD.X R0, R0, 0x1, R6, P5 ;  /* 0x0000000100007824 */ /* 0x000fc600028e0606 */
[----:B-1----:R0:W5:Y:S04]  /*1ca90*/  LDL.LU R17, [R1+0xc2c] ;  /* 0x000c2c0001117983 */ /* 0x0021680000300800 */
[----:B------:R1:W-:Y:S01]  /*1caa0*/  STL [R1+0x26c], R18 ;  /* 0x00026c1201007387 */ /* 0x0003e20000100800 */
[----:B------:R-:W-:-:S03]  /*1cab0*/  IMAD.X R251, R251, 0x1, R6, P6 ;  /* 0x00000001fbfb7824 */ /* 0x000fc600030e0606 */
[----:B-1----:R0:W5:Y:S01]  /*1cac0*/  LDL.LU R18, [R1+0xc28] ;  /* 0x000c280001127983 */ /* 0x0021620000300800 */
[----:B------:R-:W-:Y:S03]  /*1cad0*/  HGMMA.64x64x16.F32 R24, gdesc[UR56].tnspA, R24, gsb0 ;  /* 0x20e00000381879f0 */ /* 0x000fe60008000818 */
[----:B------:R1:W-:Y:S01]  /*1cae0*/  STL [R1+0x240], R19 ;  /* 0x0002401301007387 */ /* 0x0003e20000100800 */
[----:B------:R-:W-:-:S03]  /*1caf0*/  IADD3 R249, P6, R249, R5, RZ ;  /* 0x00000005f9f97210 */ /* 0x000fc60007fde0ff */
[----:B-1----:R0:W5:Y:S01]  /*1cb00*/  LDL.LU R19, [R1+0xc24] ;  /* 0x000c240001137983 */ /* 0x0021620000300800 */
[--C-:B------:R-:W-:Y:S01]  /*1cb10*/  IMAD.X R246, R246, 0x1, R6.reuse, P1 ;  /* 0x00000001f6f67824 */ /* 0x100fe200008e0606 */
[-C--:B------:R-:W-:Y:S01]  /*1cb20*/  IADD3 R245, P1, R245, R5.reuse, RZ ;  /* 0x00000005f5f57210 */ /* 0x080fe20007f3e0ff */
[----:B------:R-:W-:Y:S01]  /*1cb30*/  IMAD.X R243, R243, 0x1, R6, P2 ;  /* 0x00000001f3f37824 */ /* 0x000fe200010e0606 */
[----:B------:R-:W-:-:S03]  /*1cb40*/  IADD3 R242, P2, R242, R5, RZ ;  /* 0x00000005f2f27210 */ /* 0x000fc60007f5e0ff */
[--C-:B------:R-:W-:Y:S02]  /*1cb50*/  IMAD.X R229, R229, 0x1, R6.reuse, P1 ;  /* 0x00000001e5e57824 */ /* 0x100fe400008e0606 */
[----:B------:R-:W-:Y:S01]  /*1cb60*/  IMAD.X R227, R227, 0x1, R6, P2 ;  /* 0x00000001e3e37824 */ /* 0x000fe200010e0606 */
[----:B------:R-:W-:Y:S01]  /*1cb70*/  IADD3 R188, P0, R188, R23, RZ ;  /* 0x00000017bcbc7210 */ /* 0x000fe20007f1e0ff */
[----:B------:R-:W-:-:S04]  /*1cb80*/  VIADD R195, R195, 0x1 ;  /* 0x00000001c3c37836 */ /* 0x000fc80000000000 */
[----:B------:R-:W-:Y:S01]  /*1cb90*/  IMAD.X R189, R189, 0x1, R4, P0 ;  /* 0x00000001bdbd7824 */ /* 0x000fe200000e0604 */
[----:B------:R-:W-:Y:S01]  /*1cba0*/  ISETP.NE.U32.AND P0, PT, R195, R152, PT ;  /* 0x00000098c300720c */ /* 0x000fe20003f05070 */
[--C-:B---3--:R-:W-:Y:S01]  /*1cbb0*/  IMAD.X R3, R3, 0x1, R6.reuse, P4 ;  /* 0x0000000103037824 */ /* 0x108fe200020e0606 */
[----:B------:R-:W-:Y:S01]  /*1cbc0*/  IADD3 R2, P4, R2, R5, RZ ;  /* 0x0000000502027210 */ /* 0x000fe20007f9e0ff */
[----:B--2---:R-:W-:-:S04]  /*1cbd0*/  IMAD.X R232, R232, 0x1, R6, P6 ;  /* 0x00000001e8e87824 */ /* 0x004fc800030e0606 */
[--C-:B------:R-:W-:Y:S01]  /*1cbe0*/  IMAD.X R237, R237, 0x1, R6.reuse, P4 ;  /* 0x00000001eded7824 */ /* 0x100fe200020e0606 */
[-C--:B------:R-:W-:Y:S02]  /*1cbf0*/  IADD3 R236, P4, R236, R5.reuse, RZ ;  /* 0x00000005ecec7210 */ /* 0x080fe40007f9e0ff */
[-C--:B----4-:R-:W-:Y:S01]  /*1cc00*/  IADD3 R252, P5, R252, R5.reuse, RZ ;  /* 0x00000005fcfc7210 */ /* 0x090fe20007fbe0ff */
[----:B------:R-:W-:Y:S01]  /*1cc10*/  IMAD.X R20, R20, 0x1, R6, P3 ;  /* 0x0000000114147824 */ /* 0x000fe200018e0606 */
[----:B------:R-:W-:-:S04]  /*1cc20*/  IADD3 R22, P3, R22, R5, RZ ;  /* 0x0000000516167210 */ /* 0x000fc80007f7e0ff */
[----:B------:R1:W-:Y:S04]  /*1cc30*/  STL [R1+0x264], R20 ;  /* 0x0002641401007387 */ /* 0x0003e80000100800 */
[----:B-1----:R0:W5:Y:S04]  /*1cc40*/  LDL.LU R20, [R1+0xc20] ;  /* 0x000c200001147983 */ /* 0x0021680000300800 */
[----:B------:R1:W-:Y:S01]  /*1cc50*/  STL [R1+0x238], R22 ;  /* 0x0002381601007387 */ /* 0x0003e20000100800 */
[----:B------:R-:W-:-:S03]  /*1cc60*/  IMAD.X R241, R241, 0x1, R6, P3 ;  /* 0x00000001f1f17824 */ /* 0x000fc600018e0606 */
[----:B-1----:R0:W5:Y:S04]  /*1cc70*/  LDL.LU R22, [R1+0xc1c] ;  /* 0x000c1c0001167983 */ /* 0x0021680000300800 */
[----:B------:R1:W-:Y:S01]  /*1cc80*/  STL [R1+0x25c], R3 ;  /* 0x00025c0301007387 */ /* 0x0003e20000100800 */
[----:B------:R-:W-:-:S03]  /*1cc90*/  IADD3 R239, P3, R239, R5, RZ ;  /* 0x00000005efef7210 */ /* 0x000fc60007f7e0ff */
[----:B-1----:R0:W5:Y:S04]  /*1cca0*/  LDL.LU R3, [R1+0xc18] ;  /* 0x000c180001037983 */ /* 0x0021680000300800 */
[----:B------:R1:W-:Y:S01]  /*1ccb0*/  STL [R1+0x230], R2 ;  /* 0x0002300201007387 */ /* 0x0003e20000100800 */
[----:B------:R-:W-:-:S03]  /*1ccc0*/  IMAD.X R235, R235, 0x1, R6, P5 ;  /* 0x00000001ebeb7824 */ /* 0x000fc600028e0606 */
[----:B-1----:R0:W5:Y:S04]  /*1ccd0*/  LDL.LU R2, [R1+0xc14] ;  /* 0x000c140001027983 */ /* 0x0021680000300800 */
[----:B------:R1:W-:Y:S01]  /*1cce0*/  STL [R1+0x254], R0 ;  /* 0x0002540001007387 */ /* 0x0003e20000100800 */
[----:B------:R-:W-:-:S03]  /*1ccf0*/  IADD3 R233, P5, R233, R5, RZ ;  /* 0x00000005e9e97210 */ /* 0x000fc60007fbe0ff */
[----:B-1----:R0:W5:Y:S04]  /*1cd00*/  LDL.LU R0, [R1+0xc10] ;  /* 0x000c100001007983 */ /* 0x0021680000300800 */
[----:B------:R0:W-:Y:S04]  /*1cd10*/  STL [R1+0x224], R252 ;  /* 0x000224fc01007387 */ /* 0x0001e80000100800 */
[----:B------:R0:W-:Y:S04]  /*1cd20*/  STL [R1+0x24c], R251 ;  /* 0x00024cfb01007387 */ /* 0x0001e80000100800 */
[----:B------:R0:W-:Y:S04]  /*1cd30*/  STL [R1+0x218], R249 ;  /* 0x000218f901007387 */ /* 0x0001e80000100800 */
[----:B------:R0:W-:Y:S04]  /*1cd40*/  STL [R1+0x244], R246 ;  /* 0x000244f601007387 */ /* 0x0001e80000100800 */
[----:B------:R0:W-:Y:S04]  /*1cd50*/  STL [R1+0x210], R245 ;  /* 0x000210f501007387 */ /* 0x0001e80000100800 */
[----:B------:R0:W-:Y:S01]  /*1cd60*/  STL [R1+0x23c], R243 ;  /* 0x00023cf301007387 */ /* 0x0001e20000100800 */
[----:B------:R-:W-:-:S03]  /*1cd70*/  IADD3 R230, P6, R230, R5, RZ ;  /* 0x00000005e6e67210 */ /* 0x000fc60007fde0ff */
[----:B------:R0:W-:Y:S04]  /*1cd80*/  STL [R1+0x208], R242 ;  /* 0x000208f201007387 */ /* 0x0001e80000100800 */
[----:B------:R0:W-:Y:S04]  /*1cd90*/  STL [R1+0x234], R241 ;  /* 0x000234f101007387 */ /* 0x0001e80000100800 */
[----:B------:R0:W-:Y:S01]  /*1cda0*/  STL [R1+0x200], R239 ;  /* 0x000200ef01007387 */ /* 0x0001e20000100800 */
[----:B------:R-:W-:-:S03]  /*1cdb0*/  IMAD.X R226, R226, 0x1, R6, P3 ;  /* 0x00000001e2e27824 */ /* 0x000fc600018e0606 */
[----:B------:R0:W-:Y:S01]  /*1cdc0*/  STL [R1+0x22c], R237 ;  /* 0x00022ced01007387 */ /* 0x0001e20000100800 */
[----:B------:R-:W-:-:S03]  /*1cdd0*/  IMAD.X R225, R225, 0x1, R6, P4 ;  /* 0x00000001e1e17824 */ /* 0x000fc600020e0606 */
[----:B------:R0:W-:Y:S01]  /*1cde0*/  STL [R1+0x1f8], R236 ;  /* 0x0001f8ec01007387 */ /* 0x0001e20000100800 */
[----:B------:R-:W-:-:S03]  /*1cdf0*/  IMAD.X R223, R223, 0x1, R6, P6 ;  /* 0x00000001dfdf7824 */ /* 0x000fc600030e0606 */
[----:B------:R0:W-:Y:S01]  /*1ce00*/  STL [R1+0x21c], R235 ;  /* 0x00021ceb01007387 */ /* 0x0001e20000100800 */
[----:B------:R-:W-:-:S03]  /*1ce10*/  IMAD.X R224, R224, 0x1, R6, P5 ;  /* 0x00000001e0e07824 */ /* 0x000fc600028e0606 */
[----:B------:R0:W-:Y:S04]  /*1ce20*/  STL [R1+0x1f0], R233 ;  /* 0x0001f0e901007387 */ /* 0x0001e80000100800 */
[----:B------:R0:W-:Y:S04]  /*1ce30*/  STL [R1+0x214], R232 ;  /* 0x000214e801007387 */ /* 0x0001e80000100800 */
[----:B------:R0:W-:Y:S04]  /*1ce40*/  STL [R1+0x1e8], R230 ;  /* 0x0001e8e601007387 */ /* 0x0001e80000100800 */
[----:B------:R0:W-:Y:S04]  /*1ce50*/  STL [R1+0x20c], R229 ;  /* 0x00020ce501007387 */ /* 0x0001e80000100800 */
[----:B------:R0:W-:Y:S04]  /*1ce60*/  STL [R1+0x204], R227 ;  /* 0x000204e301007387 */ /* 0x0001e80000100800 */
[----:B------:R0:W-:Y:S04]  /*1ce70*/  STL [R1+0x1fc], R226 ;  /* 0x0001fce201007387 */ /* 0x0001e80000100800 */
[----:B------:R0:W-:Y:S04]  /*1ce80*/  STL [R1+0x1f4], R225 ;  /* 0x0001f4e101007387 */ /* 0x0001e80000100800 */
[----:B------:R0:W-:Y:S04]  /*1ce90*/  STL [R1+0x1e0], R223 ;  /* 0x0001e0df01007387 */ /* 0x0001e80000100800 */
[----:B------:R0:W-:Y:S01]  /*1cea0*/  STL [R1+0x1ec], R224 ;  /* 0x0001ece001007387 */ /* 0x0001e20000100800 */
[----:B------:R-:W-:-:S02]  /*1ceb0*/  WARPGROUP.DEPBAR.LE gsb0, 0x0 ;  /* 0x00008000000079c5 */ /* 0x000fc40000010000 */
[----:B------:R-:W-:Y:S05]  /*1cec0*/  @P0 BRA `(.L_x_1) ;  /* 0xfffffec400000947 */ /* 0x000fea000383ffff */
[----:B------:R-:W-:Y:S02]  /*1ced0*/  F2FP.F16.F32.PACK_AB R23, R47, R111 ;  /* 0x0000006f2f17723e */ /* 0x000fe400000000ff */
[----:B------:R-:W-:Y:S02]  /*1cee0*/  F2FP.F16.F32.PACK_AB R12, R81, R145 ;  /* 0x00000091510c723e */ /* 0x000fe400000000ff */
[----:B-----5:R-:W-:Y:S02]  /*1cef0*/  F2FP.F16.F32.PACK_AB R17, R82, R146 ;  /* 0x000000925211723e */ /* 0x020fe400000000ff */
[----:B------:R-:W-:Y:S02]  /*1cf00*/  F2FP.F16.F32.PACK_AB R22, R45, R109 ;  /* 0x0000006d2d16723e */ /* 0x000fe400000000ff */
[----:B------:R-:W-:Y:S02]  /*1cf10*/  F2FP.F16.F32.PACK_AB R47, R46, R110 ;  /* 0x0000006e2e2f723e */ /* 0x000fe400000000ff */
[----:B------:R-:W-:-:S02]  /*1cf20*/  F2FP.F16.F32.PACK_AB R11, R54, R118 ;  /* 0x00000076360b723e */ /* 0x000fc400000000ff */
[----:B------:R-:W-:Y:S02]  /*1cf30*/  F2FP.F16.F32.PACK_AB R13, R83, R147 ;  /* 0x00000093530d723e */ /* 0x000fe400000000ff */
[----:B------:R-:W-:Y:S02]  /*1cf40*/  F2FP.F16.F32.PACK_AB R18, R48, R112 ;  /* 0x000000703012723e */ /* 0x000fe400000000ff */
[----:B------:R-:W-:Y:S02]  /*1cf50*/  F2FP.F16.F32.PACK_AB R21, R79, R143 ;  /* 0x0000008f4f15723e */ /* 0x000fe400000000ff */
        /* <DEDUP_REMOVED lines=54> */
[----:B------:R-:W-:-:S07]  /*1d2c0*/  F2FP.F16.F32.PACK_AB R60, R56, R120 ;  /* 0x00000078383c723e */ /* 0x000fce00000000ff */
.L_x_0:
[----:B------:R-:W1:Y:S01]  /*1d2d0*/  S2R R25, SR_TID.X ;  /* 0x0000000000197919 */ /* 0x000e620000002100 */
[----:B------:R-:W-:Y:S01]  /*1d2e0*/  MOV R153, 0x400 ;  /* 0x0000040000997802 */ /* 0x000fe20000000f00 */
[----:B------:R-:W2:Y:S01]  /*1d2f0*/  LDC.64 R68, c[0x0][0x228] ;  /* 0x00008a00ff447b82 */ /* 0x000ea20000000a00 */
[C---:B------:R-:W-:Y:S01]  /*1d300*/  VIADD R30, R0.reuse, 0x3f ;  /* 0x0000003f001e7836 */ /* 0x040fe20000000000 */
[----:B------:R-:W3:Y:S01]  /*1d310*/  S2R R154, SR_CgaCtaId ;  /* 0x00000000009a7919 */ /* 0x000ee20000008800 */
[----:B------:R-:W-:Y:S01]  /*1d320*/  VIADD R28, R0, 0x3 ;  /* 0x00000003001c7836 */ /* 0x000fe20000000000 */
[----:B------:R-:W4:Y:S04]  /*1d330*/  S2R R152, SR_TID.X ;  /* 0x0000000000987919 */ /* 0x000f280000002100 */
[----:B------:R-:W5:Y:S08]  /*1d340*/  LDC R93, c[0x0][0x244] ;  /* 0x00009100ff5d7b82 */ /* 0x000f700000000800 */
[----:B------:R-:W0:Y:S01]  /*1d350*/  LDC.64 R94, c[0x0][0x220] ;  /* 0x00008800ff5e7b82 */ /* 0x000e220000000a00 */
[----:B--2---:R-:W-:-:S07]  /*1d360*/  ISETP.GE.AND P0, PT, R30, R69, PT ;  /* 0x000000451e00720c */ /* 0x004fce0003f06270 */
[----:B------:R-:W2:Y:S08]  /*1d370*/  LDC R71, c[0x0][0x248] ;  /* 0x00009200ff477b82 */ /* 0x000eb00000000800 */
[----:B------:R-:W-:Y:S01]  /*1d380*/  BAR.SYNC.DEFER_BLOCKING 0x0 ;  /* 0x0000000000007b1d */ /* 0x000fe20000010000 */
[----:B------:R-:W-:Y:S02]  /*1d390*/  ISETP.GE.AND P3, PT, R28, R69, PT ;  /* 0x000000451c00720c */ /* 0x000fe40003f66270 */
[----:B------:R-:W-:Y:S01]  /*1d3a0*/  ISETP.GE.AND P4, PT, R2, R68, PT ;  /* 0x000000440200720c */ /* 0x000fe20003f86270 */
[----:B-1----:R-:W-:-:S02]  /*1d3b0*/  IMAD.SHL.U32 R24, R25, 0x10, RZ ;  /* 0x0000001019187824 */ /* 0x002fc400078e00ff */
[C---:B------:R-:W-:Y:S01]  /*1d3c0*/  IMAD.SHL.U32 R26, R25.reuse, 0x40, RZ ;  /* 0x00000040191a7824 */ /* 0x040fe200078e00ff */
[----:B------:R-:W-:Y:S01]  /*1d3d0*/  ISETP.LT.AND P4, PT, R0, R69, !P4 ;  /* 0x000000450000720c */ /* 0x000fe20006781270 */
[----:B------:R-:W-:Y:S01]  /*1d3e0*/  IMAD.SHL.U32 R25, R25, 0x8, RZ ;  /* 0x0000000819197824 */ /* 0x000fe200078e00ff */
[----:B------:R-:W-:Y:S02]  /*1d3f0*/  LOP3.LUT R24, R24, 0xf0, RZ, 0xc0, !PT ;  /* 0x000000f018187812 */ /* 0x000fe400078ec0ff */
[----:B------:R-:W-:Y:S01]  /*1d400*/  LOP3.LUT R27, R26, 0x400, RZ, 0xc0, !PT ;  /* 0x000004001a1b7812 */ /* 0x000fe200078ec0ff */
[----:B------:R-:W-:Y:S01]  /*1d410*/  VIADD R26, R0, 0x2 ;  /* 0x00000002001a7836 */ /* 0x000fe20000000000 */
[----:B---3--:R-:W-:Y:S02]  /*1d420*/  LEA R153, R154, R153, 0x18 ;  /* 0x000000999a997211 */ /* 0x008fe400078ec0ff */
[----:B------:R-:W-:Y:S02]  /*1d430*/  LOP3.LUT R25, R25, 0x300, RZ, 0xc0, !PT ;  /* 0x0000030019197812 */ /* 0x000fe400078ec0ff */
[----:B------:R-:W-:-:S02]  /*1d440*/  IADD3 R24, R27, R153, R24 ;  /* 0x000000991b187210 */ /* 0x000fc40007ffe018 */
[----:B----4-:R-:W-:Y:S02]  /*1d450*/  LOP3.LUT R152, R152, 0x7f, RZ, 0xc0, !PT ;  /* 0x0000007f98987812 */ /* 0x010fe400078ec0ff */
[-C--:B------:R-:W-:Y:S01]  /*1d460*/  ISETP.GE.AND P5, PT, R26, R69.reuse, PT ;  /* 0x000000451a00720c */ /* 0x080fe20003fa6270 */
[----:B------:R-:W-:Y:S02]  /*1d470*/  IMAD.IADD R92, R25, 0x1, R24 ;  /* 0x00000001195c7824 */ /* 0x000fe400078e0218 */
[----:B------:R-:W-:Y:S02]  /*1d480*/  IMAD R70, R152, 0x10, R153 ;  /* 0x0000001098467824 */ /* 0x000fe400078e0299 */
[----:B------:R-:W-:Y:S01]  /*1d490*/  VIADD R24, R0, 0x1 ;  /* 0x0000000100187836 */ /* 0x000fe20000000000 */
[----:B------:R-:W-:Y:S01]  /*1d4a0*/  STSM.16.M88.4 [R92], R60 ;  /* 0x0000003c5c007844 */ /* 0x000fe20000000200 */
[----:B------:R-:W-:Y:S03]  /*1d4b0*/  BAR.SYNC.DEFER_BLOCKING 0x0 ;  /* 0x0000000000007b1d */ /* 0x000fe60000010000 */
[----:B------:R-:W-:-:S03]  /*1d4c0*/  ISETP.GE.AND P1, PT, R24, R69, PT ;  /* 0x000000451800720c */ /* 0x000fc60003f26270 */
[----:B------:R-:W1:Y:S02]  /*1d4d0*/  LDS.128 R88, [R70] ;  /* 0x0000000046587984 */ /* 0x000e640000000c00 */
[----:B------:R-:W-:Y:S06]  /*1d4e0*/  BAR.SYNC.DEFER_BLOCKING 0x0 ;  /* 0x0000000000007b1d */ /* 0x000fec0000010000 */
[----:B------:R-:W-:Y:S02]  /*1d4f0*/  STSM.16.M88.4 [R92], R32 ;  /* 0x000000205c007844 */ /* 0x000fe40000000200 */
[----:B------:R-:W-:Y:S06]  /*1d500*/  BAR.SYNC.DEFER_BLOCKING 0x0 ;  /* 0x0000000000007b1d */ /* 0x000fec0000010000 */
[----:B------:R-:W3:Y:S02]  /*1d510*/  LDS.128 R84, [R70] ;  /* 0x0000000046547984 */ /* 0x000ee40000000c00 */
[----:B------:R-:W-:Y:S06]  /*1d520*/  BAR.SYNC.DEFER_BLOCKING 0x0 ;  /* 0x0000000000007b1d */ /* 0x000fec0000010000 */
[----:B------:R-:W-:Y:S02]  /*1d530*/  STSM.16.M88.4 [R92], R64 ;  /* 0x000000405c007844 */ /* 0x000fe40000000200 */
[----:B------:R-:W-:Y:S06]  /*1d540*/  BAR.SYNC.DEFER_BLOCKING 0x0 ;  /* 0x0000000000007b1d */ /* 0x000fec0000010000 */
[----:B------:R-:W4:Y:S02]  /*1d550*/  LDS.128 R24, [R70] ;  /* 0x0000000046187984 */ /* 0x000f240000000c00 */
        /* <DEDUP_REMOVED lines=15> */
[----:B------:R-:W-:Y:S02]  /*1d650*/  LDS.128 R40, [R70] ;  /* 0x0000000046287984 */ /* 0x000fe40000000c00 */
[----:B------:R-:W-:Y:S06]  /*1d660*/  BAR.SYNC.DEFER_BLOCKING 0x0 ;  /* 0x0000000000007b1d */ /* 0x000fec0000010000 */
[----:B------:R5:W-:Y:S02]  /*1d670*/  STSM.16.M88.4 [R92], R72 ;  /* 0x000000485c007844 */ /* 0x000be40000000200 */
[----:B------:R-:W-:Y:S01]  /*1d680*/  BAR.SYNC.DEFER_BLOCKING 0x0 ;  /* 0x0000000000007b1d */ /* 0x000fe20000010000 */
[----:B-----5:R-:W-:-:S04]  /*1d690*/  IMAD R73, R2, R93, RZ ;  /* 0x0000005d02497224 */ /* 0x020fc800078e02ff */
[----:B------:R-:W-:Y:S01]  /*1d6a0*/  IMAD R74, R93, 0x80, R73 ;  /* 0x000000805d4a7824 */ /* 0x000fe200078e0249 */
[----:B0-----:R-:W-:-:S04]  /*1d6b0*/  LEA R72, P2, R73, R94, 0x1 ;  /* 0x0000005e49487211 */ /* 0x001fc800078408ff */
[----:B------:R-:W-:Y:S02]  /*1d6c0*/  LEA.HI.X.SX32 R73, R73, R95, 0x1, P2 ;  /* 0x0000005f49497211 */ /* 0x000fe400010f0eff */
[----:B------:R-:W-:Y:S01]  /*1d6d0*/  ISETP.GE.AND P2, PT, R0, R69, PT ;  /* 0x000000450000720c */ /* 0x000fe20003f46270 */
[----:B------:R-:W-:Y:S01]  /*1d6e0*/  LDS.128 R48, [R70] ;  /* 0x0000000046307984 */ /* 0x000fe20000000c00 */
[----:B------:R-:W-:Y:S02]  /*1d6f0*/  BAR.SYNC.DEFER_BLOCKING 0x0 ;  /* 0x0000000000007b1d */ /* 0x000fe40000010000 */
[----:B------:R-:W-:-:S04]  /*1d700*/  ISETP.LT.AND P2, PT, R3, R68, !P2 ;  /* 0x000000440300720c */ /* 0x000fc80005741270 */
[----:B------:R-:W-:Y:S02]  /*1d710*/  STSM.16.M88.4 [R92], R80 ;  /* 0x000000505c007844 */ /* 0x000fe40000000200 */
[----:B------:R-:W-:Y:S06]  /*1d720*/  BAR.SYNC.DEFER_BLOCKING 0x0 ;  /* 0x0000000000007b1d */ /* 0x000fec0000010000 */
[----:B------:R-:W0:Y:S02]  /*1d730*/  LDS.128 R52, [R70] ;  /* 0x0000000046347984 */ /* 0x000e240000000c00 */
[----:B------:R-:W-:Y:S06]  /*1d740*/  BAR.SYNC.DEFER_BLOCKING 0x0 ;  /* 0x0000000000007b1d */ /* 0x000fec0000010000 */
[----:B------:R2:W-:Y:S02]  /*1d750*/  STSM.16.M88.4 [R92], R76 ;  /* 0x0000004c5c007844 */ /* 0x0005e40000000200 */
[----:B------:R-:W-:Y:S01]  /*1d760*/  BAR.SYNC.DEFER_BLOCKING 0x0 ;  /* 0x0000000000007b1d */ /* 0x000fe20000010000 */
[----:B--2---:R-:W-:Y:S01]  /*1d770*/  IMAD R77, R0, R71, RZ ;  /* 0x00000047004d7224 */ /* 0x004fe200078e02ff */
[----:B-1----:R-:W-:Y:S01]  /*1d780*/  PRMT R78, R88, 0x7632, R78 ;  /* 0x00007632584e7816 */ /* 0x002fe2000000004e */
[----:B------:R-:W-:-:S03]  /*1d790*/  VIADD R76, R0, 0x5 ;  /* 0x00000005004c7836 */ /* 0x000fc60000000000 */
[----:B------:R-:W1:Y:S02]  /*1d7a0*/  LDS.128 R56, [R70] ;  /* 0x0000000046387984 */ /* 0x000e640000000c00 */
[----:B------:R-:W-:Y:S06]  /*1d7b0*/  BAR.SYNC.DEFER_BLOCKING 0x0 ;  /* 0x0000000000007b1d */ /* 0x000fec0000010000 */
[----:B------:R-:W-:Y:S02]  /*1d7c0*/  STSM.16.M88.4 [R92], R44 ;  /* 0x0000002c5c007844 */ /* 0x000fe40000000200 */
[----:B------:R-:W-:Y:S06]  /*1d7d0*/  BAR.SYNC.DEFER_BLOCKING 0x0 ;  /* 0x0000000000007b1d */ /* 0x000fec0000010000 */
[----:B------:R-:W2:Y:S02]  /*1d7e0*/  LDS.128 R60, [R70] ;  /* 0x00000000463c7984 */ /* 0x000ea40000000c00 */
[----:B------:R-:W-:Y:S06]  /*1d7f0*/  BAR.SYNC.DEFER_BLOCKING 0x0 ;  /* 0x0000000000007b1d */ /* 0x000fec0000010000 */
[----:B------:R5:W-:Y:S02]  /*1d800*/  STSM.16.M88.4 [R92], R20 ;  /* 0x000000145c007844 */ /* 0x000be40000000200 */
[----:B------:R-:W-:Y:S01]  /*1d810*/  BAR.SYNC.DEFER_BLOCKING 0x0 ;  /* 0x0000000000007b1d */ /* 0x000fe20000010000 */
[----:B-----5:R-:W-:Y:S01]  /*1d820*/  LEA R20, P6, R74, R94, 0x1 ;  /* 0x0000005e4a147211 */ /* 0x020fe200078c08ff */
[----:B------:R-:W-:-:S03]  /*1d830*/  IMAD.WIDE R22, R77, 0x2, R72 ;  /* 0x000000024d167825 */ /* 0x000fc600078e0248 */
[----:B------:R-:W-:Y:S02]  /*1d840*/  LEA.HI.X.SX32 R21, R74, R95, 0x1, P6 ;  /* 0x0000005f4a157211 */ /* 0x000fe400030f0eff */
[-C--:B------:R-:W-:Y:S02]  /*1d850*/  ISETP.LT.AND P6, PT, R2, R68.reuse, !P5 ;  /* 0x000000440200720c */ /* 0x080fe40006fc1270 */
[----:B------:R-:W-:Y:S01]  /*1d860*/  ISETP.LT.AND P5, PT, R3, R68, !P5 ;  /* 0x000000440300720c */ /* 0x000fe20006fa1270 */
[C---:B------:R-:W-:Y:S01]  /*1d870*/  IMAD.WIDE R74, R77.reuse, 0x2, R20 ;  /* 0x000000024d4a7825 */ /* 0x040fe200078e0214 */
[----:B------:R-:W5:Y:S03]  /*1d880*/  LDS.128 R64, [R70] ;  /* 0x0000000046407984 */ /* 0x000f660000000c00 */
[--C-:B------:R-:W-:Y:S01]  /*1d890*/  IMAD.IADD R77, R77, 0x1, R71.reuse ;  /* 0x000000014d4d7824 */ /* 0x100fe200078e0247 */
[----:B------:R-:W-:Y:S03]  /*1d8a0*/  BAR.SYNC.DEFER_BLOCKING 0x0 ;  /* 0x0000000000007b1d */ /* 0x000fe60000010000 */
[----:B------:R-:W-:-:S03]  /*1d8b0*/  IMAD.IADD R79, R77, 0x1, R71 ;  /* 0x000000014d4f7824 */ /* 0x000fc600078e0247 */
[----:B------:R-:W-:Y:S02]  /*1d8c0*/  STSM.16.M88.4 [R92], R16 ;  /* 0x000000105c007844 */ /* 0x000fe40000000200 */
[----:B------:R-:W-:Y:S06]  /*1d8d0*/  BAR.SYNC.DEFER_BLOCKING 0x0 ;  /* 0x0000000000007b1d */ /* 0x000fec0000010000 */
[----:B------:R-:W5:Y:S02]  /*1d8e0*/  LDS.128 R44, [R70] ;  /* 0x00000000462c7984 */ /* 0x000f640000000c00 */
[----:B------:R-:W-:Y:S06]  /*1d8f0*/  BAR.SYNC.DEFER_BLOCKING 0x0 ;  /* 0x0000000000007b1d */ /* 0x000fec0000010000 */
[----:B------:R-:W-:Y:S02]  /*1d900*/  STSM.16.M88.4 [R92], R12 ;  /* 0x0000000c5c007844 */ /* 0x000fe40000000200 */
[----:B------:R-:W-:Y:S06]  /*1d910*/  BAR.SYNC.DEFER_BLOCKING 0x0 ;  /* 0x0000000000007b1d */ /* 0x000fec0000010000 */
[----:B------:R-:W5:Y:S02]  /*1d920*/  LDS.128 R16, [R70] ;  /* 0x0000000046107984 */ /* 0x000f640000000c00 */
[----:B------:R-:W-:Y:S06]  /*1d930*/  BAR.SYNC.DEFER_BLOCKING 0x0 ;  /* 0x0000000000007b1d */ /* 0x000fec0000010000 */
[----:B------:R3:W-:Y:S02]  /*1d940*/  STSM.16.M88.4 [R92], R8 ;  /* 0x000000085c007844 */ /* 0x0007e40000000200 */
[----:B------:R-:W-:Y:S01]  /*1d950*/  BAR.SYNC.DEFER_BLOCKING 0x0 ;  /* 0x0000000000007b1d */ /* 0x000fe20000010000 */
[----:B---3--:R-:W-:-:S02]  /*1d960*/  VIADD R8, R0, 0x4 ;  /* 0x0000000400087836 */ /* 0x008fc40000000000 */
[----:B------:R-:W-:-:S03]  /*1d970*/  IMAD.WIDE R10, R79, 0x2, R20 ;  /* 0x000000024f0a7825 */ /* 0x000fc600078e0214 */
[----:B------:R-:W3:Y:S02]  /*1d980*/  LDS.128 R12, [R70] ;  /* 0x00000000460c7984 */ /* 0x000ee40000000c00 */
[----:B------:R-:W-:Y:S06]  /*1d990*/  BAR.SYNC.DEFER_BLOCKING 0x0 ;  /* 0x0000000000007b1d */ /* 0x000fec0000010000 */
[----:B------:R4:W-:Y:S02]  /*1d9a0*/  STSM.16.M88.4 [R92], R4 ;  /* 0x000000045c007844 */ /* 0x0009e40000000200 */
[----:B------:R-:W-:Y:S01]  /*1d9b0*/  BAR.SYNC.DEFER_BLOCKING 0x0 ;  /* 0x0000000000007b1d */ /* 0x000fe20000010000 */
[----:B----4-:R-:W-:-:S04]  /*1d9c0*/  IMAD.WIDE R4, R77, 0x2, R72 ;  /* 0x000000024d047825 */ /* 0x010fc800078e0248 */
[----:B------:R-:W-:Y:S01]  /*1d9d0*/  IMAD.WIDE R6, R77, 0x2, R20 ;  /* 0x000000024d067825 */ /* 0x000fe200078e0214 */
[----:B------:R4:W-:Y:S01]  /*1d9e0*/  @P4 STG.E.U16 desc[UR60][R22.64], R88 ;  /* 0x0000005816004986 */ /* 0x0009e2000c10153c */
[----:B------:R-:W-:Y:S02]  /*1d9f0*/  ISETP.GE.AND P4, PT, R8, R69, PT ;  /* 0x000000450800720c */ /* 0x000fe40003f86270 */
[C---:B------:R-:W-:Y:S01]  /*1da00*/  IMAD.WIDE R8, R79.reuse, 0x2, R72 ;  /* 0x000000024f087825 */ /* 0x040fe200078e0248 */
[----:B------:R0:W-:Y:S01]  /*1da10*/  @P2 STG.E.U16 desc[UR60][R74.64], R78 ;  /* 0x0000004e4a002986 */ /* 0x0001e2000c10153c */
[-C--:B------:R-:W-:Y:S02]  /*1da20*/  ISETP.LT.AND P2, PT, R2, R68.reuse, !P1 ;  /* 0x000000440200720c */ /* 0x080fe40004f41270 */
[----:B------:R-:W-:Y:S01]  /*1da30*/  IMAD.IADD R79, R79, 0x1, R71 ;  /* 0x000000014f4f7824 */ /* 0x000fe200078e0247 */
[----:B------:R-:W-:-:S03]  /*1da40*/  ISETP.LT.AND P1, PT, R3, R68, !P1 ;  /* 0x000000440300720c */ /* 0x000fc60004f21270 */
[----:B----4-:R-:W-:Y:S02]  /*1da50*/  IMAD.IADD R23, R79, 0x1, R71 ;  /* 0x000000014f177824 */ /* 0x010fe400078e0247 */
[----:B------:R-:W-:Y:S01]  /*1da60*/  VIADD R22, R0, 0x6 ;  /* 0x0000000600167836 */ /* 0x000fe20000000000 */
[----:B0-----:R-:W-:-:S04]  /*1da70*/  PRMT R74, R84, 0x7632, R74 ;  /* 0x00007632544a7816 */ /* 0x001fc8000000004a */
[----:B------:R0:W-:Y:S01]  /*1da80*/  @P2 STG.E.U16 desc[UR60][R4.64], R84 ;  /* 0x0000005404002986 */ /* 0x0001e2000c10153c */
[----:B------:R-:W-:Y:S02]  /*1da90*/  PRMT R75, R89, 0x7632, R75 ;  /* 0x00007632594b7816 */ /* 0x000fe4000000004b */
[-C--:B------:R-:W-:Y:S01]  /*1daa0*/  ISETP.GE.AND P2, PT, R76, R69.reuse, PT ;  /* 0x000000454c00720c */ /* 0x080fe20003f46270 */
[----:B------:R4:W-:Y:S01]  /*1dab0*/  @P1 STG.E.U16 desc[UR60][R6.64], R74 ;  /* 0x0000004a06001986 */ /* 0x0009e2000c10153c */
[CC--:B------:R-:W-:Y:S02]  /*1dac0*/  ISETP.LT.AND P1, PT, R2.reuse, R68.reuse, !P3 ;  /* 0x000000440200720c */ /* 0x0c0fe40005f21270 */
[CC--:B------:R-:W-:Y:S01]  /*1dad0*/  ISETP.LT.AND P3, PT, R3.reuse, R68.reuse, !P3 ;  /* 0x000000440300720c */ /* 0x0c0fe20005f61270 */
[----:B------:R1:W-:Y:S01]  /*1dae0*/  @P6 STG.E.U16 desc[UR60][R8.64], R89 ;  /* 0x0000005908006986 */ /* 0x0003e2000c10153c */
[-C--:B------:R-:W-:Y:S02]  /*1daf0*/  ISETP.LT.AND P6, PT, R2, R68.reuse, !P4 ;  /* 0x000000440200720c */ /* 0x080fe400067c1270 */
[----:B------:R-:W-:Y:S01]  /*1db00*/  ISETP.LT.AND P4, PT, R3, R68, !P4 ;  /* 0x000000440300720c */ /* 0x000fe20006781270 */
[----:B0-----:R-:W-:Y:S01]  /*1db10*/  IMAD.WIDE R4, R79, 0x2, R72 ;  /* 0x000000024f047825 */ /* 0x001fe200078e0248 */
[----:B------:R0:W-:Y:S01]  /*1db20*/  @P5 STG.E.U16 desc[UR60][R10.64], R75 ;  /* 0x0000004b0a005986 */ /* 0x0001e2000c10153c */
[----:B------:R-:W-:-:S02]  /*1db30*/  ISETP.GE.AND P5, PT, R22, R69, PT ;  /* 0x000000451600720c */ /* 0x000fc40003fa6270 */
[----:B----4-:R-:W-:Y:S01]  /*1db40*/  IMAD.WIDE R6, R79, 0x2, R20 ;  /* 0x000000024f067825 */ /* 0x010fe200078e0214 */
[----:B------:R-:W-:Y:S01]  /*1db50*/  PRMT R74, R85, 0x7632, R74 ;  /* 0x00007632554a7816 */ /* 0x000fe2000000004a */
[----:B------:R-:W-:Y:S01]  /*1db60*/  @P1 STG.E.U16 desc[UR60][R4.64], R85 ;  /* 0x0000005504001986 */ /* 0x000fe2000c10153c */
[----:B------:R-:W-:Y:S01]  /*1db70*/  PRMT R76, R90, 0x7632, R76 ;  /* 0x000076325a4c7816 */ /* 0x000fe2000000004c */
[----:B-1----:R-:W-:Y:S02]  /*1db80*/  IMAD.WIDE R8, R23, 0x2, R72 ;  /* 0x0000000217087825 */ /* 0x002fe400078e0248 */
[----:B------:R1:W-:Y:S01]  /*1db90*/  @P3 STG.E.U16 desc[UR60][R6.64], R74 ;  /* 0x0000004a06003986 */ /* 0x0003e2000c10153c */
[-C--:B------:R-:W-:Y:S01]  /*1dba0*/  ISETP.LT.AND P3, PT, R2, R68.reuse, !P2 ;  /* 0x000000440200720c */ /* 0x080fe20005761270 */
[----:B------:R-:W-:Y:S01]  /*1dbb0*/  VIADD R22, R0, 0x7 ;  /* 0x0000000700167836 */ /* 0x000fe20000000000 */
[-C--:B------:R-:W-:Y:S01]  /*1dbc0*/  ISETP.LT.AND P2, PT, R3, R68.reuse, !P2 ;  /* 0x000000440300720c */ /* 0x080fe20005741270 */
[----:B0-----:R-:W-:Y:S01]  /*1dbd0*/  IMAD.WIDE R10, R23, 0x2, R20 ;  /* 0x00000002170a7825 */ /* 0x001fe200078e0214 */
[----:B------:R0:W-:Y:S01]  /*1dbe0*/  @P6 STG.E.U16 desc[UR60][R8.64], R90 ;  /* 0x0000005a08006986 */ /* 0x0001e2000c10153c */
[----:B------:R-:W-:-:S02]  /*1dbf0*/  ISETP.LT.AND P6, PT, R2, R68, !P5 ;  /* 0x000000440200720c */ /* 0x000fc40006fc1270 */
[--C-:B------:R-:W-:Y:S01]  /*1dc00*/  IMAD.IADD R23, R23, 0x1, R71.reuse ;  /* 0x0000000117177824 */ /* 0x100fe200078e0247 */
[-C--:B------:R-:W-:Y:S01]  /*1dc10*/  ISETP.GE.AND P1, PT, R22, R69.reuse, PT ;  /* 0x000000451600720c */ /* 0x080fe20003f26270 */
[----:B------:R-:W-:Y:S01]  /*1dc20*/  VIADD R22, R0, 0x8 ;  /* 0x0000000800167836 */ /* 0x000fe20000000000 */
[----:B------:R4:W-:Y:S01]  /*1dc30*/  @P4 STG.E.U16 desc[UR60][R10.64], R76 ;  /* 0x0000004c0a004986 */ /* 0x0009e2000c10153c */
[C---:B------:R-:W-:Y:S01]  /*1dc40*/  IMAD.IADD R75, R23.reuse, 0x1, R71 ;  /* 0x00000001174b7824 */ /* 0x040fe200078e0247 */
[----:B-1----:R-:W-:Y:S01]  /*1dc50*/  PRMT R74, R86, 0x7632, R74 ;  /* 0x00007632564a7816 */ /* 0x002fe2000000004a */
[----:B------:R-:W-:Y:S01]  /*1dc60*/  IMAD.WIDE R4, R23, 0x2, R72 ;  /* 0x0000000217047825 */ /* 0x000fe200078e0248 */
[-C--:B------:R-:W-:Y:S02]  /*1dc70*/  ISETP.LT.AND P5, PT, R3, R68.reuse, !P5 ;  /* 0x000000440300720c */ /* 0x080fe40006fa1270 */
[----:B------:R-:W-:Y:S01]  /*1dc80*/  ISETP.GE.AND P4, PT, R22, R69, PT ;  /* 0x000000451600720c */ /* 0x000fe20003f86270 */
[----:B------:R-:W-:Y:S01]  /*1dc90*/  IMAD.WIDE R6, R23, 0x2, R20 ;  /* 0x0000000217067825 */ /* 0x000fe200078e0214 */
[----:B------:R-:W-:Y:S03]  /*1dca0*/  @P3 STG.E.U16 desc[UR60][R4.64], R86 ;  /* 0x0000005604003986 */ /* 0x000fe6000c10153c */
[----:B0-----:R-:W-:Y:S01]  /*1dcb0*/  IMAD.WIDE R8, R75, 0x2, R72 ;  /* 0x000000024b087825 */ /* 0x001fe200078e0248 */
[----:B------:R0:W-:Y:S01]  /*1dcc0*/  @P2 STG.E.U16 desc[UR60][R6.64], R74 ;  /* 0x0000004a06002986 */ /* 0x0001e2000c10153c */
[----:B------:R-:W-:-:S02]  /*1dcd0*/  ISETP.LT.AND P2, PT, R2, R68, !P1 ;  /* 0x000000440200720c */ /* 0x000fc40004f41270 */
[-C--:B------:R-:W-:Y:S01]  /*1dce0*/  ISETP.LT.AND P1, PT, R3, R68.reuse, !P1 ;  /* 0x000000440300720c */ /* 0x080fe20004f21270 */
[----:B------:R-:W-:Y:S01]  /*1dcf0*/  VIADD R22, R0, 0x9 ;  /* 0x0000000900167836 */ /* 0x000fe20000000000 */
[----:B------:R1:W-:Y:S01]  /*1dd00*/  @P6 STG.E.U16 desc[UR60][R8.64], R91 ;  /* 0x0000005b08006986 */ /* 0x0003e2000c10153c */
[----:B----4-:R-:W-:Y:S01]  /*1dd10*/  IMAD.WIDE R10, R75, 0x2, R20 ;  /* 0x000000024b0a7825 */ /* 0x010fe200078e0214 */
[-C--:B------:R-:W-:Y:S02]  /*1dd20*/  ISETP.LT.AND P6, PT, R2, R68.reuse, !P4 ;  /* 0x000000440200720c */ /* 0x080fe400067c1270 */
[----:B------:R-:W-:Y:S01]  /*1dd30*/  PRMT R76, R91, 0x7632, R76 ;  /* 0x000076325b4c7816 */ /* 0x000fe2000000004c */
[--C-:B------:R-:W-:Y:S01]  /*1dd40*/  IMAD.IADD R75, R75, 0x1, R71.reuse ;  /* 0x000000014b4b7824 */ /* 0x100fe200078e0247 */
[----:B------:R-:W-:Y:S01]  /*1dd50*/  ISETP.GE.AND P3, PT, R22, R69, PT ;  /* 0x000000451600720c */ /* 0x000fe20003f66270 */
[----:B------:R-:W-:Y:S01]  /*1dd60*/  VIADD R22, R0, 0xa ;  /* 0x0000000a00167836 */ /* 0x000fe20000000000 */
[----:B0-----:R-:W-:Y:S01]  /*1dd70*/  PRMT R74, R87, 0x7632, R74 ;  /* 0x00007632574a7816 */ /* 0x001fe2000000004a */
[C---:B------:R-:W-:Y:S01]  /*1dd80*/  IMAD.IADD R23, R75.reuse, 0x1, R71 ;  /* 0x000000014b177824 */ /* 0x040fe200078e0247 */
[----:B------:R0:W-:Y:S01]  /*1dd90*/  @P5 STG.E.U16 desc[UR60][R10.64], R76 ;  /* 0x0000004c0a005986 */ /* 0x0001e2000c10153c */
[----:B------:R-:W-:Y:S01]  /*1dda0*/  IMAD.WIDE R4, R75, 0x2, R72 ;  /* 0x000000024b047825 */ /* 0x000fe200078e0248 */
[----:B------:R-:W-:-:S02]  /*1ddb0*/  ISETP.LT.AND P4, PT, R3, R68, !P4 ;  /* 0x000000440300720c */ /* 0x000fc40006781270 */
[----:B------:R-:W-:Y:S01]  /*1ddc0*/  ISETP.GE.AND P5, PT, R22, R69, PT ;  /* 0x000000451600720c */ /* 0x000fe20003fa6270 */
[----:B------:R-:W-:Y:S01]  /*1ddd0*/  IMAD.WIDE R6, R75, 0x2, R20 ;  /* 0x000000024b067825 */ /* 0x000fe200078e0214 */
[----:B------:R4:W-:Y:S03]  /*1dde0*/  @P2 STG.E.U16 desc[UR60][R4.64], R87 ;  /* 0x0000005704002986 */ /* 0x0009e6000c10153c */
[C---:B-1----:R-:W-:Y:S01]  /*1ddf0*/  IMAD.WIDE R8, R23.reuse, 0x2, R72 ;  /* 0x0000000217087825 */ /* 0x042fe200078e0248 */
[----:B------:R-:W-:Y:S01]  /*1de00*/  @P1 STG.E.U16 desc[UR60][R6.64], R74 ;  /* 0x0000004a06001986 */ /* 0x000fe2000c10153c */
[-C--:B------:R-:W-:Y:S02]  /*1de10*/  ISETP.LT.AND P1, PT, R2, R68.reuse, !P3 ;  /* 0x000000440200720c */ /* 0x080fe40005f21270 */
[----:B0-----:R-:W-:Y:S01]  /*1de20*/  IMAD.WIDE R10, R23, 0x2, R20 ;  /* 0x00000002170a7825 */ /* 0x001fe200078e0214 */
[----:B------:R0:W-:Y:S01]  /*1de30*/  @P6 STG.E.U16 desc[UR60][R8.64], R24 ;  /* 0x0000001808006986 */ /* 0x0001e2000c10153c */
[----:B------:R-:W-:-:S02]  /*1de40*/  ISETP.LT.AND P3, PT, R3, R68, !P3 ;  /* 0x000000440300720c */ /* 0x000fc40005f61270 */
[--C-:B------:R-:W-:Y:S01]  /*1de50*/  IMAD.IADD R23, R23, 0x1, R71.reuse ;  /* 0x0000000117177824 */ /* 0x100fe200078e0247 */
[-C--:B------:R-:W-:Y:S01]  /*1de60*/  ISETP.LT.AND P6, PT, R2, R68.reuse, !P5 ;  /* 0x000000440200720c */ /* 0x080fe20006fc1270 */
[----:B------:R-:W-:Y:S01]  /*1de70*/  VIADD R22, R0, 0xb ;  /* 0x0000000b00167836 */ /* 0x000fe20000000000 */
[----:B------:R-:W-:Y:S01]  /*1de80*/  ISETP.LT.AND P5, PT, R3, R68, !P5 ;  /* 0x000000440300720c */ /* 0x000fe20006fa1270 */
[C---:B------:R-:W-:Y:S01]  /*1de90*/  IMAD.IADD R75, R23.reuse, 0x1, R71 ;  /* 0x00000001174b7824 */ /* 0x040fe200078e0247 */
[----:B------:R-:W-:Y:S01]  /*1dea0*/  PRMT R76, R24, 0x7632, R76 ;  /* 0x00007632184c7816 */ /* 0x000fe2000000004c */
[C---:B----4-:R-:W-:Y:S01]  /*1deb0*/  IMAD.WIDE R4, R23.reuse, 0x2, R72 ;  /* 0x0000000217047825 */ /* 0x050fe200078e0248 */
[----:B------:R-:W-:Y:S02]  /*1dec0*/  ISETP.GE.AND P2, PT, R22, R69, PT ;  /* 0x000000451600720c */ /* 0x000fe40003f46270 */
[----:B0-----:R-:W-:Y:S01]  /*1ded0*/  PRMT R24, R28, 0x7632, R24 ;  /* 0x000076321c187816 */ /* 0x001fe20000000018 */
[----:B------:R-:W-:Y:S01]  /*1dee0*/  VIADD R22, R0, 0xc ;  /* 0x0000000c00167836 */ /* 0x000fe20000000000 */
[----:B------:R0:W-:Y:S01]  /*1def0*/  @P4 STG.E.U16 desc[UR60][R10.64], R76 ;  /* 0x0000004c0a004986 */ /* 0x0001e2000c10153c */
[----:B------:R-:W-:Y:S01]  /*1df00*/  IMAD.WIDE R6, R23, 0x2, R20 ;  /* 0x0000000217067825 */ /* 0x000fe200078e0214 */
[----:B------:R-:W-:-:S02]  /*1df10*/  PRMT R74, R25, 0x7632, R74 ;  /* 0x00007632194a7816 */ /* 0x000fc4000000004a */
[----:B------:R-:W-:Y:S01]  /*1df20*/  @P1 STG.E.U16 desc[UR60][R4.64], R28 ;  /* 0x0000001c04001986 */ /* 0x000fe2000c10153c */
[C---:B------:R-:W-:Y:S01]  /*1df30*/  IMAD.WIDE R8, R75.reuse, 0x2, R72 ;  /* 0x000000024b087825 */ /* 0x040fe200078e0248 */
[----:B------:R-:W-:Y:S02]  /*1df40*/  ISETP.GE.AND P4, PT, R22, R69, PT ;  /* 0x000000451600720c */ /* 0x000fe40003f86270 */
[----:B------:R1:W-:Y:S01]  /*1df50*/  @P3 STG.E.U16 desc[UR60][R6.64], R24 ;  /* 0x0000001806003986 */ /* 0x0003e2000c10153c */
[----:B------:R-:W-:Y:S02]  /*1df60*/  VIADD R22, R0, 0xd ;  /* 0x0000000d00167836 */ /* 0x000fe40000000000 */
[----:B0-----:R-:W-:Y:S01]  /*1df70*/  IMAD.WIDE R10, R75, 0x2, R20 ;  /* 0x000000024b0a7825 */ /* 0x001fe200078e0214 */
[----:B------:R0:W-:Y:S01]  /*1df80*/  @P6 STG.E.U16 desc[UR60][R8.64], R25 ;  /* 0x0000001908006986 */ /* 0x0001e2000c10153c */
[CC--:B------:R-:W-:Y:S02]  /*1df90*/  ISETP.LT.AND P6, PT, R2.reuse, R68.reuse, !P2 ;  /* 0x000000440200720c */ /* 0x0c0fe400057c1270 */
[-C--:B------:R-:W-:Y:S01]  /*1dfa0*/  ISETP.LT.AND P2, PT, R3, R68.reuse, !P2 ;  /* 0x000000440300720c */ /* 0x080fe20005741270 */
[----:B------:R4:W-:Y:S01]  /*1dfb0*/  @P5 STG.E.U16 desc[UR60][R10.64], R74 ;  /* 0x0000004a0a005986 */ /* 0x0009e2000c10153c */
[----:B------:R-:W-:Y:S01]  /*1dfc0*/  IMAD.IADD R75, R75, 0x1, R71 ;  /* 0x000000014b4b7824 */ /* 0x000fe200078e0247 */
[----:B------:R-:W-:-:S02]  /*1dfd0*/  ISETP.LT.AND P5, PT, R2, R68, !P4 ;  /* 0x000000440200720c */ /* 0x000fc400067a1270 */
[-C--:B------:R-:W-:Y:S01]  /*1dfe0*/  ISETP.LT.AND P4, PT, R3, R68.reuse, !P4 ;  /* 0x000000440300720c */ /* 0x080fe20006781270 */
[----:B------:R-:W-:Y:S01]  /*1dff0*/  IMAD.IADD R23, R75, 0x1, R71 ;  /* 0x000000014b177824 */ /* 0x000fe200078e0247 */
[-C--:B------:R-:W-:Y:S01]  /*1e000*/  ISETP.GE.AND P1, PT, R22, R69.reuse, PT ;  /* 0x000000451600720c */ /* 0x080fe20003f26270 */
[----:B------:R-:W-:Y:S01]  /*1e010*/  VIADD R22, R0, 0xe ;  /* 0x0000000e00167836 */ /* 0x000fe20000000000 */
[----:B-1----:R-:W-:Y:S01]  /*1e020*/  PRMT R24, R29, 0x7632, R24 ;  /* 0x000076321d187816 */ /* 0x002fe20000000018 */
[C---:B------:R-:W-:Y:S01]  /*1e030*/  IMAD.WIDE R4, R75.reuse, 0x2, R72 ;  /* 0x000000024b047825 */ /* 0x040fe200078e0248 */
[----:B------:R-:W-:Y:S02]  /*1e040*/  PRMT R28, R26, 0x7632, R28 ;  /* 0x000076321a1c7816 */ /* 0x000fe4000000001c */
[----:B------:R-:W-:Y:S01]  /*1e050*/  ISETP.GE.AND P3, PT, R22, R69, PT ;  /* 0x000000451600720c */ /* 0x000fe20003f66270 */
[----:B------:R-:W-:Y:S01]  /*1e060*/  IMAD.WIDE R6, R75, 0x2, R20 ;  /* 0x000000024b067825 */ /* 0x000fe200078e0214 */
[----:B------:R1:W-:Y:S03]  /*1e070*/  @P6 STG.E.U16 desc[UR60][R4.64], R29 ;  /* 0x0000001d04006986 */ /* 0x0003e6000c10153c */
[----:B0-----:R-:W-:Y:S01]  /*1e080*/  IMAD.WIDE R8, R23, 0x2, R72 ;  /* 0x0000000217087825 */ /* 0x001fe200078e0248 */
[----:B------:R0:W-:Y:S01]  /*1e090*/  @P2 STG.E.U16 desc[UR60][R6.64], R24 ;  /* 0x0000001806002986 */ /* 0x0001e2000c10153c */
[----:B------:R-:W-:-:S02]  /*1e0a0*/  ISETP.LT.AND P2, PT, R2, R68, !P1 ;  /* 0x000000440200720c */ /* 0x000fc40004f41270 */
[----:B----4-:R-:W-:Y:S01]  /*1e0b0*/  IMAD.WIDE R10, R23, 0x2, R20 ;  /* 0x00000002170a7825 */ /* 0x010fe200078e0214 */
[----:B------:R-:W-:Y:S01]  /*1e0c0*/  @P5 STG.E.U16 desc[UR60][R8.64], R26 ;  /* 0x0000001a08005986 */ /* 0x000fe2000c10153c */
[-C--:B------:R-:W-:Y:S02]  /*1e0d0*/  ISETP.LT.AND P1, PT, R3, R68.reuse, !P1 ;  /* 0x000000440300720c */ /* 0x080fe40004f21270 */
[--C-:B------:R-:W-:Y:S01]  /*1e0e0*/  IMAD.IADD R23, R23, 0x1, R71.reuse ;  /* 0x0000000117177824 */ /* 0x100fe200078e0247 */
[----:B------:R4:W-:Y:S01]  /*1e0f0*/  @P4 STG.E.U16 desc[UR60][R10.64], R28 ;  /* 0x0000001c0a004986 */ /* 0x0009e2000c10153c */
[-C--:B------:R-:W-:Y:S01]  /*1e100*/  ISETP.LT.AND P4, PT, R2, R68.reuse, !P3 ;  /* 0x000000440200720c */ /* 0x080fe20005f81270 */
[----:B------:R-:W-:Y:S01]  /*1e110*/  VIADD R22, R0, 0xf ;  /* 0x0000000f00167836 */ /* 0x000fe20000000000 */
[----:B------:R-:W-:Y:S01]  /*1e120*/  ISETP.LT.AND P3, PT, R3, R68, !P3 ;  /* 0x000000440300720c */ /* 0x000fe20005f61270 */
[----:B------:R-:W-:Y:S01]  /*1e130*/  IMAD.IADD R25, R23, 0x1, R71 ;  /* 0x0000000117197824 */ /* 0x000fe200078e0247 */
[----:B-1----:R-:W-:Y:S01]  /*1e140*/  PRMT R29, R27, 0x7632, R29 ;  /* 0x000076321b1d7816 */ /* 0x002fe2000000001d */
[----:B------:R-:W-:Y:S01]  /*1e150*/  IMAD.WIDE R4, R23, 0x2, R72 ;  /* 0x0000000217047825 */ /* 0x000fe200078e0248 */
[----:B------:R-:W-:-:S03]  /*1e160*/  ISETP.GE.AND P6, PT, R22, R69, PT ;  /* 0x000000451600720c */ /* 0x000fc60003fc6270 */
[----:B0-----:R-:W-:Y:S01]  /*1e170*/  IMAD.WIDE R6, R23, 0x2, R20 ;  /* 0x0000000217067825 */ /* 0x001fe200078e0214 */
[----:B------:R0:W-:Y:S01]  /*1e180*/  @P2 STG.E.U16 desc[UR60][R4.64], R30 ;  /* 0x0000001e04002986 */ /* 0x0001e2000c10153c */
[----:B----4-:R-:W-:Y:S02]  /*1e190*/  PRMT R28, R30, 0x7632, R28 ;  /* 0x000076321e1c7816 */ /* 0x010fe4000000001c */
[----:B------:R-:W-:Y:S02]  /*1e1a0*/  VIADD R22, R0, 0x10 ;  /* 0x0000001000167836 */ /* 0x000fe40000000000 */
[C---:B------:R-:W-:Y:S01]  /*1e1b0*/  IMAD.WIDE R8, R25.reuse, 0x2, R72 ;  /* 0x0000000219087825 */ /* 0x040fe200078e0248 */
[----:B------:R-:W-:Y:S02]  /*1e1c0*/  @P1 STG.E.U16 desc[UR60][R6.64], R28 ;  /* 0x0000001c06001986 */ /* 0x000fe4000c10153c */
[-C--:B------:R-:W-:Y:S01]  /*1e1d0*/  ISETP.GE.AND P5, PT, R22, R69.reuse, PT ;  /* 0x000000451600720c */ /* 0x080fe20003fa6270 */
[----:B------:R-:W-:Y:S01]  /*1e1e0*/  IMAD.WIDE R10, R25, 0x2, R20 ;  /* 0x00000002190a7825 */ /* 0x000fe200078e0214 */
[----:B------:R-:W-:Y:S02]  /*1e1f0*/  @P4 STG.E.U16 desc[UR60][R8.64], R27 ;  /* 0x0000001b08004986 */ /* 0x000fe4000c10153c */
[-C--:B------:R-:W-:Y:S01]  /*1e200*/  ISETP.LT.AND P1, PT, R2, R68.reuse, !P5 ;  /* 0x000000440200720c */ /* 0x080fe20006f21270 */
[----:B------:R-:W-:Y:S01]  /*1e210*/  VIADD R22, R0, 0x11 ;  /* 0x0000001100167836 */ /* 0x000fe20000000000 */
[----:B------:R1:W-:Y:S01]  /*1e220*/  @P3 STG.E.U16 desc[UR60][R10.64], R29 ;  /* 0x0000001d0a003986 */ /* 0x0003e2000c10153c */
[-C--:B------:R-:W-:Y:S01]  /*1e230*/  ISETP.LT.AND P3, PT, R2, R68.reuse, !P6 ;  /* 0x000000440200720c */ /* 0x080fe20007761270 */
[----:B------:R-:W-:Y:S01]  /*1e240*/  VIADD R24, R0, 0x12 ;  /* 0x0000001200187836 */ /* 0x000fe20000000000 */
[-C--:B------:R-:W-:Y:S01]  /*1e250*/  ISETP.LT.AND P6, PT, R3, R68.reuse, !P6 ;  /* 0x000000440300720c */ /* 0x080fe200077c1270 */
[--C-:B------:R-:W-:Y:S01]  /*1e260*/  IMAD.IADD R25, R25, 0x1, R71.reuse ;  /* 0x0000000119197824 */ /* 0x100fe200078e0247 */
[-C--:B------:R-:W-:Y:S01]  /*1e270*/  ISETP.GE.AND P2, PT, R22, R69.reuse, PT ;  /* 0x000000451600720c */ /* 0x080fe20003f46270 */
[----:B------:R-:W-:Y:S01]  /*1e280*/  VIADD R26, R0, 0x13 ;  /* 0x00000013001a7836 */ /* 0x000fe20000000000 */
[----:B------:R-:W4:Y:S01]  /*1e290*/  LDC R22, c[0x0][0x228] ;  /* 0x00008a00ff167b82 */ /* 0x000f220000000800 */
[C---:B------:R-:W-:Y:S01]  /*1e2a0*/  IMAD.IADD R23, R25.reuse, 0x1, R71 ;  /* 0x0000000119177824 */ /* 0x040fe200078e0247 */
[----:B------:R-:W-:Y:S01]  /*1e2b0*/  ISETP.GE.AND P4, PT, R24, R69, PT ;  /* 0x000000451800720c */ /* 0x000fe20003f86270 */
[----:B0-----:R-:W-:Y:S01]  /*1e2c0*/  IMAD.WIDE R4, R25, 0x2, R72 ;  /* 0x0000000219047825 */ /* 0x001fe200078e0248 */
[----:B------:R-:W-:-:S02]  /*1e2d0*/  ISETP.LT.AND P5, PT, R3, R68, !P5 ;  /* 0x000000440300720c */ /* 0x000fc40006fa1270 */
[----:B-1----:R-:W-:Y:S01]  /*1e2e0*/  PRMT R10, R31, 0x7632, R10 ;  /* 0x000076321f0a7816 */ /* 0x002fe2000000000a */
[----:B------:R-:W-:Y:S01]  /*1e2f0*/  IMAD.WIDE R6, R25, 0x2, R20 ;  /* 0x0000000219067825 */ /* 0x000fe200078e0214 */
[----:B------:R-:W0:Y:S01]  /*1e300*/  LDC R27, c[0x0][0x228] ;  /* 0x00008a00ff1b7b82 */ /* 0x000e220000000800 */
[----:B------:R1:W-:Y:S01]  /*1e310*/  @P3 STG.E.U16 desc[UR60][R4.64], R31 ;  /* 0x0000001f04003986 */ /* 0x0003e2000c10153c */
[----:B------:R-:W-:Y:S01]  /*1e320*/  ISETP.GE.AND P3, PT, R26, R69, PT ;  /* 0x000000451a00720c */ /* 0x000fe20003f66270 */
[----:B------:R-:W-:Y:S01]  /*1e330*/  IMAD.WIDE R8, R23, 0x2, R72 ;  /* 0x0000000217087825 */ /* 0x000fe200078e0248 */
[----:B------:R-:W-:Y:S01]  /*1e340*/  PRMT R30, R33, 0x7632, R30 ;  /* 0x00007632211e7816 */ /* 0x000fe2000000001e */
[----:B------:R2:W-:Y:S01]  /*1e350*/  @P6 STG.E.U16 desc[UR60][R6.64], R10 ;  /* 0x0000000a06006986 */ /* 0x0005e2000c10153c */
[-C--:B------:R-:W-:Y:S01]  /*1e360*/  ISETP.LT.AND P6, PT, R2, R68.reuse, !P4 ;  /* 0x000000440200720c */ /* 0x080fe200067c1270 */
[----:B------:R-:W-:Y:S01]  /*1e370*/  VIADD R28, R0, 0x15 ;  /* 0x00000015001c7836 */ /* 0x000fe20000000000 */
[----:B------:R-:W5:Y:S01]  /*1e380*/  LDC R24, c[0x0][0x228] ;  /* 0x00008a00ff187b82 */ /* 0x000f620000000800 */
[----:B------:R3:W-:Y:S01]  /*1e390*/  @P1 STG.E.U16 desc[UR60][R8.64], R32 ;  /* 0x0000002008001986 */ /* 0x0007e2000c10153c */
[----:B------:R-:W-:-:S02]  /*1e3a0*/  ISETP.LT.AND P1, PT, R2, R68, !P2 ;  /* 0x000000440200720c */ /* 0x000fc40005721270 */
[----:B------:R-:W-:Y:S01]  /*1e3b0*/  ISETP.LT.AND P2, PT, R3, R68, !P2 ;  /* 0x000000440300720c */ /* 0x000fe20005741270 */
[----:B-1----:R-:W-:-:S03]  /*1e3c0*/  IMAD.WIDE R4, R23, 0x2, R20 ;  /* 0x0000000217047825 */ /* 0x002fc600078e0214 */
[----:B------:R-:W1:Y:S01]  /*1e3d0*/  LDC R29, c[0x0][0x228] ;  /* 0x00008a00ff1d7b82 */ /* 0x000e620000000800 */
[----:B--2---:R-:W-:Y:S01]  /*1e3e0*/  PRMT R7, R32, 0x7632, R7 ;  /* 0x0000763220077816 */ /* 0x004fe20000000007 */
[----:B------:R-:W-:Y:S01]  /*1e3f0*/  VIADD R6, R0, 0x14 ;  /* 0x0000001400067836 */ /* 0x000fe20000000000 */
[----:B----4-:R-:W-:Y:S01]  /*1e400*/  ISETP.LT.AND P4, PT, R3, R22, !P4 ;  /* 0x000000160300720c */ /* 0x010fe20006781270 */
[----:B------:R-:W-:Y:S02]  /*1e410*/  IMAD.IADD R23, R23, 0x1, R71 ;  /* 0x0000000117177824 */ /* 0x000fe400078e0247 */
[----:B------:R2:W-:Y:S01]  /*1e420*/  @P5 STG.E.U16 desc[UR60][R4.64], R7 ;  /* 0x0000000704005986 */ /* 0x0005e2000c10153c */
[----:B------:R-:W-:Y:S01]  /*1e430*/  ISETP.GE.AND P5, PT, R6, R69, PT ;  /* 0x000000450600720c */ /* 0x000fe20003fa6270 */
[C---:B---3--:R-:W-:Y:S01]  /*1e440*/  IMAD.WIDE R8, R23.reuse, 0x2, R20 ;  /* 0x0000000217087825 */ /* 0x048fe200078e0214 */
[----:B------:R-:W3:Y:S03]  /*1e450*/  LDC R26, c[0x0][0x228] ;  /* 0x00008a00ff1a7b82 */ /* 0x000ee60000000800 */
[----:B------:R-:W-:-:S04]  /*1e460*/  IMAD.IADD R25, R23, 0x1, R71 ;  /* 0x0000000117197824 */ /* 0x000fc800078e0247 */
[----:B------:R-:W-:Y:S01]  /*1e470*/  IMAD.WIDE R10, R25, 0x2, R72 ;  /* 0x00000002190a7825 */ /* 0x000fe200078e0248 */
[----:B------:R-:W4:Y:S01]  /*1e480*/  LDC R31, c[0x0][0x228] ;  /* 0x00008a00ff1f7b82 */ /* 0x000f220000000800 */
[----:B--2---:R-:W-:Y:S02]  /*1e490*/  PRMT R5, R36, 0x7632, R5 ;  /* 0x0000763224057816 */ /* 0x004fe40000000005 */
[----:B------:R-:W-:-:S04]  /*1e4a0*/  IMAD.WIDE R6, R23, 0x2, R72 ;  /* 0x0000000217067825 */ /* 0x000fc800078e0248 */
[----:B------:R-:W-:Y:S01]  /*1e4b0*/  IMAD.WIDE R22, R25, 0x2, R20 ;  /* 0x0000000219167825 */ /* 0x000fe200078e0214 */
[----:B------:R2:W-:Y:S01]  /*1e4c0*/  @P1 STG.E.U16 desc[UR60][R6.64], R36 ;  /* 0x0000002406001986 */ /* 0x0005e2000c10153c */
[----:B------:R-:W-:Y:S02]  /*1e4d0*/  ISETP.GE.AND P1, PT, R28, R69, PT ;  /* 0x000000451c00720c */ /* 0x000fe40003f26270 */
[----:B------:R-:W-:Y:S01]  /*1e4e0*/  VIADD R4, R0, 0x16 ;  /* 0x0000001600047836 */ /* 0x000fe20000000000 */
[----:B------:R2:W-:Y:S01]  /*1e4f0*/  @P2 STG.E.U16 desc[UR60][R8.64], R5 ;  /* 0x0000000508002986 */ /* 0x0005e2000c10153c */
[C---:B0-----:R-:W-:Y:S02]  /*1e500*/  ISETP.LT.AND P2, PT, R2.reuse, R27, !P3 ;  /* 0x0000001b0200720c */ /* 0x041fe40005f41270 */
[----:B-----5:R-:W-:Y:S01]  /*1e510*/  ISETP.LT.AND P3, PT, R3, R24, !P3 ;  /* 0x000000180300720c */ /* 0x020fe20005f61270 */
[----:B------:R-:W0:Y:S01]  /*1e520*/  LDC R27, c[0x0][0x228] ;  /* 0x00008a00ff1b7b82 */ /* 0x000e220000000800 */
[----:B------:R-:W-:Y:S01]  /*1e530*/  @P6 STG.E.U16 desc[UR60][R10.64], R33 ;  /* 0x000000210a006986 */ /* 0x000fe2000c10153c */
[----:B-1----:R-:W-:Y:S01]  /*1e540*/  ISETP.LT.AND P6, PT, R2, R29, !P5 ;  /* 0x0000001d0200720c */ /* 0x002fe20006fc1270 */
[----:B--2---:R-:W-:-:S02]  /*1e550*/  IMAD.IADD R7, R25, 0x1, R71 ;  /* 0x0000000119077824 */ /* 0x004fc400078e0247 */
[----:B------:R1:W-:Y:S01]  /*1e560*/  @P4 STG.E.U16 desc[UR60][R22.64], R30 ;  /* 0x0000001e16004986 */ /* 0x0003e2000c10153c */
[----:B------:R-:W-:Y:S02]  /*1e570*/  ISETP.GE.AND P4, PT, R4, R69, PT ;  /* 0x000000450400720c */ /* 0x000fe40003f86270 */
[----:B------:R-:W2:Y:S01]  /*1e580*/  LDC R24, c[0x0][0x228] ;  /* 0x00008a00ff187b82 */ /* 0x000ea20000000800 */
[----:B------:R-:W-:Y:S01]  /*1e590*/  IMAD.WIDE R4, R7, 0x2, R72 ;  /* 0x0000000207047825 */ /* 0x000fe200078e0248 */
[----:B------:R-:W-:Y:S02]  /*1e5a0*/  PRMT R28, R37, 0x7632, R28 ;  /* 0x00007632251c7816 */ /* 0x000fe4000000001c */
[----:B---3--:R-:W-:Y:S02]  /*1e5b0*/  ISETP.LT.AND P5, PT, R3, R26, !P5 ;  /* 0x0000001a0300720c */ /* 0x008fe40006fa1270 */
[----:B------:R3:W-:Y:S02]  /*1e5c0*/  @P2 STG.E.U16 desc[UR60][R4.64], R37 ;  /* 0x0000002504002986 */ /* 0x0007e4000c10153c */
[----:B------:R-:W5:Y:S01]  /*1e5d0*/  LDC R25, c[0x0][0x228] ;  /* 0x00008a00ff197b82 */ /* 0x000f620000000800 */
[----:B-1----:R-:W-:Y:S01]  /*1e5e0*/  VIADD R22, R0, 0x17 ;  /* 0x0000001700167836 */ /* 0x002fe20000000000 */
[----:B------:R-:W-:Y:S01]  /*1e5f0*/  PRMT R30, R34, 0x7632, R30 ;  /* 0x00007632221e7816 */ /* 0x000fe2000000001e */
[----:B------:R-:W-:-:S02]  /*1e600*/  IMAD.IADD R23, R7, 0x1, R71 ;  /* 0x0000000107177824 */ /* 0x000fc400078e0247 */
[----:B------:R-:W-:Y:S01]  /*1e610*/  IMAD.WIDE R6, R7, 0x2, R20 ;  /* 0x0000000207067825 */ /* 0x000fe200078e0214 */
[----:B------:R-:W-:Y:S02]  /*1e620*/  ISETP.GE.AND P2, PT, R22, R69, PT ;  /* 0x000000451600720c */ /* 0x000fe40003f46270 */
[----:B------:R-:W1:Y:S01]  /*1e630*/  LDC R29, c[0x0][0x228] ;  /* 0x00008a00ff1d7b82 */ /* 0x000e620000000800 */
[C---:B------:R-:W-:Y:S01]  /*1e640*/  IMAD.WIDE R8, R23.reuse, 0x2, R72 ;  /* 0x0000000217087825 */ /* 0x040fe200078e0248 */
[----:B------:R4:W-:Y:S01]  /*1e650*/  @P3 STG.E.U16 desc[UR60][R6.64], R28 ;  /* 0x0000001c06003986 */ /* 0x0009e2000c10153c */
[----:B0-----:R-:W-:Y:S02]  /*1e660*/  ISETP.LT.AND P3, PT, R2, R27, !P1 ;  /* 0x0000001b0200720c */ /* 0x001fe40004f61270 */
[C-C-:B------:R-:W-:Y:S01]  /*1e670*/  IMAD.WIDE R10, R23.reuse, 0x2, R20.reuse ;  /* 0x00000002170a7825 */ /* 0x140fe200078e0214 */
[----:B------:R-:W-:Y:S01]  /*1e680*/  IADD3 R23, R23, R71, RZ ;  /* 0x0000004717177210 */ /* 0x000fe20007ffe0ff */
[----:B------:R-:W-:Y:S01]  /*1e690*/  @P6 STG.E.U16 desc[UR60][R8.64], R34 ;  /* 0x0000002208006986 */ /* 0x000fe2000c10153c */
[----:B------:R-:W0:Y:S01]  /*1e6a0*/  LDC R22, c[0x0][0x228] ;  /* 0x00008a00ff167b82 */ /* 0x000e220000000800 */
[----:B--2---:R-:W-:Y:S01]  /*1e6b0*/  ISETP.LT.AND P1, PT, R3, R24, !P1 ;  /* 0x000000180300720c */ /* 0x004fe20004f21270 */
[----:B---3--:R-:W-:Y:S01]  /*1e6c0*/  VIADD R4, R0, 0x18 ;  /* 0x0000001800047836 */ /* 0x008fe20000000000 */
[----:B------:R2:W-:Y:S01]  /*1e6d0*/  @P5 STG.E.U16 desc[UR60][R10.64], R30 ;  /* 0x0000001e0a005986 */ /* 0x0005e2000c10153c */
[----:B----4-:R-:W-:-:S03]  /*1e6e0*/  IMAD.WIDE R6, R23, 0x2, R20 ;  /* 0x0000000217067825 */ /* 0x010fc600078e0214 */
[----:B------:R-:W-:Y:S01]  /*1e6f0*/  ISETP.GE.AND P5, PT, R4, R69, PT ;  /* 0x000000450400720c */ /* 0x000fe20003fa6270 */
[----:B------:R-:W3:Y:S01]  /*1e700*/  LDC R26, c[0x0][0x228] ;  /* 0x00008a00ff1a7b82 */ /* 0x000ee20000000800 */
[----:B-----5:R-:W-:Y:S01]  /*1e710*/  ISETP.LT.AND P6, PT, R2, R25, !P4 ;  /* 0x000000190200720c */ /* 0x020fe200067c1270 */
[----:B------:R-:W-:Y:S01]  /*1e720*/  IMAD.IADD R25, R23, 0x1, R71 ;  /* 0x0000000117197824 */ /* 0x000fe200078e0247 */
[----:B------:R-:W-:Y:S01]  /*1e730*/  PRMT R28, R35, 0x7632, R28 ;  /* 0x00007632231c7816 */ /* 0x000fe2000000001c */
[----:B------:R-:W-:Y:S01]  /*1e740*/  IMAD.WIDE R4, R23, 0x2, R72 ;  /* 0x0000000217047825 */ /* 0x000fe200078e0248 */
[----:B------:R-:W-:Y:S02]  /*1e750*/  PRMT R23, R38, 0x7632, R23 ;  /* 0x0000763226177816 */ /* 0x000fe40000000017 */
[----:B--2---:R-:W-:Y:S01]  /*1e760*/  PRMT R30, R54, 0x7632, R30 ;  /* 0x00007632361e7816 */ /* 0x004fe2000000001e */
[----:B------:R-:W2:Y:S01]  /*1e770*/  LDC R27, c[0x0][0x228] ;  /* 0x00008a00ff1b7b82 */ /* 0x000ea20000000800 */
[----:B------:R4:W-:Y:S01]  /*1e780*/  @P3 STG.E.U16 desc[UR60][R4.64], R38 ;  /* 0x0000002604003986 */ /* 0x0009e2000c10153c */
[----:B------:R-:W-:-:S03]  /*1e790*/  IMAD.WIDE R8, R25, 0x2, R72 ;  /* 0x0000000219087825 */ /* 0x000fc600078e0248 */
[----:B------:R5:W-:Y:S01]  /*1e7a0*/  @P1 STG.E.U16 desc[UR60][R6.64], R23 ;  /* 0x0000001706001986 */ /* 0x000be2000c10153c */
[----:B-1----:R-:W-:Y:S01]  /*1e7b0*/  ISETP.LT.AND P1, PT, R2, R29, !P2 ;  /* 0x0000001d0200720c */ /* 0x002fe20005721270 */
[----:B------:R-:W-:Y:S01]  /*1e7c0*/  IMAD.WIDE R10, R25, 0x2, R20 ;  /* 0x00000002190a7825 */ /* 0x000fe200078e0214 */
[----:B------:R-:W1:Y:S01]  /*1e7d0*/  LDC R24, c[0x0][0x228] ;  /* 0x00008a00ff187b82 */ /* 0x000e620000000800 */
[----:B0-----:R-:W-:Y:S01]  /*1e7e0*/  ISETP.LT.AND P2, PT, R3, R22, !P2 ;  /* 0x000000160300720c */ /* 0x001fe20005741270 */
[----:B------:R0:W-:Y:S01]  /*1e7f0*/  @P6 STG.E.U16 desc[UR60][R8.64], R35 ;  /* 0x0000002308006986 */ /* 0x0001e2000c10153c */
[----:B------:R-:W-:Y:S02]  /*1e800*/  IMAD.IADD R25, R25, 0x1, R71 ;  /* 0x0000000119197824 */ /* 0x000fe400078e0247 */
[----:B----4-:R-:W-:-:S03]  /*1e810*/  VIADD R4, R0, 0x1a ;  /* 0x0000001a00047836 */ /* 0x010fc60000000000 */
[----:B------:R-:W4:Y:S01]  /*1e820*/  LDC R29, c[0x0][0x228] ;  /* 0x00008a00ff1d7b82 */ /* 0x000f220000000800 */
[----:B---3--:R-:W-:Y:S01]  /*1e830*/  ISETP.LT.AND P4, PT, R3, R26, !P4 ;  /* 0x0000001a0300720c */ /* 0x008fe20006781270 */
[----:B------:R-:W-:Y:S02]  /*1e840*/  VIADD R26, R0, 0x19 ;  /* 0x00000019001a7836 */ /* 0x000fe40000000000 */
[C---:B-----5:R-:W-:Y:S02]  /*1e850*/  IMAD.IADD R23, R25.reuse, 0x1, R71 ;  /* 0x0000000119177824 */ /* 0x060fe400078e0247 */
[----:B------:R-:W-:Y:S01]  /*1e860*/  IMAD.WIDE R6, R25, 0x2, R20 ;  /* 0x0000000219067825 */ /* 0x000fe200078e0214 */
[----:B------:R-:W-:Y:S01]  /*1e870*/  ISETP.GE.AND P3, PT, R26, R69, PT ;  /* 0x000000451a00720c */ /* 0x000fe20003f66270 */
[----:B------:R-:W3:Y:S01]  /*1e880*/  LDC R22, c[0x0][0x228] ;  /* 0x00008a00ff167b82 */ /* 0x000ee20000000800 */
[----:B--2---:R-:W-:Y:S01]  /*1e890*/  ISETP.LT.AND P6, PT, R2, R27, !P5 ;  /* 0x0000001b0200720c */ /* 0x004fe20006fc1270 */
[----:B------:R-:W-:-:S02]  /*1e8a0*/  VIADD R26, R0, 0x1b ;  /* 0x0000001b001a7836 */ /* 0x000fc40000000000 */
[--C-:B0-----:R-:W-:Y:S02]  /*1e8b0*/  IMAD.WIDE R8, R23, 0x2, R72.reuse ;  /* 0x0000000217087825 */ /* 0x101fe400078e0248 */
[----:B------:R0:W-:Y:S01]  /*1e8c0*/  @P4 STG.E.U16 desc[UR60][R10.64], R28 ;  /* 0x0000001c0a004986 */ /* 0x0001e2000c10153c */
[----:B------:R-:W-:Y:S01]  /*1e8d0*/  ISETP.GE.AND P4, PT, R4, R69, PT ;  /* 0x000000450400720c */ /* 0x000fe20003f86270 */
[----:B------:R-:W2:Y:S01]  /*1e8e0*/  LDC R27, c[0x0][0x228] ;  /* 0x00008a00ff1b7b82 */ /* 0x000ea20000000800 */
[----:B-1----:R-:W-:Y:S01]  /*1e8f0*/  ISETP.LT.AND P5, PT, R3, R24, !P5 ;  /* 0x000000180300720c */ /* 0x002fe20006fa1270 */
[----:B------:R-:W-:Y:S01]  /*1e900*/  IMAD.WIDE R4, R25, 0x2, R72 ;  /* 0x0000000219047825 */ /* 0x000fe200078e0248 */
[----:B------:R-:W-:-:S04]  /*1e910*/  PRMT R25, R39, 0x7632, R25 ;  /* 0x0000763227197816 */ /* 0x000fc80000000019 */
[----:B------:R1:W-:Y:S01]  /*1e920*/  @P1 STG.E.U16 desc[UR60][R4.64], R39 ;  /* 0x0000002704001986 */ /* 0x0003e2000c10153c */
[----:B------:R-:W5:Y:S01]  /*1e930*/  LDC R24, c[0x0][0x228] ;  /* 0x00008a00ff187b82 */ /* 0x000f620000000800 */
[----:B------:R-:W-:Y:S01]  /*1e940*/  ISETP.GE.AND P1, PT, R26, R69, PT ;  /* 0x000000451a00720c */ /* 0x000fe20003f26270 */
[C---:B0-----:R-:W-:Y:S01]  /*1e950*/  IMAD.WIDE R10, R23.reuse, 0x2, R20 ;  /* 0x00000002170a7825 */ /* 0x041fe200078e0214 */
[----:B------:R0:W-:Y:S01]  /*1e960*/  @P2 STG.E.U16 desc[UR60][R6.64], R25 ;  /* 0x0000001906002986 */ /* 0x0001e2000c10153c */
[----:B----4-:R-:W-:Y:S02]  /*1e970*/  ISETP.LT.AND P2, PT, R2, R29, !P3 ;  /* 0x0000001d0200720c */ /* 0x010fe40005f41270 */
[----:B------:R-:W-:Y:S01]  /*1e980*/  PRMT R28, R40, 0x7632, R28 ;  /* 0x00007632281c7816 */ /* 0x000fe2000000001c */
[----:B------:R-:W-:Y:S01]  /*1e990*/  IMAD.IADD R23, R23, 0x1, R71 ;  /* 0x0000000117177824 */ /* 0x000fe200078e0247 */
[----:B------:R-:W4:Y:S01]  /*1e9a0*/  LDC R26, c[0x0][0x228] ;  /* 0x00008a00ff1a7b82 */ /* 0x000f220000000800 */
[----:B---3--:R-:W-:Y:S01]  /*1e9b0*/  ISETP.LT.AND P3, PT, R3, R22, !P3 ;  /* 0x000000160300720c */ /* 0x008fe20005f61270 */
[----:B------:R3:W-:Y:S01]  /*1e9c0*/  @P6 STG.E.U16 desc[UR60][R8.64], R40 ;  /* 0x0000002808006986 */ /* 0x0007e2000c10153c */
[----:B-1----:R-:W-:-:S03]  /*1e9d0*/  VIADD R4, R0, 0x1c ;  /* 0x0000001c00047836 */ /* 0x002fc60000000000 */
[----:B------:R1:W-:Y:S01]  /*1e9e0*/  @P5 STG.E.U16 desc[UR60][R10.64], R28 ;  /* 0x0000001c0a005986 */ /* 0x0003e2000c10153c */
[C---:B0-----:R-:W-:Y:S01]  /*1e9f0*/  IMAD.IADD R25, R23.reuse, 0x1, R71 ;  /* 0x0000000117197824 */ /* 0x041fe200078e0247 */
[----:B------:R-:W0:Y:S01]  /*1ea00*/  LDC R29, c[0x0][0x228] ;  /* 0x00008a00ff1d7b82 */ /* 0x000e220000000800 */
[----:B--2---:R-:W-:Y:S01]  /*1ea10*/  ISETP.LT.AND P6, PT, R2, R27, !P4 ;  /* 0x0000001b0200720c */ /* 0x004fe200067c1270 */
[----:B------:R-:W-:Y:S01]  /*1ea20*/  IMAD.WIDE R6, R23, 0x2, R20 ;  /* 0x0000000217067825 */ /* 0x000fe200078e0214 */
[----:B------:R-:W-:-:S03]  /*1ea30*/  ISETP.GE.AND P5, PT, R4, R69, PT ;  /* 0x000000450400720c */ /* 0x000fc60003fa6270 */
[----:B------:R-:W-:Y:S01]  /*1ea40*/  IMAD.WIDE R4, R23, 0x2, R72 ;  /* 0x0000000217047825 */ /* 0x000fe200078e0248 */
[----:B------:R-:W-:Y:S01]  /*1ea50*/  PRMT R23, R48, 0x7632, R23 ;  /* 0x0000763230177816 */ /* 0x000fe20000000017 */
[----:B------:R-:W2:Y:S01]  /*1ea60*/  LDC R22, c[0x0][0x228] ;  /* 0x00008a00ff167b82 */ /* 0x000ea20000000800 */
[----:B-----5:R-:W-:Y:S01]  /*1ea70*/  ISETP.LT.AND P4, PT, R3, R24, !P4 ;  /* 0x000000180300720c */ /* 0x020fe20006781270 */
[----:B------:R-:W-:Y:S01]  /*1ea80*/  VIADD R24, R0, 0x1d ;  /* 0x0000001d00187836 */ /* 0x000fe20000000000 */
[----:B------:R5:W-:Y:S01]  /*1ea90*/  @P2 STG.E.U16 desc[UR60][R4.64], R48 ;  /* 0x0000003004002986 */ /* 0x000be2000c10153c */
[----:B---3--:R-:W-:Y:S01]  /*1eaa0*/  IMAD.WIDE R8, R25, 0x2, R72 ;  /* 0x0000000219087825 */ /* 0x008fe200078e0248 */
[----:B-1----:R-:W-:Y:S02]  /*1eab0*/  PRMT R28, R41, 0x7632, R28 ;  /* 0x00007632291c7816 */ /* 0x002fe4000000001c */
[----:B------:R-:W-:Y:S01]  /*1eac0*/  ISETP.GE.AND P2, PT, R24, R69, PT ;  /* 0x000000451800720c */ /* 0x000fe20003f46270 */
[----:B------:R-:W1:Y:S01]  /*1ead0*/  LDC R27, c[0x0][0x228] ;  /* 0x00008a00ff1b7b82 */ /* 0x000e620000000800 */
[----:B------:R3:W-:Y:S01]  /*1eae0*/  @P3 STG.E.U16 desc[UR60][R6.64], R23 ;  /* 0x0000001706003986 */ /* 0x0007e2000c10153c */
[----:B------:R-:W-:Y:S01]  /*1eaf0*/  ISETP.LT.AND P3, PT, R2, R31, !P1 ;  /* 0x0000001f0200720c */ /* 0x000fe20004f61270 */
[----:B------:R-:W-:Y:S01]  /*1eb00*/  IMAD.WIDE R10, R25, 0x2, R20 ;  /* 0x00000002190a7825 */ /* 0x000fe200078e0214 */
[----:B----4-:R-:W-:Y:S01]  /*1eb10*/  ISETP.LT.AND P1, PT, R3, R26, !P1 ;  /* 0x0000001a0300720c */ /* 0x010fe20004f21270 */
[----:B------:R4:W-:Y:S02]  /*1eb20*/  @P6 STG.E.U16 desc[UR60][R8.64], R41 ;  /* 0x0000002908006986 */ /* 0x0009e4000c10153c */
[----:B-----5:R-:W-:Y:S01]  /*1eb30*/  VIADD R4, R0, 0x1e ;  /* 0x0000001e00047836 */ /* 0x020fe20000000000 */
[----:B------:R-:W5:Y:S01]  /*1eb40*/  LDC R24, c[0x0][0x228] ;  /* 0x00008a00ff187b82 */ /* 0x000f620000000800 */
[----:B0-----:R-:W-:Y:S01]  /*1eb50*/  ISETP.LT.AND P6, PT, R2, R29, !P5 ;  /* 0x0000001d0200720c */ /* 0x001fe20006fc1270 */
[----:B------:R-:W-:Y:S01]  /*1eb60*/  IMAD.IADD R25, R25, 0x1, R71 ;  /* 0x0000000119197824 */ /* 0x000fe200078e0247 */
[----:B------:R0:W-:Y:S01]  /*1eb70*/  @P4 STG.E.U16 desc[UR60][R10.64], R28 ;  /* 0x0000001c0a004986 */ /* 0x0001e2000c10153c */
[----:B------:R-:W-:Y:S01]  /*1eb80*/  ISETP.GE.AND P4, PT, R4, R69, PT ;  /* 0x000000450400720c */ /* 0x000fe20003f86270 */
[----:B------:R-:W-:-:S02]  /*1eb90*/  VIADD R26, R0, 0x1f ;  /* 0x0000001f001a7836 */ /* 0x000fc40000000000 */
[----:B---3--:R-:W-:Y:S01]  /*1eba0*/  IMAD.IADD R23, R25, 0x1, R71 ;  /* 0x0000000119177824 */ /* 0x008fe200078e0247 */
[----:B------:R-:W3:Y:S01]  /*1ebb0*/  LDC R29, c[0x0][0x228] ;  /* 0x00008a00ff1d7b82 */ /* 0x000ee20000000800 */
[----:B--2---:R-:W-:Y:S01]  /*1ebc0*/  ISETP.LT.AND P5, PT, R3, R22, !P5 ;  /* 0x000000160300720c */ /* 0x004fe20006fa1270 */
[----:B------:R-:W-:-:S04]  /*1ebd0*/  IMAD.WIDE R4, R25, 0x2, R72 ;  /* 0x0000000219047825 */ /* 0x000fc800078e0248 */
[----:B------:R-:W-:Y:S01]  /*1ebe0*/  IMAD.WIDE R6, R25, 0x2, R20 ;  /* 0x0000000219067825 */ /* 0x000fe200078e0214 */
[----:B------:R-:W-:Y:S01]  /*1ebf0*/  PRMT R25, R49, 0x7632, R25 ;  /* 0x0000763231197816 */ /* 0x000fe20000000019 */
[----:B------:R-:W2:Y:S01]  /*1ec00*/  LDC R22, c[0x0][0x228] ;  /* 0x00008a00ff167b82 */ /* 0x000ea20000000800 */
[----:B------:R5:W-:Y:S01]  /*1ec10*/  @P3 STG.E.U16 desc[UR60][R4.64], R49 ;  /* 0x0000003104003986 */ /* 0x000be2000c10153c */
[----:B------:R-:W-:Y:S01]  /*1ec20*/  ISETP.GE.AND P3, PT, R26, R69, PT ;  /* 0x000000451a00720c */ /* 0x000fe20003f66270 */
[C---:B----4-:R-:W-:Y:S01]  /*1ec30*/  IMAD.WIDE R8, R23.reuse, 0x2, R72 ;  /* 0x0000000217087825 */ /* 0x050fe200078e0248 */
[----:B0-----:R-:W-:Y:S01]  /*1ec40*/  PRMT R28, R42, 0x7632, R28 ;  /* 0x000076322a1c7816 */ /* 0x001fe2000000001c */
[----:B------:R0:W-:Y:S01]  /*1ec50*/  @P1 STG.E.U16 desc[UR60][R6.64], R25 ;  /* 0x0000001906001986 */ /* 0x0001e2000c10153c */
[----:B-1----:R-:W-:Y:S01]  /*1ec60*/  ISETP.LT.AND P1, PT, R2, R27, !P2 ;  /* 0x0000001b0200720c */ /* 0x002fe20005721270 */
[----:B------:R-:W-:Y:S01]  /*1ec70*/  IMAD.WIDE R10, R23, 0x2, R20 ;  /* 0x00000002170a7825 */ /* 0x000fe200078e0214 */
[----:B-----5:R-:W-:Y:S01]  /*1ec80*/  ISETP.LT.AND P2, PT, R3, R24, !P2 ;  /* 0x000000180300720c */ /* 0x020fe20005741270 */
[----:B------:R-:W1:Y:S01]  /*1ec90*/  LDC R27, c[0x0][0x228] ;  /* 0x00008a00ff1b7b82 */ /* 0x000e620000000800 */
[----:B------:R4:W-:Y:S01]  /*1eca0*/  @P6 STG.E.U16 desc[UR60][R8.64], R42 ;  /* 0x0000002a08006986 */ /* 0x0009e2000c10153c */
[----:B------:R-:W-:-:S02]  /*1ecb0*/  IMAD.IADD R23, R23, 0x1, R71 ;  /* 0x0000000117177824 */ /* 0x000fc400078e0247 */
[----:B------:R-:W-:Y:S01]  /*1ecc0*/  VIADD R4, R0, 0x20 ;  /* 0x0000002000047836 */ /* 0x000fe20000000000 */
[----:B------:R5:W-:Y:S01]  /*1ecd0*/  @P5 STG.E.U16 desc[UR60][R10.64], R28 ;  /* 0x0000001c0a005986 */ /* 0x000be2000c10153c */
[----:B---3--:R-:W-:Y:S02]  /*1ece0*/  ISETP.LT.AND P6, PT, R2, R29, !P4 ;  /* 0x0000001d0200720c */ /* 0x008fe400067c1270 */
[----:B------:R-:W3:Y:S01]  /*1ecf0*/  LDC R24, c[0x0][0x228] ;  /* 0x00008a00ff187b82 */ /* 0x000ee20000000800 */
[----:B------:R-:W-:Y:S01]  /*1ed00*/  ISETP.GE.AND P5, PT, R4, R69, PT ;  /* 0x000000450400720c */ /* 0x000fe20003fa6270 */
[----:B------:R-:W-:-:S04]  /*1ed10*/  IMAD.WIDE R4, R23, 0x2, R72 ;  /* 0x0000000217047825 */ /* 0x000fc800078e0248 */
[----:B0-----:R-:W-:Y:S01]  /*1ed20*/  IMAD.IADD R25, R23, 0x1, R71 ;  /* 0x0000000117197824 */ /* 0x001fe200078e0247 */
[----:B--2---:R-:W-:Y:S01]  /*1ed30*/  ISETP.LT.AND P4, PT, R3, R22, !P4 ;  /* 0x000000160300720c */ /* 0x004fe20006781270 */
[----:B------:R-:W0:Y:S01]  /*1ed40*/  LDC R31, c[0x0][0x228] ;  /* 0x00008a00ff1f7b82 */ /* 0x000e220000000800 */
[----:B------:R-:W-:Y:S01]  /*1ed50*/  VIADD R22, R0, 0x21 ;  /* 0x0000002100167836 */ /* 0x000fe20000000000 */
[----:B------:R2:W-:Y:S01]  /*1ed60*/  @P1 STG.E.U16 desc[UR60][R4.64], R50 ;  /* 0x0000003204001986 */ /* 0x0005e2000c10153c */
[----:B------:R-:W-:Y:S01]  /*1ed70*/  IMAD.WIDE R6, R23, 0x2, R20 ;  /* 0x0000000217067825 */ /* 0x000fe200078e0214 */
[----:B------:R-:W-:Y:S02]  /*1ed80*/  PRMT R23, R50, 0x7632, R23 ;  /* 0x0000763232177816 */ /* 0x000fe40000000017 */
[----:B------:R-:W-:Y:S01]  /*1ed90*/  ISETP.GE.AND P1, PT, R22, R69, PT ;  /* 0x000000451600720c */ /* 0x000fe20003f26270 */
[----:B----4-:R-:W-:Y:S01]  /*1eda0*/  IMAD.WIDE R8, R25, 0x2, R72 ;  /* 0x0000000219087825 */ /* 0x010fe200078e0248 */
[----:B------:R-:W4:Y:S01]  /*1edb0*/  LDC R26, c[0x0][0x228] ;  /* 0x00008a00ff1a7b82 */ /* 0x000f220000000800 */
[----:B-----5:R-:W-:Y:S01]  /*1edc0*/  PRMT R28, R43, 0x7632, R28 ;  /* 0x000076322b1c7816 */ /* 0x020fe2000000001c */
[----:B------:R5:W-:Y:S01]  /*1edd0*/  @P2 STG.E.U16 desc[UR60][R6.64], R23 ;  /* 0x0000001706002986 */ /* 0x000be2000c10153c */
[----:B------:R-:W-:-:S03]  /*1ede0*/  IMAD.WIDE R10, R25, 0x2, R20 ;  /* 0x00000002190a7825 */ /* 0x000fc600078e0214 */
[----:B------:R-:W-:Y:S01]  /*1edf0*/  @P6 STG.E.U16 desc[UR60][R8.64], R43 ;  /* 0x0000002b08006986 */ /* 0x000fe2000c10153c */
[----:B-1----:R-:W-:Y:S01]  /*1ee00*/  ISETP.LT.AND P6, PT, R2, R27, !P5 ;  /* 0x0000001b0200720c */ /* 0x002fe20006fc1270 */
[----:B------:R-:W1:Y:S01]  /*1ee10*/  LDC R29, c[0x0][0x228] ;  /* 0x00008a00ff1d7b82 */ /* 0x000e620000000800 */
[----:B---3--:R-:W-:Y:S01]  /*1ee20*/  ISETP.LT.AND P5, PT, R3, R24, !P5 ;  /* 0x000000180300720c */ /* 0x008fe20006fa1270 */
[----:B------:R3:W-:Y:S01]  /*1ee30*/  @P4 STG.E.U16 desc[UR60][R10.64], R28 ;  /* 0x0000001c0a004986 */ /* 0x0007e2000c10153c */
[----:B--2---:R-:W-:Y:S02]  /*1ee40*/  VIADD R4, R0, 0x22 ;  /* 0x0000002200047836 */ /* 0x004fe40000000000 */
[----:B------:R-:W-:-:S03]  /*1ee50*/  IMAD.IADD R25, R25, 0x1, R71 ;  /* 0x0000000119197824 */ /* 0x000fc600078e0247 */
[----:B------:R-:W2:Y:S01]  /*1ee60*/  LDC R22, c[0x0][0x228] ;  /* 0x00008a00ff167b82 */ /* 0x000ea20000000800 */
[----:B0-----:R-:W-:Y:S01]  /*1ee70*/  ISETP.LT.AND P4, PT, R2, R31, !P3 ;  /* 0x0000001f0200720c */ /* 0x001fe20005f81270 */
[C---:B-----5:R-:W-:Y:S01]  /*1ee80*/  IMAD.IADD R23, R25.reuse, 0x1, R71 ;  /* 0x0000000119177824 */ /* 0x060fe200078e0247 */
[----:B------:R-:W-:Y:S01]  /*1ee90*/  ISETP.GE.AND P2, PT, R4, R69, PT ;  /* 0x000000450400720c */ /* 0x000fe20003f46270 */
[----:B------:R-:W-:Y:S01]  /*1eea0*/  IMAD.WIDE R4, R25, 0x2, R72 ;  /* 0x0000000219047825 */ /* 0x000fe200078e0248 */
[----:B---3--:R-:W-:-:S03]  /*1eeb0*/  PRMT R28, R52, 0x7632, R28 ;  /* 0x00007632341c7816 */ /* 0x008fc6000000001c */
[----:B------:R-:W0:Y:S01]  /*1eec0*/  LDC R27, c[0x0][0x228] ;  /* 0x00008a00ff1b7b82 */ /* 0x000e220000000800 */
[----:B----4-:R-:W-:Y:S01]  /*1eed0*/  ISETP.LT.AND P3, PT, R3, R26, !P3 ;  /* 0x0000001a0300720c */ /* 0x010fe20005f61270 */
[----:B------:R-:W-:Y:S01]  /*1eee0*/  IMAD.WIDE R6, R25, 0x2, R20 ;  /* 0x0000000219067825 */ /* 0x000fe200078e0214 */
[----:B------:R-:W-:-:S03]  /*1eef0*/  PRMT R25, R51, 0x7632, R25 ;  /* 0x0000763233197816 */ /* 0x000fc60000000019 */
[----:B------:R-:W-:Y:S01]  /*1ef00*/  VIADD R26, R0, 0x23 ;  /* 0x00000023001a7836 */ /* 0x000fe20000000000 */
[----:B------:R3:W-:Y:S01]  /*1ef10*/  @P4 STG.E.U16 desc[UR60][R4.64], R51 ;  /* 0x0000003304004986 */ /* 0x0007e2000c10153c */
[----:B------:R-:W4:Y:S01]  /*1ef20*/  LDC R24, c[0x0][0x228] ;  /* 0x00008a00ff187b82 */ /* 0x000f220000000800 */
[C---:B------:R-:W-:Y:S02]  /*1ef30*/  IMAD.WIDE R8, R23.reuse, 0x2, R72 ;  /* 0x0000000217087825 */ /* 0x040fe400078e0248 */
[----:B------:R-:W-:Y:S02]  /*1ef40*/  ISETP.GE.AND P4, PT, R26, R69, PT ;  /* 0x000000451a00720c */ /* 0x000fe40003f86270 */
[----:B------:R-:W-:Y:S01]  /*1ef50*/  IMAD.WIDE R10, R23, 0x2, R20 ;  /* 0x00000002170a7825 */ /* 0x000fe200078e0214 */
[----:B------:R5:W-:Y:S01]  /*1ef60*/  @P3 STG.E.U16 desc[UR60][R6.64], R25 ;  /* 0x0000001906003986 */ /* 0x000be2000c10153c */
[----:B-1----:R-:W-:Y:S01]  /*1ef70*/  ISETP.LT.AND P3, PT, R2, R29, !P1 ;  /* 0x0000001d0200720c */ /* 0x002fe20004f61270 */
[----:B------:R-:W1:Y:S01]  /*1ef80*/  LDC R31, c[0x0][0x228] ;  /* 0x00008a00ff1f7b82 */ /* 0x000e620000000800 */
[----:B--2---:R-:W-:Y:S01]  /*1ef90*/  ISETP.LT.AND P1, PT, R3, R22, !P1 ;  /* 0x000000160300720c */ /* 0x004fe20004f21270 */
[----:B------:R-:W-:Y:S01]  /*1efa0*/  IMAD.IADD R23, R23, 0x1, R71 ;  /* 0x0000000117177824 */ /* 0x000fe200078e0247 */
[----:B------:R2:W-:Y:S01]  /*1efb0*/  @P6 STG.E.U16 desc[UR60][R8.64], R52 ;  /* 0x0000003408006986 */ /* 0x0005e2000c10153c */
[----:B---3--:R-:W-:-:S03]  /*1efc0*/  VIADD R4, R0, 0x24 ;  /* 0x0000002400047836 */ /* 0x008fc60000000000 */
[----:B------:R3:W-:Y:S01]  /*1efd0*/  @P5 STG.E.U16 desc[UR60][R10.64], R28 ;  /* 0x0000001c0a005986 */ /* 0x0007e2000c10153c */
[----:B------:R-:W1:Y:S01]  /*1efe0*/  LDC R26, c[0x0][0x228] ;  /* 0x00008a00ff1a7b82 */ /* 0x000e620000000800 */
[----:B0-----:R-:W-:Y:S01]  /*1eff0*/  ISETP.LT.AND P6, PT, R2, R27, !P2 ;  /* 0x0000001b0200720c */ /* 0x001fe200057c1270 */
[C---:B-----5:R-:W-:Y:S01]  /*1f000*/  IMAD.IADD R25, R23.reuse, 0x1, R71 ;  /* 0x0000000117197824 */ /* 0x060fe200078e0247 */
[----:B------:R-:W-:Y:S01]  /*1f010*/  ISETP.GE.AND P5, PT, R4, R69, PT ;  /* 0x000000450400720c */ /* 0x000fe20003fa6270 */
[----:B------:R-:W-:-:S04]  /*1f020*/  IMAD.WIDE R4, R23, 0x2, R72 ;  /* 0x0000000217047825 */ /* 0x000fc800078e0248 */
[----:B------:R-:W0:Y:S01]  /*1f030*/  LDC R29, c[0x0][0x228] ;  /* 0x00008a00ff1d7b82 */ /* 0x000e220000000800 */
[----:B----4-:R-:W-:Y:S01]  /*1f040*/  ISETP.LT.AND P2, PT, R3, R24, !P2 ;  /* 0x000000180300720c */ /* 0x010fe20005741270 */
[----:B------:R-:W-:Y:S01]  /*1f050*/  VIADD R24, R0, 0x25 ;  /* 0x0000002500187836 */ /* 0x000fe20000000000 */
[----:B------:R4:W-:Y:S01]  /*1f060*/  @P3 STG.E.U16 desc[UR60][R4.64], R56 ;  /* 0x0000003804003986 */ /* 0x0009e2000c10153c */
[----:B------:R-:W-:Y:S01]  /*1f070*/  IMAD.WIDE R6, R23, 0x2, R20 ;  /* 0x0000000217067825 */ /* 0x000fe200078e0214 */
[----:B------:R-:W-:Y:S02]  /*1f080*/  PRMT R23, R56, 0x7632, R23 ;  /* 0x0000763238177816 */ /* 0x000fe40000000017 */
[----:B------:R-:W-:Y:S01]  /*1f090*/  ISETP.GE.AND P3, PT, R24, R69, PT ;  /* 0x000000451800720c */ /* 0x000fe20003f66270 */
[----:B------:R-:W5:Y:S01]  /*1f0a0*/  LDC R22, c[0x0][0x228] ;  /* 0x00008a00ff167b82 */ /* 0x000f620000000800 */
[----:B--2---:R-:W-:Y:S01]  /*1f0b0*/  IMAD.WIDE R8, R25, 0x2, R72 ;  /* 0x0000000219087825 */ /* 0x004fe200078e0248 */
[----:B---3--:R-:W-:Y:S01]  /*1f0c0*/  PRMT R28, R53, 0x7632, R28 ;  /* 0x00007632351c7816 */ /* 0x008fe2000000001c */
[----:B------:R2:W-:Y:S02]  /*1f0d0*/  @P1 STG.E.U16 desc[UR60][R6.64], R23 ;  /* 0x0000001706001986 */ /* 0x0005e4000c10153c */
[----:B------:R-:W-:-:S02]  /*1f0e0*/  IMAD.WIDE R10, R25, 0x2, R20 ;  /* 0x00000002190a7825 */ /* 0x000fc400078e0214 */
[----:B------:R3:W-:Y:S01]  /*1f0f0*/  @P6 STG.E.U16 desc[UR60][R8.64], R53 ;  /* 0x0000003508006986 */ /* 0x0007e2000c10153c */
[----:B------:R-:W3:Y:S01]  /*1f100*/  LDC R27, c[0x0][0x228] ;  /* 0x00008a00ff1b7b82 */ /* 0x000ee20000000800 */
[----:B----4-:R-:W-:Y:S02]  /*1f110*/  VIADD R4, R0, 0x26 ;  /* 0x0000002600047836 */ /* 0x010fe40000000000 */
[----:B------:R4:W-:Y:S01]  /*1f120*/  @P2 STG.E.U16 desc[UR60][R10.64], R28 ;  /* 0x0000001c0a002986 */ /* 0x0009e2000c10153c */
[----:B-1----:R-:W-:Y:S01]  /*1f130*/  ISETP.LT.AND P2, PT, R2, R31, !P4 ;  /* 0x0000001f0200720c */ /* 0x002fe20006741270 */
[--C-:B------:R-:W-:Y:S01]  /*1f140*/  IMAD.IADD R25, R25, 0x1, R71.reuse ;  /* 0x0000000119197824 */ /* 0x100fe200078e0247 */
[----:B------:R-:W-:Y:S01]  /*1f150*/  ISETP.LT.AND P4, PT, R3, R26, !P4 ;  /* 0x0000001a0300720c */ /* 0x000fe20006781270 */
[----:B------:R-:W-:Y:S01]  /*1f160*/  VIADD R26, R0, 0x27 ;  /* 0x00000027001a7836 */ /* 0x000fe20000000000 */
[----:B------:R-:W1:Y:S01]  /*1f170*/  LDC R24, c[0x0][0x228] ;  /* 0x00008a00ff187b82 */ /* 0x000e620000000800 */
[----:B0-----:R-:W-:Y:S01]  /*1f180*/  ISETP.LT.AND P6, PT, R2, R29, !P5 ;  /* 0x0000001d0200720c */ /* 0x001fe20006fc1270 */
[C---:B--2---:R-:W-:Y:S01]  /*1f190*/  IMAD.IADD R23, R25.reuse, 0x1, R71 ;  /* 0x0000000119177824 */ /* 0x044fe200078e0247 */
[----:B------:R-:W-:Y:S01]  /*1f1a0*/  ISETP.GE.AND P1, PT, R4, R69, PT ;  /* 0x000000450400720c */ /* 0x000fe20003f26270 */
[----:B------:R-:W-:Y:S01]  /*1f1b0*/  IMAD.WIDE R4, R25, 0x2, R72 ;  /* 0x0000000219047825 */ /* 0x000fe200078e0248 */
[----:B-----5:R-:W-:-:S03]  /*1f1c0*/  ISETP.LT.AND P5, PT, R3, R22, !P5 ;  /* 0x000000160300720c */ /* 0x020fc60006fa1270 */
[----:B------:R-:W0:Y:S01]  /*1f1d0*/  LDC R29, c[0x0][0x228] ;  /* 0x00008a00ff1d7b82 */ /* 0x000e220000000800 */
[----:B------:R-:W-:Y:S01]  /*1f1e0*/  IMAD.WIDE R6, R25, 0x2, R20 ;  /* 0x0000000219067825 */ /* 0x000fe200078e0214 */
[----:B------:R-:W-:Y:S01]  /*1f1f0*/  PRMT R25, R57, 0x7632, R25 ;  /* 0x0000763239197816 */ /* 0x000fe20000000019 */
[----:B------:R2:W-:Y:S01]  /*1f200*/  @P2 STG.E.U16 desc[UR60][R4.64], R57 ;  /* 0x0000003904002986 */ /* 0x0005e2000c10153c */
[----:B------:R-:W-:Y:S01]  /*1f210*/  ISETP.GE.AND P2, PT, R26, R69, PT ;  /* 0x000000451a00720c */ /* 0x000fe20003f46270 */
[C---:B---3--:R-:W-:Y:S02]  /*1f220*/  IMAD.WIDE R8, R23.reuse, 0x2, R72 ;  /* 0x0000000217087825 */ /* 0x048fe400078e0248 */
[----:B------:R3:W-:Y:S01]  /*1f230*/  @P4 STG.E.U16 desc[UR60][R6.64], R25 ;  /* 0x0000001906004986 */ /* 0x0007e2000c10153c */
[----:B------:R-:W5:Y:S01]  /*1f240*/  LDC R22, c[0x0][0x228] ;  /* 0x00008a00ff167b82 */ /* 0x000f620000000800 */
[----:B------:R-:W-:Y:S01]  /*1f250*/  ISETP.LT.AND P4, PT, R2, R27, !P3 ;  /* 0x0000001b0200720c */ /* 0x000fe20005f81270 */
[C---:B----4-:R-:W-:Y:S01]  /*1f260*/  IMAD.WIDE R10, R23.reuse, 0x2, R20 ;  /* 0x00000002170a7825 */ /* 0x050fe200078e0214 */
[----:B------:R4:W-:Y:S03]  /*1f270*/  @P6 STG.E.U16 desc[UR60][R8.64], R54 ;  /* 0x0000003608006986 */ /* 0x0009e6000c10153c */
[----:B------:R-:W-:Y:S01]  /*1f280*/  IMAD.IADD R23, R23, 0x1, R71 ;  /* 0x0000000117177824 */ /* 0x000fe200078e0247 */
[----:B-1----:R-:W-:Y:S01]  /*1f290*/  ISETP.LT.AND P3, PT, R3, R24, !P3 ;  /* 0x000000180300720c */ /* 0x002fe20005f61270 */
[----:B------:R-:W1:Y:S01]  /*1f2a0*/  LDC R31, c[0x0][0x228] ;  /* 0x00008a00ff1f7b82 */ /* 0x000e620000000800 */
[----:B------:R-:W-:Y:S01]  /*1f2b0*/  VIADD R28, R0, 0x28 ;  /* 0x00000028001c7836 */ /* 0x000fe20000000000 */
[----:B------:R4:W-:Y:S01]  /*1f2c0*/  @P5 STG.E.U16 desc[UR60][R10.64], R30 ;  /* 0x0000001e0a005986 */ /* 0x0009e2000c10153c */
[----:B--2---:R-:W-:-:S04]  /*1f2d0*/  IMAD.WIDE R4, R23, 0x2, R72 ;  /* 0x0000000217047825 */ /* 0x004fc800078e0248 */
[C---:B---3--:R-:W-:Y:S01]  /*1f2e0*/  IMAD.IADD R25, R23.reuse, 0x1, R71 ;  /* 0x0000000117197824 */ /* 0x048fe200078e0247 */
[----:B------:R-:W2:Y:S01]  /*1f2f0*/  LDC R26, c[0x0][0x228] ;  /* 0x00008a00ff1a7b82 */ /* 0x000ea20000000800 */
[----:B0-----:R-:W-:Y:S01]  /*1f300*/  ISETP.LT.AND P5, PT, R2, R29, !P1 ;  /* 0x0000001d0200720c */ /* 0x001fe20004fa1270 */
[----:B------:R-:W-:Y:S01]  /*1f310*/  IMAD.WIDE R6, R23, 0x2, R20 ;  /* 0x0000000217067825 */ /* 0x000fe200078e0214 */
[----:B------:R0:W-:Y:S03]  /*1f320*/  @P4 STG.E.U16 desc[UR60][R4.64], R58 ;  /* 0x0000003a04004986 */ /* 0x0001e6000c10153c */
[----:B----4-:R-:W-:Y:S01]  /*1f330*/  IMAD.WIDE R8, R25, 0x2, R72 ;  /* 0x0000000219087825 */ /* 0x010fe200078e0248 */
[----:B------:R-:W-:Y:S01]  /*1f340*/  PRMT R30, R55, 0x7632, R30 ;  /* 0x00007632371e7816 */ /* 0x000fe2000000001e */
[----:B------:R-:W3:Y:S01]  /*1f350*/  LDC R24, c[0x0][0x228] ;  /* 0x00008a00ff187b82 */ /* 0x000ee20000000800 */
[----:B-----5:R-:W-:Y:S01]  /*1f360*/  ISETP.LT.AND P6, PT, R3, R22, !P1 ;  /* 0x000000160300720c */ /* 0x020fe20004fc1270 */
[----:B------:R-:W-:Y:S01]  /*1f370*/  VIADD R22, R0, 0x29 ;  /* 0x0000002900167836 */ /* 0x000fe20000000000 */
[----:B------:R-:W-:Y:S01]  /*1f380*/  ISETP.GE.AND P1, PT, R28, R69, PT ;  /* 0x000000451c00720c */ /* 0x000fe20003f26270 */
[----:B------:R-:W-:Y:S01]  /*1f390*/  IMAD.WIDE R10, R25, 0x2, R20 ;  /* 0x00000002190a7825 */ /* 0x000fe200078e0214 */
[----:B------:R-:W-:-:S02]  /*1f3a0*/  PRMT R28, R58, 0x7632, R28 ;  /* 0x000076323a1c7816 */ /* 0x000fc4000000001c */
[----:B------:R-:W-:Y:S01]  /*1f3b0*/  ISETP.GE.AND P4, PT, R22, R69, PT ;  /* 0x000000451600720c */ /* 0x000fe20003f86270 */
[----:B------:R-:W4:Y:S01]  /*1f3c0*/  LDC R27, c[0x0][0x228] ;  /* 0x00008a00ff1b7b82 */ /* 0x000f220000000800 */
[----:B------:R-:W-:Y:S01]  /*1f3d0*/  IMAD.IADD R25, R25, 0x1, R71 ;  /* 0x0000000119197824 */ /* 0x000fe200078e0247 */
[----:B------:R5:W-:Y:S01]  /*1f3e0*/  @P3 STG.E.U16 desc[UR60][R6.64], R28 ;  /* 0x0000001c06003986 */ /* 0x000be2000c10153c */
[----:B-1----:R-:W-:Y:S02]  /*1f3f0*/  ISETP.LT.AND P3, PT, R2, R31, !P2 ;  /* 0x0000001f0200720c */ /* 0x002fe40005761270 */
[----:B0-----:R-:W-:Y:S01]  /*1f400*/  IMAD.WIDE R4, R25, 0x2, R72 ;  /* 0x0000000219047825 */ /* 0x001fe200078e0248 */
[----:B------:R0:W-:Y:S02]  /*1f410*/  @P5 STG.E.U16 desc[UR60][R8.64], R55 ;  /* 0x0000003708005986 */ /* 0x0001e4000c10153c */
[----:B------:R-:W1:Y:S01]  /*1f420*/  LDC R23, c[0x0][0x228] ;  /* 0x00008a00ff177b82 */ /* 0x000e620000000800 */
[----:B--2---:R-:W-:Y:S01]  /*1f430*/  ISETP.LT.AND P2, PT, R3, R26, !P2 ;  /* 0x0000001a0300720c */ /* 0x004fe20005741270 */
[----:B------:R2:W-:Y:S01]  /*1f440*/  @P6 STG.E.U16 desc[UR60][R10.64], R30 ;  /* 0x0000001e0a006986 */ /* 0x0005e2000c10153c */
[----:B-----5:R-:W-:-:S05]  /*1f450*/  IMAD.WIDE R6, R25, 0x2, R20 ;  /* 0x0000000219067825 */ /* 0x020fca00078e0214 */
[----:B------:R-:W5:Y:S01]  /*1f460*/  LDC R22, c[0x0][0x228] ;  /* 0x00008a00ff167b82 */ /* 0x000f620000000800 */
[----:B---3--:R-:W-:Y:S01]  /*1f470*/  ISETP.LT.AND P6, PT, R3, R24, !P1 ;  /* 0x000000180300720c */ /* 0x008fe20004fc1270 */
[C---:B------:R-:W-:Y:S01]  /*1f480*/  VIADD R24, R0.reuse, 0x2a ;  /* 0x0000002a00187836 */ /* 0x040fe20000000000 */
[----:B0-----:R-:W-:Y:S01]  /*1f490*/  PRMT R9, R59, 0x7632, R9 ;  /* 0x000076323b097816 */ /* 0x001fe20000000009 */
[----:B------:R-:W-:Y:S01]  /*1f4a0*/  VIADD R8, R0, 0x2b ;  /* 0x0000002b00087836 */ /* 0x000fe20000000000 */
[----:B------:R0:W-:Y:S01]  /*1f4b0*/  @P3 STG.E.U16 desc[UR60][R4.64], R59 ;  /* 0x0000003b04003986 */ /* 0x0001e2000c10153c */
[----:B------:R-:W-:Y:S02]  /*1f4c0*/  IMAD.IADD R25, R25, 0x1, R71 ;  /* 0x0000000119197824 */ /* 0x000fe400078e0247 */
[----:B------:R-:W3:Y:S01]  /*1f4d0*/  LDC R29, c[0x0][0x228] ;  /* 0x00008a00ff1d7b82 */ /* 0x000ee20000000800 */
[----:B----4-:R-:W-:Y:S01]  /*1f4e0*/  ISETP.LT.AND P5, PT, R2, R27, !P1 ;  /* 0x0000001b0200720c */ /* 0x010fe20004fa1270 */
[----:B------:R4:W-:Y:S01]  /*1f4f0*/  @P2 STG.E.U16 desc[UR60][R6.64], R9 ;  /* 0x0000000906002986 */ /* 0x0009e2000c10153c */
[-C--:B------:R-:W-:Y:S01]  /*1f500*/  ISETP.GE.AND P1, PT, R24, R69.reuse, PT ;  /* 0x000000451800720c */ /* 0x080fe20003f26270 */
[----:B--2---:R-:W-:Y:S01]  /*1f510*/  IMAD.WIDE R10, R25, 0x2, R20 ;  /* 0x00000002190a7825 */ /* 0x004fe200078e0214 */
[----:B------:R-:W-:-:S03]  /*1f520*/  ISETP.GE.AND P3, PT, R8, R69, PT ;  /* 0x000000450800720c */ /* 0x000fc60003f66270 */
[----:B------:R-:W2:Y:S01]  /*1f530*/  LDC R24, c[0x0][0x228] ;  /* 0x00008a00ff187b82 */ /* 0x000ea20000000800 */
[----:B0-----:R-:W-:Y:S01]  /*1f540*/  PRMT R5, R60, 0x7632, R5 ;  /* 0x000076323c057816 */ /* 0x001fe20000000005 */
[C---:B------:R-:W-:Y:S02]  /*1f550*/  VIADD R28, R0.reuse, 0x2c ;  /* 0x0000002c001c7836 */ /* 0x040fe40000000000 */
[----:B------:R-:W-:Y:S02]  /*1f560*/  VIADD R30, R0, 0x2d ;  /* 0x0000002d001e7836 */ /* 0x000fe40000000000 */
[C---:B----4-:R-:W-:Y:S01]  /*1f570*/  IMAD.WIDE R8, R25.reuse, 0x2, R72 ;  /* 0x0000000219087825 */ /* 0x050fe200078e0248 */
[----:B------:R-:W-:Y:S01]  /*1f580*/  ISETP.GE.AND P2, PT, R28, R69, PT ;  /* 0x000000451c00720c */ /* 0x000fe20003f46270 */
[----:B------:R-:W0:Y:S02]  /*1f590*/  LDC R27, c[0x0][0x228] ;  /* 0x00008a00ff1b7b82 */ /* 0x000e240000000800 */
[--C-:B------:R-:W-:Y:S01]  /*1f5a0*/  IMAD.IADD R7, R25, 0x1, R71.reuse ;  /* 0x0000000119077824 */ /* 0x100fe200078e0247 */
[----:B------:R4:W-:Y:S01]  /*1f5b0*/  @P5 STG.E.U16 desc[UR60][R8.64], R60 ;  /* 0x0000003c08005986 */ /* 0x0009e2000c10153c */
[----:B-1----:R-:W-:Y:S01]  /*1f5c0*/  ISETP.LT.AND P5, PT, R2, R23, !P4 ;  /* 0x000000170200720c */ /* 0x002fe200067a1270 */
[----:B------:R-:W-:Y:S01]  /*1f5d0*/  VIADD R28, R0, 0x30 ;  /* 0x00000030001c7836 */ /* 0x000fe20000000000 */
[----:B-----5:R-:W-:Y:S01]  /*1f5e0*/  ISETP.LT.AND P4, PT, R3, R22, !P4 ;  /* 0x000000160300720c */ /* 0x020fe20006781270 */
[----:B------:R1:W-:Y:S01]  /*1f5f0*/  @P6 STG.E.U16 desc[UR60][R10.64], R5 ;  /* 0x000000050a006986 */ /* 0x0003e2000c10153c */
[----:B------:R-:W5:Y:S01]  /*1f600*/  LDC R26, c[0x0][0x228] ;  /* 0x00008a00ff1a7b82 */ /* 0x000f620000000800 */
[----:B---3--:R-:W-:Y:S01]  /*1f610*/  ISETP.LT.AND P6, PT, R2, R29, !P1 ;  /* 0x0000001d0200720c */ /* 0x008fe20004fc1270 */
[----:B------:R-:W-:-:S04]  /*1f620*/  IMAD.IADD R23, R7, 0x1, R71 ;  /* 0x0000000107177824 */ /* 0x000fc800078e0247 */
[C---:B------:R-:W-:Y:S02]  /*1f630*/  IMAD.IADD R25, R23.reuse, 0x1, R71 ;  /* 0x0000000117197824 */ /* 0x040fe400078e0247 */
[----:B------:R-:W3:Y:S01]  /*1f640*/  LDC R29, c[0x0][0x228] ;  /* 0x00008a00ff1d7b82 */ /* 0x000ee20000000800 */
[----:B----4-:R-:W-:Y:S01]  /*1f650*/  IMAD.WIDE R8, R23, 0x2, R72 ;  /* 0x0000000217087825 */ /* 0x010fe200078e0248 */
[----:B-1----:R-:W-:-:S03]  /*1f660*/  PRMT R11, R64, 0x7632, R11 ;  /* 0x00007632400b7816 */ /* 0x002fc6000000000b */
[----:B------:R-:W-:-:S03]  /*1f670*/  IMAD.WIDE R4, R7, 0x2, R72 ;  /* 0x0000000207047825 */ /* 0x000fc600078e0248 */
[----:B------:R-:W1:Y:S01]  /*1f680*/  LDC R22, c[0x0][0x228] ;  /* 0x00008a00ff167b82 */ /* 0x000e620000000800 */
[----:B------:R-:W-:Y:S01]  /*1f690*/  IMAD.WIDE R6, R7, 0x2, R20 ;  /* 0x0000000207067825 */ /* 0x000fe200078e0214 */
[----:B------:R4:W-:Y:S01]  /*1f6a0*/  @P5 STG.E.U16 desc[UR60][R4.64], R64 ;  /* 0x0000004004005986 */ /* 0x0009e2000c10153c */
[----:B------:R-:W-:Y:S02]  /*1f6b0*/  ISETP.GE.AND P5, PT, R30, R69, PT ;  /* 0x000000451e00720c */ /* 0x000fe40003fa6270 */
[----:B------:R-:W-:Y:S01]  /*1f6c0*/  PRMT R30, R62, 0x7632, R30 ;  /* 0x000076323e1e7816 */ /* 0x000fe2000000001e */
[----:B------:R4:W-:Y:S01]  /*1f6d0*/  @P4 STG.E.U16 desc[UR60][R6.64], R11 ;  /* 0x0000000b06004986 */ /* 0x0009e2000c10153c */
[----:B--2---:R-:W-:Y:S01]  /*1f6e0*/  ISETP.LT.AND P4, PT, R3, R24, !P1 ;  /* 0x000000180300720c */ /* 0x004fe20004f81270 */
[----:B------:R-:W2:Y:S02]  /*1f6f0*/  LDC R31, c[0x0][0x228] ;  /* 0x00008a00ff1f7b82 */ /* 0x000ea40000000800 */
[----:B------:R4:W-:Y:S01]  /*1f700*/  @P6 STG.E.U16 desc[UR60][R8.64], R61 ;  /* 0x0000003d08006986 */ /* 0x0009e2000c10153c */
[----:B0-----:R-:W-:-:S02]  /*1f710*/  ISETP.LT.AND P6, PT, R2, R27, !P3 ;  /* 0x0000001b0200720c */ /* 0x001fc40005fc1270 */
[----:B-----5:R-:W-:Y:S01]  /*1f720*/  ISETP.LT.AND P3, PT, R3, R26, !P3 ;  /* 0x0000001a0300720c */ /* 0x020fe20005f61270 */
[----:B----4-:R-:W-:Y:S02]  /*1f730*/  IMAD.WIDE R4, R23, 0x2, R20 ;  /* 0x0000000217047825 */ /* 0x010fe400078e0214 */
[----:B------:R-:W0:Y:S02]  /*1f740*/  LDC R24, c[0x0][0x228] ;  /* 0x00008a00ff187b82 */ /* 0x000e240000000800 */
[----:B------:R-:W-:Y:S01]  /*1f750*/  IMAD.WIDE R10, R25, 0x2, R72 ;  /* 0x00000002190a7825 */ /* 0x000fe200078e0248 */
[----:B------:R-:W-:-:S03]  /*1f760*/  PRMT R9, R61, 0x7632, R9 ;  /* 0x000076323d097816 */ /* 0x000fc60000000009 */
[----:B------:R-:W-:Y:S02]  /*1f770*/  IMAD.WIDE R6, R25, 0x2, R20 ;  /* 0x0000000219067825 */ /* 0x000fe400078e0214 */
[----:B------:R-:W4:Y:S01]  /*1f780*/  LDC R27, c[0x0][0x228] ;  /* 0x00008a00ff1b7b82 */ /* 0x000f220000000800 */
[----:B------:R-:W-:Y:S01]  /*1f790*/  PRMT R8, R65, 0x7632, R8 ;  /* 0x0000763241087816 */ /* 0x000fe20000000008 */
[----:B------:R5:W-:Y:S01]  /*1f7a0*/  @P4 STG.E.U16 desc[UR60][R4.64], R9 ;  /* 0x0000000904004986 */ /* 0x000be2000c10153c */
[C---:B---3--:R-:W-:Y:S01]  /*1f7b0*/  ISETP.LT.AND P4, PT, R2.reuse, R29, !P2 ;  /* 0x0000001d0200720c */ /* 0x048fe20005781270 */
[--C-:B------:R-:W-:Y:S02]  /*1f7c0*/  IMAD.IADD R25, R25, 0x1, R71.reuse ;  /* 0x0000000119197824 */ /* 0x100fe400078e0247 */
[----:B------:R3:W-:Y:S01]  /*1f7d0*/  @P6 STG.E.U16 desc[UR60][R10.64], R65 ;  /* 0x000000410a006986 */ /* 0x0007e2000c10153c */
[----:B--2---:R-:W-:Y:S01]  /*1f7e0*/  ISETP.LT.AND P6, PT, R2, R31, !P5 ;  /* 0x0000001f0200720c */ /* 0x004fe20006fc1270 */
[----:B------:R-:W2:Y:S01]  /*1f7f0*/  LDC R29, c[0x0][0x228] ;  /* 0x00008a00ff1d7b82 */ /* 0x000ea20000000800 */
[----:B------:R-:W-:Y:S01]  /*1f800*/  IMAD.IADD R23, R25, 0x1, R71 ;  /* 0x0000000119177824 */ /* 0x000fe200078e0247 */
[----:B------:R3:W-:Y:S01]  /*1f810*/  @P3 STG.E.U16 desc[UR60][R6.64], R8 ;  /* 0x0000000806003986 */ /* 0x0007e2000c10153c */
[----:B-1----:R-:W-:Y:S01]  /*1f820*/  ISETP.LT.AND P3, PT, R3, R22, !P2 ;  /* 0x000000160300720c */ /* 0x002fe20005761270 */
[----:B------:R-:W-:-:S02]  /*1f830*/  VIADD R26, R0, 0x2e ;  /* 0x0000002e001a7836 */ /* 0x000fc40000000000 */
[----:B-----5:R-:W-:Y:S01]  /*1f840*/  IMAD.WIDE R4, R25, 0x2, R72 ;  /* 0x0000000219047825 */ /* 0x020fe200078e0248 */
[----:B0-----:R-:W-:Y:S01]  /*1f850*/  ISETP.LT.AND P5, PT, R3, R24, !P5 ;  /* 0x000000180300720c */ /* 0x001fe20006fa1270 */
[----:B------:R-:W0:Y:S01]  /*1f860*/  LDC R22, c[0x0][0x228] ;  /* 0x00008a00ff167b82 */ /* 0x000e220000000800 */
[-C--:B------:R-:W-:Y:S01]  /*1f870*/  ISETP.GE.AND P1, PT, R26, R69.reuse, PT ;  /* 0x000000451a00720c */ /* 0x080fe20003f26270 */
[----:B---3--:R-:W-:Y:S01]  /*1f880*/  IMAD.IADD R11, R23, 0x1, R71 ;  /* 0x00000001170b7824 */ /* 0x008fe200078e0247 */
[----:B------:R1:W-:Y:S01]  /*1f890*/  @P4 STG.E.U16 desc[UR60][R4.64], R62 ;  /* 0x0000003e04004986 */ /* 0x0003e2000c10153c */
[----:B------:R-:W-:Y:S01]  /*1f8a0*/  VIADD R26, R0, 0x2f ;  /* 0x0000002f001a7836 */ /* 0x000fe20000000000 */
[-C--:B------:R-:W-:Y:S01]  /*1f8b0*/  ISETP.GE.AND P4, PT, R28, R69.reuse, PT ;  /* 0x000000451c00720c */ /* 0x080fe20003f86270 */
[----:B------:R-:W-:Y:S02]  /*1f8c0*/  IMAD.WIDE R6, R25, 0x2, R20 ;  /* 0x0000000219067825 */ /* 0x000fe400078e0214 */
[----:B------:R-:W3:Y:S01]  /*1f8d0*/  LDC R10, c[0x0][0x228] ;  /* 0x00008a00ff0a7b82 */ /* 0x000ee20000000800 */
[----:B------:R-:W-:Y:S01]  /*1f8e0*/  ISETP.GE.AND P2, PT, R26, R69, PT ;  /* 0x000000451a00720c */ /* 0x000fe20003f46270 */
[C---:B------:R-:W-:Y:S01]  /*1f8f0*/  IMAD.WIDE R8, R23.reuse, 0x2, R72 ;  /* 0x0000000217087825 */ /* 0x040fe200078e0248 */
[----:B------:R5:W-:Y:S03]  /*1f900*/  @P3 STG.E.U16 desc[UR60][R6.64], R30 ;  /* 0x0000001e06003986 */ /* 0x000be6000c10153c */
[----:B------:R-:W-:Y:S01]  /*1f910*/  VIADD R26, R0, 0x31 ;  /* 0x00000031001a7836 */ /* 0x000fe20000000000 */
[----:B------:R0:W-:Y:S01]  /*1f920*/  @P6 STG.E.U16 desc[UR60][R8.64], R66 ;  /* 0x0000004208006986 */ /* 0x0001e2000c10153c */
[----:B----4-:R-:W-:Y:S01]  /*1f930*/  ISETP.LT.AND P6, PT, R2, R27, !P1 ;  /* 0x0000001b0200720c */ /* 0x010fe20004fc1270 */
[----:B------:R-:W4:Y:S01]  /*1f940*/  LDC R25, c[0x0][0x228] ;  /* 0x00008a00ff197b82 */ /* 0x000f220000000800 */
[----:B-1----:R-:W-:Y:S01]  /*1f950*/  IMAD.WIDE R4, R23, 0x2, R20 ;  /* 0x0000000217047825 */ /* 0x002fe200078e0214 */
[----:B------:R-:W-:-:S03]  /*1f960*/  ISETP.GE.AND P3, PT, R26, R69, PT ;  /* 0x000000451a00720c */ /* 0x000fc60003f66270 */
[----:B------:R-:W-:Y:S01]  /*1f970*/  IMAD.IADD R23, R11, 0x1, R71 ;  /* 0x000000010b177824 */ /* 0x000fe200078e0247 */
[----:B-----5:R-:W-:Y:S01]  /*1f980*/  PRMT R30, R67, 0x7632, R30 ;  /* 0x00007632431e7816 */ /* 0x020fe2000000001e */
[----:B------:R-:W-:Y:S01]  /*1f990*/  IMAD.WIDE R6, R11, 0x2, R72 ;  /* 0x000000020b067825 */ /* 0x000fe200078e0248 */
[----:B------:R-:W1:Y:S01]  /*1f9a0*/  LDC R24, c[0x0][0x228] ;  /* 0x00008a00ff187b82 */ /* 0x000e620000000800 */
[C---:B0-----:R-:W-:Y:S02]  /*1f9b0*/  ISETP.LT.AND P1, PT, R3.reuse, R22, !P1 ;  /* 0x000000160300720c */ /* 0x041fe40004f21270 */
[----:B------:R-:W-:Y:S01]  /*1f9c0*/  PRMT R9, R66, 0x7632, R9 ;  /* 0x0000763242097816 */ /* 0x000fe20000000009 */
[C---:B------:R-:W-:Y:S02]  /*1f9d0*/  VIADD R26, R0.reuse, 0x33 ;  /* 0x00000033001a7836 */ /* 0x040fe40000000000 */
[----:B------:R-:W-:Y:S02]  /*1f9e0*/  VIADD R28, R0, 0x32 ;  /* 0x00000032001c7836 */ /* 0x000fe40000000000 */
[----:B------:R0:W-:Y:S01]  /*1f9f0*/  @P5 STG.E.U16 desc[UR60][R4.64], R9 ;  /* 0x0000000904005986 */ /* 0x0001e2000c10153c */
[----:B------:R-:W5:Y:S02]  /*1fa00*/  LDC R27, c[0x0][0x228] ;  /* 0x00008a00ff1b7b82 */ /* 0x000f640000000800 */
[----:B------:R-:W-:Y:S01]  /*1fa10*/  ISETP.GE.AND P5, PT, R28, R69, PT ;  /* 0x000000451c00720c */ /* 0x000fe20003fa6270 */
[----:B------:R4:W-:Y:S01]  /*1fa20*/  @P6 STG.E.U16 desc[UR60][R6.64], R63 ;  /* 0x0000003f06006986 */ /* 0x0009e2000c10153c */
[----:B--2---:R-:W-:Y:S01]  /*1fa30*/  ISETP.LT.AND P6, PT, R2, R29, !P2 ;  /* 0x0000001d0200720c */ /* 0x004fe200057c1270 */
[----:B------:R-:W-:Y:S01]  /*1fa40*/  VIADD R28, R0, 0x34 ;  /* 0x00000034001c7836 */ /* 0x000fe20000000000 */
[----:B---3--:R-:W-:-:S02]  /*1fa50*/  ISETP.LT.AND P2, PT, R3, R10, !P2 ;  /* 0x0000000a0300720c */ /* 0x008fc40005741270 */
[----:B------:R-:W2:Y:S01]  /*1fa60*/  LDC R22, c[0x0][0x228] ;  /* 0x00008a00ff167b82 */ /* 0x000ea20000000800 */
[----:B0-----:R-:W-:Y:S01]  /*1fa70*/  IMAD.WIDE R8, R11, 0x2, R20 ;  /* 0x000000020b087825 */ /* 0x001fe200078e0214 */
[----:B----4-:R-:W-:-:S03]  /*1fa80*/  PRMT R7, R63, 0x7632, R7 ;  /* 0x000076323f077816 */ /* 0x010fc60000000007 */
[----:B------:R-:W-:-:S03]  /*1fa90*/  IMAD.WIDE R4, R23, 0x2, R72 ;  /* 0x0000000217047825 */ /* 0x000fc600078e0248 */
[----:B------:R-:W0:Y:S01]  /*1faa0*/  LDC R29, c[0x0][0x228] ;  /* 0x00008a00ff1d7b82 */ /* 0x000e220000000800 */
[----:B------:R3:W-:Y:S01]  /*1fab0*/  @P1 STG.E.U16 desc[UR60][R8.64], R7 ;  /* 0x0000000708001986 */ /* 0x0007e2000c10153c */
[----:B------:R-:W-:-:S03]  /*1fac0*/  ISETP.GE.AND P1, PT, R26, R69, PT ;  /* 0x000000451a00720c */ /* 0x000fc60003f26270 */
[----:B------:R4:W-:Y:S01]  /*1fad0*/  @P6 STG.E.U16 desc[UR60][R4.64], R67 ;  /* 0x0000004304006986 */ /* 0x0009e2000c10153c */
[----:B------:R-:W-:Y:S01]  /*1fae0*/  ISETP.LT.AND P6, PT, R2, R25, !P4 ;  /* 0x000000190200720c */ /* 0x000fe200067c1270 */
[----:B------:R-:W-:Y:S01]  /*1faf0*/  IMAD.IADD R25, R23, 0x1, R71 ;  /* 0x0000000117197824 */ /* 0x000fe200078e0247 */
[----:B-1----:R-:W-:Y:S01]  /*1fb00*/  ISETP.LT.AND P4, PT, R3, R24, !P4 ;  /* 0x000000180300720c */ /* 0x002fe20006781270 */
[----:B------:R-:W1:Y:S02]  /*1fb10*/  LDC R31, c[0x0][0x228] ;  /* 0x00008a00ff1f7b82 */ /* 0x000e640000000800 */
[----:B------:R-:W-:-:S04]  /*1fb20*/  IMAD.WIDE R10, R25, 0x2, R20 ;  /* 0x00000002190a7825 */ /* 0x000fc800078e0214 */
[----:B---3--:R-:W-:Y:S02]  /*1fb30*/  IMAD.WIDE R6, R23, 0x2, R20 ;  /* 0x0000000217067825 */ /* 0x008fe400078e0214 */
[----:B------:R-:W3:Y:S01]  /*1fb40*/  LDC R24, c[0x0][0x228] ;  /* 0x00008a00ff187b82 */ /* 0x000ee20000000800 */
[----:B----4-:R-:W-:Y:S01]  /*1fb50*/  PRMT R5, R44, 0x7632, R5 ;  /* 0x000076322c057816 */ /* 0x010fe20000000005 */
[C---:B------:R-:W-:Y:S01]  /*1fb60*/  IMAD.WIDE R8, R25.reuse, 0x2, R72 ;  /* 0x0000000219087825 */ /* 0x040fe200078e0248 */
[----:B------:R4:W-:Y:S01]  /*1fb70*/  @P2 STG.E.U16 desc[UR60][R6.64], R30 ;  /* 0x0000001e06002986 */ /* 0x0009e2000c10153c */
[----:B------:R-:W-:Y:S02]  /*1fb80*/  ISETP.GE.AND P2, PT, R28, R69, PT ;  /* 0x000000451c00720c */ /* 0x000fe40003f46270 */
[--C-:B------:R-:W-:Y:S01]  /*1fb90*/  IMAD.IADD R25, R25, 0x1, R71.reuse ;  /* 0x0000000119197824 */ /* 0x100fe200078e0247 */
[----:B------:R4:W-:Y:S01]  /*1fba0*/  @P6 STG.E.U16 desc[UR60][R8.64], R44 ;  /* 0x0000002c08006986 */ /* 0x0009e2000c10153c */
[----:B------:R-:W1:Y:S01]  /*1fbb0*/  LDC R26, c[0x0][0x228] ;  /* 0x00008a00ff1a7b82 */ /* 0x000e620000000800 */
[----:B-----5:R-:W-:Y:S01]  /*1fbc0*/  ISETP.LT.AND P6, PT, R2, R27, !P3 ;  /* 0x0000001b0200720c */ /* 0x020fe20005fc1270 */
[----:B------:R-:W-:Y:S01]  /*1fbd0*/  IMAD.IADD R23, R25, 0x1, R71 ;  /* 0x0000000119177824 */ /* 0x000fe200078e0247 */
[----:B------:R5:W-:Y:S01]  /*1fbe0*/  @P4 STG.E.U16 desc[UR60][R10.64], R5 ;  /* 0x000000050a004986 */ /* 0x000be2000c10153c */
[----:B--2---:R-:W-:Y:S01]  /*1fbf0*/  ISETP.LT.AND P3, PT, R3, R22, !P3 ;  /* 0x000000160300720c */ /* 0x004fe20005f61270 */
[----:B------:R-:W-:Y:S01]  /*1fc00*/  VIADD R28, R0, 0x35 ;  /* 0x00000035001c7836 */ /* 0x000fe20000000000 */
[----:B0-----:R-:W-:Y:S01]  /*1fc10*/  ISETP.LT.AND P4, PT, R2, R29, !P5 ;  /* 0x0000001d0200720c */ /* 0x001fe20006f81270 */
[----:B----4-:R-:W-:Y:S01]  /*1fc20*/  IMAD.WIDE R6, R25, 0x2, R20 ;  /* 0x0000000219067825 */ /* 0x010fe200078e0214 */
[----:B------:R-:W0:Y:S03]  /*1fc30*/  LDC R27, c[0x0][0x228] ;  /* 0x00008a00ff1b7b82 */ /* 0x000e260000000800 */
[----:B------:R-:W-:-:S04]  /*1fc40*/  IMAD.WIDE R8, R23, 0x2, R72 ;  /* 0x0000000217087825 */ /* 0x000fc800078e0248 */
[----:B-----5:R-:W-:Y:S01]  /*1fc50*/  IMAD.WIDE R4, R25, 0x2, R72 ;  /* 0x0000000219047825 */ /* 0x020fe200078e0248 */
[----:B------:R-:W2:Y:S01]  /*1fc60*/  LDC R22, c[0x0][0x228] ;  /* 0x00008a00ff167b82 */ /* 0x000ea20000000800 */
[----:B---3--:R-:W-:Y:S02]  /*1fc70*/  ISETP.LT.AND P5, PT, R3, R24, !P5 ;  /* 0x000000180300720c */ /* 0x008fe40006fa1270 */
[----:B------:R-:W-:Y:S01]  /*1fc80*/  PRMT R11, R16, 0x7632, R11 ;  /* 0x00007632100b7816 */ /* 0x000fe2000000000b */
[----:B------:R3:W-:Y:S01]  /*1fc90*/  @P6 STG.E.U16 desc[UR60][R4.64], R16 ;  /* 0x0000001004006986 */ /* 0x0007e2000c10153c */
[----:B------:R-:W-:Y:S01]  /*1fca0*/  VIADD R24, R0, 0x36 ;  /* 0x0000003600187836 */ /* 0x000fe20000000000 */
[----:B------:R-:W-:Y:S02]  /*1fcb0*/  ISETP.GE.AND P6, PT, R28, R69, PT ;  /* 0x000000451c00720c */ /* 0x000fe40003fc6270 */
[----:B------:R-:W4:Y:S01]  /*1fcc0*/  LDC R25, c[0x0][0x228] ;  /* 0x00008a00ff197b82 */ /* 0x000f220000000800 */
[----:B------:R5:W-:Y:S01]  /*1fcd0*/  @P3 STG.E.U16 desc[UR60][R6.64], R11 ;  /* 0x0000000b06003986 */ /* 0x000be2000c10153c */
[----:B-1----:R-:W-:-:S02]  /*1fce0*/  ISETP.LT.AND P3, PT, R2, R31, !P1 ;  /* 0x0000001f0200720c */ /* 0x002fc40004f61270 */
[----:B------:R-:W-:Y:S01]  /*1fcf0*/  PRMT R28, R19, 0x7632, R28 ;  /* 0x00007632131c7816 */ /* 0x000fe2000000001c */
[----:B------:R1:W-:Y:S01]  /*1fd00*/  @P4 STG.E.U16 desc[UR60][R8.64], R45 ;  /* 0x0000002d08004986 */ /* 0x0003e2000c10153c */
[----:B------:R-:W-:Y:S02]  /*1fd10*/  ISETP.LT.AND P4, PT, R3, R26, !P1 ;  /* 0x0000001a0300720c */ /* 0x000fe40004f81270 */
[----:B---3--:R-:W-:Y:S01]  /*1fd20*/  PRMT R5, R45, 0x7632, R5 ;  /* 0x000076322d057816 */ /* 0x008fe20000000005 */
[----:B------:R-:W3:Y:S01]  /*1fd30*/  LDC R16, c[0x0][0x228] ;  /* 0x00008a00ff107b82 */ /* 0x000ee20000000800 */
[----:B------:R-:W-:Y:S01]  /*1fd40*/  ISETP.GE.AND P1, PT, R24, R69, PT ;  /* 0x000000451800720c */ /* 0x000fe20003f26270 */
[----:B------:R-:W-:Y:S02]  /*1fd50*/  VIADD R24, R0, 0x38 ;  /* 0x0000003800187836 */ /* 0x000fe40000000000 */
[----:B-----5:R-:W-:-:S04]  /*1fd60*/  IMAD.WIDE R10, R23, 0x2, R20 ;  /* 0x00000002170a7825 */ /* 0x020fc800078e0214 */
[----:B------:R-:W-:Y:S01]  /*1fd70*/  IMAD.IADD R23, R23, 0x1, R71 ;  /* 0x0000000117177824 */ /* 0x000fe200078e0247 */
[----:B------:R-:W5:Y:S01]  /*1fd80*/  LDC R29, c[0x0][0x228] ;  /* 0x00008a00ff1d7b82 */ /* 0x000f620000000800 */
[----:B------:R2:W-:Y:S01]  /*1fd90*/  @P5 STG.E.U16 desc[UR60][R10.64], R5 ;  /* 0x000000050a005986 */ /* 0x0005e2000c10153c */
[----:B0-----:R-:W-:Y:S01]  /*1fda0*/  ISETP.LT.AND P5, PT, R2, R27, !P2 ;  /* 0x0000001b0200720c */ /* 0x001fe200057a1270 */
[----:B-1----:R-:W-:Y:S01]  /*1fdb0*/  VIADD R8, R0, 0x37 ;  /* 0x0000003700087836 */ /* 0x002fe20000000000 */
[----:B------:R-:W-:Y:S01]  /*1fdc0*/  PRMT R9, R17, 0x7632, R9 ;  /* 0x0000763211097816 */ /* 0x000fe20000000009 */
[----:B------:R-:W-:Y:S01]  /*1fdd0*/  IMAD.WIDE R6, R23, 0x2, R20 ;  /* 0x0000000217067825 */ /* 0x000fe200078e0214 */
[----:B--2---:R-:W-:Y:S02]  /*1fde0*/  ISETP.LT.AND P2, PT, R3, R22, !P2 ;  /* 0x000000160300720c */ /* 0x004fe40005741270 */
[----:B------:R-:W0:Y:S01]  /*1fdf0*/  LDC R22, c[0x0][0x228] ;  /* 0x00008a00ff167b82 */ /* 0x000e220000000800 */
[----:B------:R-:W-:-:S07]  /*1fe00*/  IMAD.WIDE R4, R23, 0x2, R72 ;  /* 0x0000000217047825 */ /* 0x000fce00078e0248 */
[----:B------:R-:W1:Y:S01]  /*1fe10*/  LDC R27, c[0x0][0x228] ;  /* 0x00008a00ff1b7b82 */ /* 0x000e620000000800 */
[----:B------:R-:W-:Y:S01]  /*1fe20*/  IMAD.IADD R23, R23, 0x1, R71 ;  /* 0x0000000117177824 */ /* 0x000fe200078e0247 */
[----:B------:R2:W-:Y:S01]  /*1fe30*/  @P3 STG.E.U16 desc[UR60][R4.64], R17 ;  /* 0x0000001104003986 */ /* 0x0005e2000c10153c */
[-C--:B------:R-:W-:Y:S02]  /*1fe40*/  ISETP.GE.AND P3, PT, R8, R69.reuse, PT ;  /* 0x000000450800720c */ /* 0x080fe40003f66270 */
[----:B------:R-:W-:Y:S01]  /*1fe50*/  IMAD.WIDE R10, R23, 0x2, R20 ;  /* 0x00000002170a7825 */ /* 0x000fe200078e0214 */
[----:B------:R4:W-:Y:S01]  /*1fe60*/  @P4 STG.E.U16 desc[UR60][R6.64], R9 ;  /* 0x0000000906004986 */ /* 0x0009e2000c10153c */
[----:B------:R-:W-:Y:S01]  /*1fe70*/  ISETP.GE.AND P4, PT, R24, R69, PT ;  /* 0x000000451800720c */ /* 0x000fe20003f86270 */
[----:B------:R-:W1:Y:S01]  /*1fe80*/  LDC R26, c[0x0][0x228] ;  /* 0x00008a00ff1a7b82 */ /* 0x000e620000000800 */
[----:B--2---:R-:W-:Y:S01]  /*1fe90*/  PRMT R5, R46, 0x7632, R5 ;  /* 0x000076322e057816 */ /* 0x004fe20000000005 */
[----:B------:R-:W-:-:S06]  /*1fea0*/  VIADD R4, R0, 0x39 ;  /* 0x0000003900047836 */ /* 0x000fcc0000000000 */
[----:B------:R-:W2:Y:S01]  /*1feb0*/  LDC R24, c[0x0][0x228] ;  /* 0x00008a00ff187b82 */ /* 0x000ea20000000800 */
[----:B----4-:R-:W-:-:S04]  /*1fec0*/  IMAD.WIDE R8, R23, 0x2, R72 ;  /* 0x0000000217087825 */ /* 0x010fc800078e0248 */
[----:B------:R-:W-:Y:S01]  /*1fed0*/  IMAD.IADD R23, R23, 0x1, R71 ;  /* 0x0000000117177824 */ /* 0x000fe200078e0247 */
[----:B------:R4:W-:Y:S01]  /*1fee0*/  @P5 STG.E.U16 desc[UR60][R8.64], R46 ;  /* 0x0000002e08005986 */ /* 0x0009e2000c10153c */
[C---:B------:R-:W-:Y:S01]  /*1fef0*/  ISETP.LT.AND P5, PT, R2.reuse, R25, !P6 ;  /* 0x000000190200720c */ /* 0x040fe200077a1270 */
[----:B------:R-:W2:Y:S01]  /*1ff00*/  LDC R31, c[0x0][0x228] ;  /* 0x00008a00ff1f7b82 */ /* 0x000ea20000000800 */
[----:B---3--:R-:W-:Y:S01]  /*1ff10*/  ISETP.LT.AND P6, PT, R3, R16, !P6 ;  /* 0x000000100300720c */ /* 0x008fe200077c1270 */
[----:B------:R3:W-:Y:S01]  /*1ff20*/  @P2 STG.E.U16 desc[UR60][R10.64], R5 ;  /* 0x000000050a002986 */ /* 0x0007e2000c10153c */
[----:B-----5:R-:W-:Y:S01]  /*1ff30*/  ISETP.LT.AND P2, PT, R2, R29, !P1 ;  /* 0x0000001d0200720c */ /* 0x020fe20004f41270 */
[----:B------:R-:W-:Y:S01]  /*1ff40*/  IMAD.WIDE R16, R23, 0x2, R72 ;  /* 0x0000000217107825 */ /* 0x000fe200078e0248 */
[----:B0-----:R-:W-:-:S03]  /*1ff50*/  ISETP.LT.AND P1, PT, R3, R22, !P1 ;  /* 0x000000160300720c */ /* 0x001fc60004f21270 */
[----:B------:R-:W0:Y:S01]  /*1ff60*/  LDC R29, c[0x0][0x228] ;  /* 0x00008a00ff1d7b82 */ /* 0x000e220000000800 */
[C---:B------:R-:W-:Y:S02]  /*1ff70*/  IMAD.IADD R25, R23.reuse, 0x1, R71 ;  /* 0x0000000117197824 */ /* 0x040fe400078e0247 */
[----:B----4-:R-:W-:Y:S01]  /*1ff80*/  IMAD.WIDE R8, R23, 0x2, R20 ;  /* 0x0000000217087825 */ /* 0x010fe200078e0214 */
[----:B------:R4:W-:Y:S01]  /*1ff90*/  @P5 STG.E.U16 desc[UR60][R16.64], R18 ;  /* 0x0000001210005986 */ /* 0x0009e2000c10153c */
[----:B------:R-:W-:Y:S02]  /*1ffa0*/  ISETP.GE.AND P5, PT, R4, R69, PT ;  /* 0x000000450400720c */ /* 0x000fe40003fa6270 */
[----:B------:R-:W-:Y:S01]  /*1ffb0*/  PRMT R23, R18, 0x7632, R23 ;  /* 0x0000763212177816 */ /* 0x000fe20000000017 */
[----:B------:R-:W5:Y:S01]  /*1ffc0*/  LDS.128 R4, [R70] ;  /* 0x0000000046047984 */ /* 0x000f620000000c00 */
[----:B------:R-:W5:Y:S01]  /*1ffd0*/  LDC R33, c[0x0][0x228] ;  /* 0x00008a00ff217b82 */ /* 0x000f620000000800 */
[----:B---3--:R-:W-:-:S02]  /*1ffe0*/  IMAD.WIDE R10, R25, 0x2, R72 ;  /* 0x00000002190a7825 */ /* 0x008fc400078e0248 */
[----:B------:R3:W-:Y:S01]  /*1fff0*/  @P6 STG.E.U16 desc[UR60][R8.64], R23 ;  /* 0x0000001708006986 */ /* 0x0007e2000c10153c */
[----:B-1----:R-:W-:Y:S01]  /*20000*/  ISETP.LT.AND P6, PT, R2, R27, !P3 ;  /* 0x0000001b0200720c */ /* 0x002fe20005fc1270 */
[----:B------:R-:W-:Y:S01]  /*20010*/  VIADD R22, R0, 0x3a ;  /* 0x0000003a00167836 */ /* 0x000fe20000000000 */
[----:B--2---:R-:W-:Y:S01]  /*20020*/  ISETP.LT.AND P3, PT, R3, R24, !P3 ;  /* 0x000000180300720c */ /* 0x004fe20005f61270 */
[C---:B----4-:R-:W-:Y:S01]  /*20030*/  IMAD.WIDE R16, R25.reuse, 0x2, R20 ;  /* 0x0000000219107825 */ /* 0x050fe200078e0214 */
[----:B------:R-:W1:Y:S01]  /*20040*/  LDC R18, c[0x0][0x228] ;  /* 0x00008a00ff127b82 */ /* 0x000e620000000800 */
[----:B------:R2:W-:Y:S01]  /*20050*/  @P2 STG.E.U16 desc[UR60][R10.64], R47 ;  /* 0x0000002f0a002986 */ /* 0x0005e2000c10153c */
[----:B------:R-:W-:Y:S01]  /*20060*/  ISETP.GE.AND P2, PT, R22, R69, PT ;  /* 0x000000451600720c */ /* 0x000fe20003f46270 */
[----:B------:R-:W-:Y:S02]  /*20070*/  IMAD.IADD R25, R25, 0x1, R71 ;  /* 0x0000000119197824 */ /* 0x000fe400078e0247 */
[----:B------:R-:W-:Y:S01]  /*20080*/  VIADD R22, R0, 0x3b ;  /* 0x0000003b00167836 */ /* 0x000fe20000000000 */
[----:B---3--:R-:W-:Y:S01]  /*20090*/  PRMT R9, R47, 0x7632, R9 ;  /* 0x000076322f097816 */ /* 0x008fe20000000009 */
[C---:B------:R-:W-:Y:S01]  /*200a0*/  IMAD.IADD R27, R25.reuse, 0x1, R71 ;  /* 0x00000001191b7824 */ /* 0x040fe200078e0247 */
[----:B------:R-:W3:Y:S03]  /*200b0*/  LDC R24, c[0x0][0x228] ;  /* 0x00008a00ff187b82 */ /* 0x000ee60000000800 */
[----:B------:R4:W-:Y:S01]  /*200c0*/  @P1 STG.E.U16 desc[UR60][R16.64], R9 ;  /* 0x0000000910001986 */ /* 0x0009e2000c10153c */
[----:B0-----:R-:W-:Y:S01]  /*200d0*/  ISETP.LT.AND P1, PT, R2, R29, !P4 ;  /* 0x0000001d0200720c */ /* 0x001fe20006721270 */
[----:B--2---:R-:W-:Y:S01]  /*200e0*/  IMAD.WIDE R10, R25, 0x2, R20 ;  /* 0x00000002190a7825 */ /* 0x004fe200078e0214 */
[----:B------:R-:W-:-:S02]  /*200f0*/  ISETP.LT.AND P4, PT, R3, R26, !P4 ;  /* 0x0000001a0300720c */ /* 0x000fc40006781270 */
[----:B------:R-:W0:Y:S01]  /*20100*/  LDC R29, c[0x0][0x228] ;  /* 0x00008a00ff1d7b82 */ /* 0x000e220000000800 */
[----:B------:R-:W-:Y:S02]  /*20110*/  VIADD R26, R0, 0x3c ;  /* 0x0000003c001a7836 */ /* 0x000fe40000000000 */
[----:B----4-:R-:W-:-:S05]  /*20120*/  IMAD.WIDE R8, R25, 0x2, R72 ;  /* 0x0000000219087825 */ /* 0x010fca00078e0248 */
[----:B------:R-:W2:Y:S01]  /*20130*/  LDC R25, c[0x0][0x228] ;  /* 0x00008a00ff197b82 */ /* 0x000ea20000000800 */
[C---:B------:R-:W-:Y:S01]  /*20140*/  IMAD.WIDE R16, R27.reuse, 0x2, R72 ;  /* 0x000000021b107825 */ /* 0x040fe200078e0248 */
[----:B------:R4:W-:Y:S01]  /*20150*/  @P6 STG.E.U16 desc[UR60][R8.64], R19 ;  /* 0x0000001308006986 */ /* 0x0009e2000c10153c */
[----:B------:R-:W-:Y:S02]  /*20160*/  ISETP.GE.AND P6, PT, R22, R69, PT ;  /* 0x000000451600720c */ /* 0x000fe40003fc6270 */
[----:B------:R-:W-:Y:S01]  /*20170*/  IMAD.WIDE R22, R27, 0x2, R20 ;  /* 0x000000021b167825 */ /* 0x000fe200078e0214 */
[----:B------:R5:W-:Y:S01]  /*20180*/  @P3 STG.E.U16 desc[UR60][R10.64], R28 ;  /* 0x0000001c0a003986 */ /* 0x000be2000c10153c */
[----:B------:R-:W-:Y:S02]  /*20190*/  ISETP.LT.AND P3, PT, R2, R31, !P5 ;  /* 0x0000001f0200720c */ /* 0x000fe40006f61270 */
[----:B-1----:R-:W-:Y:S01]  /*201a0*/  ISETP.LT.AND P5, PT, R3, R18, !P5 ;  /* 0x000000120300720c */ /* 0x002fe20006fa1270 */
[----:B------:R1:W-:Y:S01]  /*201b0*/  @P1 STG.E.U16 desc[UR60][R16.64], R12 ;  /* 0x0000000c10001986 */ /* 0x0003e2000c10153c */
[----:B------:R-:W2:Y:S01]  /*201c0*/  LDC R18, c[0x0][0x228] ;  /* 0x00008a00ff127b82 */ /* 0x000ea20000000800 */
[----:B------:R-:W-:Y:S01]  /*201d0*/  IMAD.IADD R27, R27, 0x1, R71 ;  /* 0x000000011b1b7824 */ /* 0x000fe200078e0247 */
[----:B------:R-:W-:-:S02]  /*201e0*/  ISETP.GE.AND P1, PT, R26, R69, PT ;  /* 0x000000451a00720c */ /* 0x000fc40003f26270 */
[----:B----4-:R-:W-:Y:S01]  /*201f0*/  PRMT R9, R12, 0x7632, R9 ;  /* 0x000076320c097816 */ /* 0x010fe20000000009 */
[C---:B------:R-:W-:Y:S02]  /*20200*/  IMAD.IADD R19, R27.reuse, 0x1, R71 ;  /* 0x000000011b137824 */ /* 0x040fe400078e0247 */
[----:B-----5:R-:W-:Y:S01]  /*20210*/  IMAD.WIDE R10, R27, 0x2, R20 ;  /* 0x000000021b0a7825 */ /* 0x020fe200078e0214 */
[----:B------:R-:W4:Y:S01]  /*20220*/  LDC R26, c[0x0][0x228] ;  /* 0x00008a00ff1a7b82 */ /* 0x000f220000000800 */
[----:B------:R5:W-:Y:S01]  /*20230*/  @P4 STG.E.U16 desc[UR60][R22.64], R9 ;  /* 0x0000000916004986 */ /* 0x000be2000c10153c */
[----:B------:R-:W-:Y:S01]  /*20240*/  ISETP.LT.AND P4, PT, R2, R33, !P2 ;  /* 0x000000210200720c */ /* 0x000fe20005781270 */
[----:B-1----:R-:W-:Y:S01]  /*20250*/  IMAD.WIDE R16, R19, 0x2, R72 ;  /* 0x0000000213107825 */ /* 0x002fe200078e0248 */
[----:B------:R-:W-:Y:S02]  /*20260*/  PRMT R12, R4, 0x7632, R12 ;  /* 0x00007632040c7816 */ /* 0x000fe4000000000c */
[----:B---3--:R-:W-:Y:S01]  /*20270*/  ISETP.LT.AND P2, PT, R3, R24, !P2 ;  /* 0x000000180300720c */ /* 0x008fe20005741270 */
[C---:B------:R-:W-:Y:S01]  /*20280*/  VIADD R28, R0.reuse, 0x3d ;  /* 0x0000003d001c7836 */ /* 0x040fe20000000000 */
[----:B------:R-:W1:Y:S01]  /*20290*/  LDC R24, c[0x0][0x228] ;  /* 0x00008a00ff187b82 */ /* 0x000e620000000800 */
[----:B------:R-:W-:-:S02]  /*202a0*/  VIADD R0, R0, 0x3e ;  /* 0x0000003e00007836 */ /* 0x000fc40000000000 */
[----:B-----5:R-:W-:-:S05]  /*202b0*/  IMAD.WIDE R8, R27, 0x2, R72 ;  /* 0x000000021b087825 */ /* 0x020fca00078e0248 */
[----:B------:R-:W3:Y:S01]  /*202c0*/  LDC R22, c[0x0][0x228] ;  /* 0x00008a00ff167b82 */ /* 0x000ee20000000800 */
[----:B------:R5:W-:Y:S01]  /*202d0*/  @P3 STG.E.U16 desc[UR60][R8.64], R4 ;  /* 0x0000000408003986 */ /* 0x000be2000c10153c */
[----:B------:R-:W-:-:S03]  /*202e0*/  ISETP.GE.AND P3, PT, R28, R69, PT ;  /* 0x000000451c00720c */ /* 0x000fc60003f66270 */
[----:B------:R5:W-:Y:S01]  /*202f0*/  @P5 STG.E.U16 desc[UR60][R10.64], R12 ;  /* 0x0000000c0a005986 */ /* 0x000be2000c10153c */
[C---:B0-----:R-:W-:Y:S02]  /*20300*/  ISETP.LT.AND P5, PT, R2.reuse, R29, !P1 ;  /* 0x0000001d0200720c */ /* 0x041fe40004fa1270 */
[----:B------:R-:W0:Y:S01]  /*20310*/  LDC R23, c[0x0][0x228] ;  /* 0x00008a00ff177b82 */ /* 0x000e220000000800 */
[----:B------:R5:W-:Y:S01]  /*20320*/  @P4 STG.E.U16 desc[UR60][R16.64], R13 ;  /* 0x0000000d10004986 */ /* 0x000be2000c10153c */
[----:B--2---:R-:W-:Y:S02]  /*20330*/  ISETP.LT.AND P4, PT, R2, R25, !P6 ;  /* 0x000000190200720c */ /* 0x004fe40007781270 */
[----:B------:R-:W-:Y:S01]  /*20340*/  ISETP.LT.AND P6, PT, R3, R18, !P6 ;  /* 0x000000120300720c */ /* 0x000fe200077c1270 */
[----:B-----5:R-:W-:-:S03]  /*20350*/  IMAD.WIDE R8, R19, 0x2, R20 ;  /* 0x0000000213087825 */ /* 0x020fc600078e0214 */
[----:B------:R-:W2:Y:S01]  /*20360*/  LDC R4, c[0x0][0x228] ;  /* 0x00008a00ff047b82 */ /* 0x000ea20000000800 */
[----:B------:R-:W-:Y:S01]  /*20370*/  PRMT R11, R13, 0x7632, R11 ;  /* 0x000076320d0b7816 */ /* 0x000fe2000000000b */
[----:B------:R-:W-:-:S04]  /*20380*/  IMAD.IADD R13, R19, 0x1, R71 ;  /* 0x00000001130d7824 */ /* 0x000fc800078e0247 */
[----:B------:R5:W-:Y:S02]  /*20390*/  @P2 STG.E.U16 desc[UR60][R8.64], R11 ;  /* 0x0000000b08002986 */ /* 0x000be4000c10153c */
[----:B------:R-:W4:Y:S01]  /*203a0*/  LDC R25, c[0x0][0x228] ;  /* 0x00008a00ff197b82 */ /* 0x000f220000000800 */
[----:B------:R-:W-:Y:S01]  /*203b0*/  ISETP.GE.AND P2, PT, R0, R69, PT ;  /* 0x000000450000720c */ /* 0x000fe20003f46270 */
[----:B------:R-:W-:Y:S01]  /*203c0*/  IMAD.IADD R19, R13, 0x1, R71 ;  /* 0x000000010d137824 */ /* 0x000fe200078e0247 */
[----:B------:R-:W-:Y:S02]  /*203d0*/  PRMT R0, R5, 0x7632, R0 ;  /* 0x0000763205007816 */ /* 0x000fe40000000000 */
[----:B---3--:R-:W-:Y:S01]  /*203e0*/  ISETP.LT.AND P1, PT, R3, R22, !P1 ;  /* 0x000000160300720c */ /* 0x008fe20004f21270 */
[--C-:B------:R-:W-:Y:S02]  /*203f0*/  IMAD.WIDE R16, R19, 0x2, R72.reuse ;  /* 0x0000000213107825 */ /* 0x100fe400078e0248 */
[----:B------:R-:W3:Y:S02]  /*20400*/  LDC R27, c[0x0][0x228] ;  /* 0x00008a00ff1b7b82 */ /* 0x000ee40000000800 */
[----:B-----5:R-:W-:-:S04]  /*20410*/  IMAD.WIDE R10, R13, 0x2, R72 ;  /* 0x000000020d0a7825 */ /* 0x020fc800078e0248 */
[----:B------:R-:W-:Y:S01]  /*20420*/  IMAD.WIDE R12, R13, 0x2, R20 ;  /* 0x000000020d0c7825 */ /* 0x000fe200078e0214 */
[----:B------:R5:W-:Y:S03]  /*20430*/  @P4 STG.E.U16 desc[UR60][R10.64], R5 ;  /* 0x000000050a004986 */ /* 0x000be6000c10153c */
[--C-:B------:R-:W-:Y:S01]  /*20440*/  IMAD.IADD R9, R19, 0x1, R71.reuse ;  /* 0x0000000113097824 */ /* 0x100fe200078e0247 */
[----:B------:R-:W-:Y:S04]  /*20450*/  @P6 STG.E.U16 desc[UR60][R12.64], R0 ;  /* 0x000000000c006986 */ /* 0x000fe8000c10153c */
[----:B------:R3:W-:Y:S01]  /*20460*/  @P5 STG.E.U16 desc[UR60][R16.64], R14 ;  /* 0x0000000e10005986 */ /* 0x0007e2000c10153c */
[C---:B0-----:R-:W-:Y:S01]  /*20470*/  ISETP.LT.AND P5, PT, R2.reuse, R23, !P3 ;  /* 0x000000170200720c */ /* 0x041fe20005fa1270 */
[----:B------:R-:W-:Y:S01]  /*20480*/  IMAD.IADD R23, R9, 0x1, R71 ;  /* 0x0000000109177824 */ /* 0x000fe200078e0247 */
[----:B--2---:R-:W-:Y:S01]  /*20490*/  ISETP.LT.AND P3, PT, R3, R4, !P3 ;  /* 0x000000040300720c */ /* 0x004fe20005f61270 */
[----:B-----5:R-:W-:Y:S01]  /*204a0*/  IMAD.WIDE R4, R9, 0x2, R72 ;  /* 0x0000000209047825 */ /* 0x020fe200078e0248 */
[----:B----4-:R-:W-:-:S02]  /*204b0*/  ISETP.LT.AND P6, PT, R2, R25, !P2 ;  /* 0x000000190200720c */ /* 0x010fc400057c1270 */
[----:B-1----:R-:W-:Y:S01]  /*204c0*/  ISETP.LT.AND P2, PT, R3, R24, !P2 ;  /* 0x000000180300720c */ /* 0x002fe20005741270 */
[----:B------:R-:W-:Y:S01]  /*204d0*/  IMAD.IADD R71, R23, 0x1, R71 ;  /* 0x0000000117477824 */ /* 0x000fe200078e0247 */
[----:B---3--:R-:W-:Y:S01]  /*204e0*/  ISETP.LT.AND P4, PT, R2, R27, !P0 ;  /* 0x0000001b0200720c */ /* 0x008fe20004781270 */
[----:B------:R-:W-:Y:S01]  /*204f0*/  IMAD.WIDE R8, R9, 0x2, R20 ;  /* 0x0000000209087825 */ /* 0x000fe200078e0214 */
[----:B------:R-:W-:Y:S02]  /*20500*/  ISETP.LT.AND P0, PT, R3, R26, !P0 ;  /* 0x0000001a0300720c */ /* 0x000fe40004701270 */
[----:B------:R-:W-:Y:S01]  /*20510*/  PRMT R17, R14, 0x7632, R17 ;  /* 0x000076320e117816 */ /* 0x000fe20000000011 */
[----:B------:R-:W-:Y:S01]  /*20520*/  IMAD.WIDE R2, R19, 0x2, R20 ;  /* 0x0000000213027825 */ /* 0x000fe200078e0214 */
[----:B------:R-:W-:Y:S02]  /*20530*/  PRMT R0, R6, 0x7632, R0 ;  /* 0x0000763206007816 */ /* 0x000fe40000000000 */
[----:B------:R-:W-:Y:S01]  /*20540*/  PRMT R14, R15, 0x7632, R14 ;  /* 0x000076320f0e7816 */ /* 0x000fe2000000000e */
[C---:B------:R-:W-:Y:S01]  /*20550*/  IMAD.WIDE R10, R23.reuse, 0x2, R72 ;  /* 0x00000002170a7825 */ /* 0x040fe200078e0248 */
[----:B------:R0:W-:Y:S03]  /*20560*/  @P1 STG.E.U16 desc[UR60][R2.64], R17 ;  /* 0x0000001102001986 */ /* 0x0001e6000c10153c */
[----:B------:R-:W-:Y:S01]  /*20570*/  IMAD.WIDE R12, R23, 0x2, R20 ;  /* 0x00000002170c7825 */ /* 0x000fe200078e0214 */
[----:B------:R0:W-:Y:S03]  /*20580*/  @P5 STG.E.U16 desc[UR60][R4.64], R6 ;  /* 0x0000000604005986 */ /* 0x0001e6000c10153c */
[C---:B------:R-:W-:Y:S01]  /*20590*/  IMAD.WIDE R72, R71.reuse, 0x2, R72 ;  /* 0x0000000247487825 */ /* 0x040fe200078e0248 */
[----:B------:R0:W-:Y:S03]  /*205a0*/  @P3 STG.E.U16 desc[UR60][R8.64], R0 ;  /* 0x0000000008003986 */ /* 0x0001e6000c10153c */
[----:B------:R-:W-:Y:S01]  /*205b0*/  IMAD.WIDE R20, R71, 0x2, R20 ;  /* 0x0000000247147825 */ /* 0x000fe200078e0214 */
[----:B------:R0:W-:Y:S04]  /*205c0*/  @P6 STG.E.U16 desc[UR60][R10.64], R15 ;  /* 0x0000000f0a006986 */ /* 0x0001e8000c10153c */
[----:B------:R0:W-:Y:S04]  /*205d0*/  @P2 STG.E.U16 desc[UR60][R12.64], R14 ;  /* 0x0000000e0c002986 */ /* 0x0001e8000c10153c */
[----:B------:R0:W-:Y:S01]  /*205e0*/  @P4 STG.E.U16 desc[UR60][R72.64], R7 ;  /* 0x0000000748004986 */ /* 0x0001e2000c10153c */
[----:B------:R-:W-:Y:S05]  /*205f0*/  @!P0 EXIT ;  /* 0x000000000000894d */ /* 0x000fea0003800000 */
[----:B0-----:R-:W-:-:S05]  /*20600*/  PRMT R10, R7, 0x7632, R10 ;  /* 0x00007632070a7816 */ /* 0x001fca000000000a */
[----:B------:R-:W-:Y:S01]  /*20610*/  STG.E.U16 desc[UR60][R20.64], R10 ;  /* 0x0000000a14007986 */ /* 0x000fe2000c10153c */
[----:B------:R-:W-:Y:S05]  /*20620*/  EXIT ;  /* 0x000000000000794d */ /* 0x000fea0003800000 */
.L_x_2:
[----:B------:R-:W-:-:S00]  /*20630*/  BRA `(.L_x_2) ;  /* 0xfffffffc00fc7947 */ /* 0x000fc0000383ffff */
[----:B------:R-:W-:-:S00]  /*20640*/  NOP ;  /* 0x0000000000007918 */ /* 0x000fc00000000000 */
        /* <DEDUP_REMOVED lines=11> */
.L_x_3:


//--------------------- .nv.shared.matmul_kernel  --------------------------
	.section	.nv.shared.matmul_kernel,"aw",@nobits
	.sectionflags	@""
	.align	16
	.zero		1024


//--------------------- .nv.shared.reserved.0     --------------------------
	.section	.nv.shared.reserved.0,"aw",@nobits
	.weak		__nv_reservedSMEM_offset_0_alias
	.size		__nv_reservedSMEM_offset_0_alias, 0, 0
	.other		__nv_reservedSMEM_offset_0_alias,@"STO_CUDA_RESERVED_SHARED STV_DEFAULT"
__nv_reservedSMEM_offset_0_alias:
	.zero		0


//--------------------- .nv.constant0.matmul_kernel --------------------------
	.section	.nv.constant0.matmul_kernel,"a",@progbits
	.sectionflags	@""
	.align	4
.nv.constant0.matmul_kernel:
	.zero		608


//--------------------- SYMBOLS --------------------------

	.type		.nv.reservedSmem.offset0,@object
	.size		.nv.reservedSmem.offset0,0x4
